	.target	sm_90a

	.elftype	@"ET_EXEC"


//--------------------- .note.nv.tkinfo           --------------------------
	.section	.note.nv.tkinfo,"",@"SHT_NOTE"
	.sectionflags	@"SHF_NOTE_NV_TKINFO"
	.tkinfo
        /*0018*/ 	.word	0x00000002
        /*0030*/ 	.string	""
        /*0030*/ 	.string	"ptxas"
        /*0030*/ 	.string	"Cuda compilation tools, release 13.0, V13.0.88"
        /*0030*/ 	.string	"Build cuda_13.0.r13.0/compiler.36424714_0"
        /*0030*/ 	.string	"-arch sm_90a -m 64 "



//--------------------- .note.nv.cuinfo           --------------------------
	.section	.note.nv.cuinfo,"",@"SHT_NOTE"
	.sectionflags	@"SHF_NOTE_NV_CUINFO"
        /*0018*/ 	.short	0x0002
        /*001a*/ 	.short	0x005a
        /*001c*/ 	.short	0x0082
	.zero		2


//--------------------- .nv.info                  --------------------------
	.section	.nv.info,"",@"SHT_CUDA_INFO"
	.align	4


	//----- nvinfo : EIATTR_REGCOUNT
	.align		4
        /*0000*/ 	.byte	0x04, 0x2f
        /*0002*/ 	.short	(.L_15 - .L_14)
	.align		4
.L_14:
        /*0004*/ 	.word	index@(_ZN7cutlass13device_kernelINS_4fmha6kernel28FmhaKernelTmaWarpSpecializedINS1_10collective30FmhaMainloopTmaWarpSpecializedINS_12float_e4m3_tEffN4cute5tupleIJNS7_1CILi128EEESA_NS9_ILi64EEEEEENS8_IJiNS9_ILi1EEENS8_IJiiEEEEEESF_NS8_IJSD_iSE_EEENS4_12CausalFusionEJEEENS4_15FmhaFwdEpilogueIS6_fNS8_IJSB_SB_SA_EEEEENS2_23IndividualTileSchedulerEJEEEEEvNT_6ParamsE)
        /*0008*/ 	.word	0x000000a8


	//----- nvinfo : EIATTR_FRAME_SIZE
	.align		4
.L_15:
        /*000c*/ 	.byte	0x04, 0x11
        /*000e*/ 	.short	(.L_17 - .L_16)
	.align		4
.L_16:
        /*0010*/ 	.word	index@($__internal_0_$__cuda_sm20_rcp_rn_f32_slowpath)
        /*0014*/ 	.word	0x00000000


	//----- nvinfo : EIATTR_FRAME_SIZE
	.align		4
.L_17:
        /*0018*/ 	.byte	0x04, 0x11
        /*001a*/ 	.short	(.L_19 - .L_18)
	.align		4
.L_18:
        /*001c*/ 	.word	index@(_ZN7cutlass13device_kernelINS_4fmha6kernel28FmhaKernelTmaWarpSpecializedINS1_10collective30FmhaMainloopTmaWarpSpecializedINS_12float_e4m3_tEffN4cute5tupleIJNS7_1CILi128EEESA_NS9_ILi64EEEEEENS8_IJiNS9_ILi1EEENS8_IJiiEEEEEESF_NS8_IJSD_iSE_EEENS4_12CausalFusionEJEEENS4_15FmhaFwdEpilogueIS6_fNS8_IJSB_SB_SA_EEEEENS2_23IndividualTileSchedulerEJEEEEEvNT_6ParamsE)
        /*0020*/ 	.word	0x00000000


	//----- nvinfo : EIATTR_MIN_STACK_SIZE
	.align		4
.L_19:
        /*0024*/ 	.byte	0x04, 0x12
        /*0026*/ 	.short	(.L_21 - .L_20)
	.align		4
.L_20:
        /*0028*/ 	.word	index@(_ZN7cutlass13device_kernelINS_4fmha6kernel28FmhaKernelTmaWarpSpecializedINS1_10collective30FmhaMainloopTmaWarpSpecializedINS_12float_e4m3_tEffN4cute5tupleIJNS7_1CILi128EEESA_NS9_ILi64EEEEEENS8_IJiNS9_ILi1EEENS8_IJiiEEEEEESF_NS8_IJSD_iSE_EEENS4_12CausalFusionEJEEENS4_15FmhaFwdEpilogueIS6_fNS8_IJSB_SB_SA_EEEEENS2_23IndividualTileSchedulerEJEEEEEvNT_6ParamsE)
        /*002c*/ 	.word	0x00000000
.L_21:


//--------------------- .nv.compat                --------------------------
	.section	.nv.compat,"",@"SHT_CUDA_COMPAT_INFO"
	.align	4
        /*0000*/ 	.byte	0x02, 0x09, 0x01, 0x00, 0x02, 0x02, 0x04, 0x00, 0x02, 0x05, 0x05, 0x00, 0x03, 0x07, 0x01, 0x01
        /*0010*/ 	.byte	0x02, 0x03, 0x01, 0x00, 0x02, 0x06, 0x01, 0x00, 0x04, 0x0b, 0x08, 0x00, 0x00, 0x00, 0x00, 0x00
        /*0020*/ 	.byte	0x00, 0x00, 0x00, 0x00


//--------------------- .nv.info._ZN7cutlass13device_kernelINS_4fmha6kernel28FmhaKernelTmaWarpSpecializedINS1_10collective30FmhaMainloopTmaWarpSpecializedINS_12float_e4m3_tEffN4cute5tupleIJNS7_1CILi128EEESA_NS9_ILi64EEEEEENS8_IJiNS9_ILi1EEENS8_IJiiEEEEEESF_NS8_IJSD_iSE_EEENS4_12CausalFusionEJEEENS4_15FmhaFwdEpilogueIS6_fNS8_IJSB_SB_SA_EEEEENS2_23IndividualTileSchedulerEJEEEEEvNT_6ParamsE --------------------------
	.section	.nv.info._ZN7cutlass13device_kernelINS_4fmha6kernel28FmhaKernelTmaWarpSpecializedINS1_10collective30FmhaMainloopTmaWarpSpecializedINS_12float_e4m3_tEffN4cute5tupleIJNS7_1CILi128EEESA_NS9_ILi64EEEEEENS8_IJiNS9_ILi1EEENS8_IJiiEEEEEESF_NS8_IJSD_iSE_EEENS4_12CausalFusionEJEEENS4_15FmhaFwdEpilogueIS6_fNS8_IJSB_SB_SA_EEEEENS2_23IndividualTileSchedulerEJEEEEEvNT_6ParamsE,"",@"SHT_CUDA_INFO"
	.sectionflags	@""
	.align	4


	//----- nvinfo : EIATTR_CUDA_API_VERSION
	.align		4
        /*0000*/ 	.byte	0x04, 0x37
        /*0002*/ 	.short	(.L_23 - .L_22)
.L_22:
        /*0004*/ 	.word	0x00000082


	//----- nvinfo : EIATTR_KPARAM_INFO
	.align		4
.L_23:
        /*0008*/ 	.byte	0x04, 0x17
        /*000a*/ 	.short	(.L_25 - .L_24)
.L_24:
        /*000c*/ 	.word	0x00000000
        /*0010*/ 	.short	0x0000
        /*0012*/ 	.short	0x0070
        /*0014*/ 	.byte	0x00, 0xf0, 0x01, 0x20


	//----- nvinfo : EIATTR_SPARSE_MMA_MASK
	.align		4
.L_25:
        /*0018*/ 	.byte	0x03, 0x50
        /*001a*/ 	.short	0x0000


	//----- nvinfo : EIATTR_MAXREG_COUNT
	.align		4
        /*001c*/ 	.byte	0x03, 0x1b
        /*001e*/ 	.short	0x00a8


	//----- nvinfo : EIATTR_NUM_BARRIERS
	.align		4
        /*0020*/ 	.byte	0x02, 0x4c
        /*0022*/ 	.byte	0x02
	.zero		1


	//----- nvinfo : EIATTR_EXTERNS
	.align		4
        /*0024*/ 	.byte	0x04, 0x0f
        /*0026*/ 	.short	(.L_27 - .L_26)


	//   ....[0]....
	.align		4
.L_26:
        /*0028*/ 	.word	index@(__assertfail)


	//----- nvinfo : EIATTR_MERCURY_ISA_VERSION
	.align		4
.L_27:
        /*002c*/ 	.byte	0x03, 0x5f
        /*002e*/ 	.short	0x0101


	//----- nvinfo : EIATTR_INT_WARP_WIDE_INSTR_OFFSETS
	.align		4
        /*0030*/ 	.byte	0x04, 0x31
        /*0032*/ 	.short	(.L_29 - .L_28)


	//   ....[0]....
.L_28:
        /*0034*/ 	.word	0x000006f0


	//   ....[1]....
        /*0038*/ 	.word	0x00000700


	//   ....[2]....
        /*003c*/ 	.word	0x00000710


	//   ....[3]....
        /*0040*/ 	.word	0x00000720


	//   ....[4]....
        /*0044*/ 	.word	0x00000790


	//----- nvinfo : EIATTR_COOP_GROUP_MASK_REGIDS
	.align		4
.L_29:
        /*0048*/ 	.byte	0x04, 0x29
        /*004a*/ 	.short	(.L_31 - .L_30)


	//   ....[0]....
.L_30:
        /*004c*/ 	.word	0xffffffff


	//   ....[1]....
        /*0050*/ 	.word	0xffffffff


	//   ....[2]....
        /*0054*/ 	.word	0xffffffff


	//   ....[3]....
        /*0058*/ 	.word	0xffffffff


	//   ....[4]....
        /*005c*/ 	.word	0xffffffff


	//   ....[5]....
        /*0060*/ 	.word	0xffffffff


	//   ....[6]....
        /*0064*/ 	.word	0xffffffff


	//   ....[7]....
        /*0068*/ 	.word	0xffffffff


	//   ....[8]....
        /*006c*/ 	.word	0xffffffff


	//   ....[9]....
        /*0070*/ 	.word	0xffffffff


	//   ....[10]....
        /*0074*/ 	.word	0xffffffff


	//   ....[11]....
        /*0078*/ 	.word	0xffffffff


	//   ....[12]....
        /*007c*/ 	.word	0xffffffff


	//   ....[13]....
        /*0080*/ 	.word	0xffffffff


	//   ....[14]....
        /*0084*/ 	.word	0xffffffff


	//   ....[15]....
        /*0088*/ 	.word	0xffffffff


	//   ....[16]....
        /*008c*/ 	.word	0xffffffff


	//   ....[17]....
        /*0090*/ 	.word	0xffffffff


	//   ....[18]....
        /*0094*/ 	.word	0xffffffff


	//   ....[19]....
        /*0098*/ 	.word	0xffffffff


	//   ....[20]....
        /*009c*/ 	.word	0xffffffff


	//   ....[21]....
        /*00a0*/ 	.word	0xffffffff


	//   ....[22]....
        /*00a4*/ 	.word	0xffffffff


	//   ....[23]....
        /*00a8*/ 	.word	0xffffffff


	//   ....[24]....
        /*00ac*/ 	.word	0xffffffff


	//   ....[25]....
        /*00b0*/ 	.word	0xffffffff


	//   ....[26]....
        /*00b4*/ 	.word	0xffffffff


	//   ....[27]....
        /*00b8*/ 	.word	0xffffffff


	//   ....[28]....
        /*00bc*/ 	.word	0xffffffff


	//   ....[29]....
        /*00c0*/ 	.word	0xffffffff


	//   ....[30]....
        /*00c4*/ 	.word	0xffffffff


	//   ....[31]....
        /*00c8*/ 	.word	0xffffffff


	//   ....[32]....
        /*00cc*/ 	.word	0xffffffff


	//   ....[33]....
        /*00d0*/ 	.word	0xffffffff


	//   ....[34]....
        /*00d4*/ 	.word	0xffffffff


	//   ....[35]....
        /*00d8*/ 	.word	0xffffffff


	//   ....[36]....
        /*00dc*/ 	.word	0xffffffff


	//   ....[37]....
        /*00e0*/ 	.word	0xffffffff


	//   ....[38]....
        /*00e4*/ 	.word	0xffffffff


	//   ....[39]....
        /*00e8*/ 	.word	0xffffffff


	//   ....[40]....
        /*00ec*/ 	.word	0xffffffff


	//   ....[41]....
        /*00f0*/ 	.word	0xffffffff


	//   ....[42]....
        /*00f4*/ 	.word	0xffffffff


	//   ....[43]....
        /*00f8*/ 	.word	0xffffffff


	//   ....[44]....
        /*00fc*/ 	.word	0xffffffff


	//   ....[45]....
        /*0100*/ 	.word	0xffffffff


	//   ....[46]....
        /*0104*/ 	.word	0xffffffff


	//   ....[47]....
        /*0108*/ 	.word	0xffffffff


	//   ....[48]....
        /*010c*/ 	.word	0xffffffff


	//   ....[49]....
        /*0110*/ 	.word	0xffffffff


	//   ....[50]....
        /*0114*/ 	.word	0xffffffff


	//   ....[51]....
        /*0118*/ 	.word	0xffffffff


	//   ....[52]....
        /*011c*/ 	.word	0xffffffff


	//   ....[53]....
        /*0120*/ 	.word	0xffffffff


	//   ....[54]....
        /*0124*/ 	.word	0xffffffff


	//   ....[55]....
        /*0128*/ 	.word	0xffffffff


	//   ....[56]....
        /*012c*/ 	.word	0xffffffff


	//   ....[57]....
        /*0130*/ 	.word	0xffffffff


	//   ....[58]....
        /*0134*/ 	.word	0xffffffff


	//   ....[59]....
        /*0138*/ 	.word	0xffffffff


	//   ....[60]....
        /*013c*/ 	.word	0xffffffff


	//   ....[61]....
        /*0140*/ 	.word	0xffffffff


	//   ....[62]....
        /*0144*/ 	.word	0xffffffff


	//   ....[63]....
        /*0148*/ 	.word	0xffffffff


	//   ....[64]....
        /*014c*/ 	.word	0xffffffff


	//   ....[65]....
        /*0150*/ 	.word	0xffffffff


	//   ....[66]....
        /*0154*/ 	.word	0xffffffff


	//   ....[67]....
        /*0158*/ 	.word	0xffffffff


	//   ....[68]....
        /*015c*/ 	.word	0xffffffff


	//   ....[69]....
        /*0160*/ 	.word	0xffffffff


	//----- nvinfo : EIATTR_COOP_GROUP_INSTR_OFFSETS
	.align		4
.L_31:
        /*0164*/ 	.byte	0x04, 0x28
        /*0166*/ 	.short	(.L_33 - .L_32)


	//   ....[0]....
.L_32:
        /*0168*/ 	.word	0x00000050


	//   ....[1]....
        /*016c*/ 	.word	0x00000080


	//   ....[2]....
        /*0170*/ 	.word	0x000001b0


	//   ....[3]....
        /*0174*/ 	.word	0x00000370


	//   ....[4]....
        /*0178*/ 	.word	0x00000530


	//   ....[5]....
        /*017c*/ 	.word	0x00000690


	//   ....[6]....
        /*0180*/ 	.word	0x00001ad0


	//   ....[7]....
        /*0184*/ 	.word	0x00001b60


	//   ....[8]....
        /*0188*/ 	.word	0x000024d0


	//   ....[9]....
        /*018c*/ 	.word	0x00002680


	//   ....[10]....
        /*0190*/ 	.word	0x000043b0


	//   ....[11]....
        /*0194*/ 	.word	0x000043e0


	//   ....[12]....
        /*0198*/ 	.word	0x00004410


	//   ....[13]....
        /*019c*/ 	.word	0x00004450


	//   ....[14]....
        /*01a0*/ 	.word	0x00004480


	//   ....[15]....
        /*01a4*/ 	.word	0x000044a0


	//   ....[16]....
        /*01a8*/ 	.word	0x000044c0


	//   ....[17]....
        /*01ac*/ 	.word	0x000044d0


	//   ....[18]....
        /*01b0*/ 	.word	0x00004500


	//   ....[19]....
        /*01b4*/ 	.word	0x00004510


	//   ....[20]....
        /*01b8*/ 	.word	0x00004540


	//   ....[21]....
        /*01bc*/ 	.word	0x00004550


	//   ....[22]....
        /*01c0*/ 	.word	0x00004580


	//   ....[23]....
        /*01c4*/ 	.word	0x00004590


	//   ....[24]....
        /*01c8*/ 	.word	0x000045b0


	//   ....[25]....
        /*01cc*/ 	.word	0x000045d0


	//   ....[26]....
        /*01d0*/ 	.word	0x00004d10


	//   ....[27]....
        /*01d4*/ 	.word	0x00004d30


	//   ....[28]....
        /*01d8*/ 	.word	0x000056c0


	//   ....[29]....
        /*01dc*/ 	.word	0x000057e0


	//   ....[30]....
        /*01e0*/ 	.word	0x000075e0


	//   ....[31]....
        /*01e4*/ 	.word	0x00007620


	//   ....[32]....
        /*01e8*/ 	.word	0x00007660


	//   ....[33]....
        /*01ec*/ 	.word	0x000076a0


	//   ....[34]....
        /*01f0*/ 	.word	0x000076e0


	//   ....[35]....
        /*01f4*/ 	.word	0x00007720


	//   ....[36]....
        /*01f8*/ 	.word	0x00007760


	//   ....[37]....
        /*01fc*/ 	.word	0x000077a0


	//   ....[38]....
        /*0200*/ 	.word	0x000077e0


	//   ....[39]....
        /*0204*/ 	.word	0x00007820


	//   ....[40]....
        /*0208*/ 	.word	0x00007860


	//   ....[41]....
        /*020c*/ 	.word	0x000078a0


	//   ....[42]....
        /*0210*/ 	.word	0x000078e0


	//   ....[43]....
        /*0214*/ 	.word	0x00007920


	//   ....[44]....
        /*0218*/ 	.word	0x00007960


	//   ....[45]....
        /*021c*/ 	.word	0x00007990


	//   ....[46]....
        /*0220*/ 	.word	0x000087c0


	//   ....[47]....
        /*0224*/ 	.word	0x000088c0


	//   ....[48]....
        /*0228*/ 	.word	0x000095d0


	//   ....[49]....
        /*022c*/ 	.word	0x000096c0


	//   ....[50]....
        /*0230*/ 	.word	0x0000b330


	//   ....[51]....
        /*0234*/ 	.word	0x0000b360


	//   ....[52]....
        /*0238*/ 	.word	0x0000b400


	//   ....[53]....
        /*023c*/ 	.word	0x0000b440


	//   ....[54]....
        /*0240*/ 	.word	0x0000b490


	//   ....[55]....
        /*0244*/ 	.word	0x0000b4d0


	//   ....[56]....
        /*0248*/ 	.word	0x0000b510


	//   ....[57]....
        /*024c*/ 	.word	0x0000b550


	//   ....[58]....
        /*0250*/ 	.word	0x0000b590


	//   ....[59]....
        /*0254*/ 	.word	0x0000b5d0


	//   ....[60]....
        /*0258*/ 	.word	0x0000b610


	//   ....[61]....
        /*025c*/ 	.word	0x0000b650


	//   ....[62]....
        /*0260*/ 	.word	0x0000b690


	//   ....[63]....
        /*0264*/ 	.word	0x0000b6d0


	//   ....[64]....
        /*0268*/ 	.word	0x0000b710


	//   ....[65]....
        /*026c*/ 	.word	0x0000b740


	//   ....[66]....
        /*0270*/ 	.word	0x0000bbf0


	//   ....[67]....
        /*0274*/ 	.word	0x0000bc20


	//   ....[68]....
        /*0278*/ 	.word	0x0000bc80


	//   ....[69]....
        /*027c*/ 	.word	0x0000bc90


	//----- nvinfo : EIATTR_REG_RECONFIG
	.align		4
.L_33:
        /*0280*/ 	.byte	0x01, 0x54
	.zero		2


	//----- nvinfo : EIATTR_SYSCALL_OFFSETS
	.align		4
        /*0284*/ 	.byte	0x04, 0x46
        /*0286*/ 	.short	(.L_35 - .L_34)


	//   ....[0]....
.L_34:
        /*0288*/ 	.word	0x0000c660


	//   ....[1]....
        /*028c*/ 	.word	0x0000c7c0


	//----- nvinfo : EIATTR_MBARRIER_INSTR_OFFSETS
	.align		4
.L_35:
        /*0290*/ 	.byte	0x04, 0x39
        /*0292*/ 	.short	(.L_37 - .L_36)


	//   ....[0]....
.L_36:
        /*0294*/ 	.word	0x00000320
        /*0298*/ 	.word	0x000000ff
        /*029c*/ 	.word	0x0000c050
        /*02a0*/ 	.short	0x0100
        /*02a2*/ 	.byte	0x0b
	.zero		1


	//   ....[1]....
        /*02a4*/ 	.word	0x00000330
        /*02a8*/ 	.word	0x000000ff
        /*02ac*/ 	.word	0x0000c060
        /*02b0*/ 	.short	0x0100
        /*02b2*/ 	.byte	0x0b
	.zero		1


	//   ....[2]....
        /*02b4*/ 	.word	0x00000340
        /*02b8*/ 	.word	0x000000ff
        /*02bc*/ 	.word	0x0000c058
        /*02c0*/ 	.short	0x0100
        /*02c2*/ 	.byte	0x0b
	.zero		1


	//   ....[3]....
        /*02c4*/ 	.word	0x00000350
        /*02c8*/ 	.word	0x000000ff
        /*02cc*/ 	.word	0x0000c068
        /*02d0*/ 	.short	0x0100
        /*02d2*/ 	.byte	0x0b
	.zero		1


	//   ....[4]....
        /*02d4*/ 	.word	0x00000480
        /*02d8*/ 	.word	0x000000ff
        /*02dc*/ 	.word	0x0000c000
        /*02e0*/ 	.short	0x0100
        /*02e2*/ 	.byte	0x0b
	.zero		1


	//   ....[5]....
        /*02e4*/ 	.word	0x00000490
        /*02e8*/ 	.word	0x000000ff
        /*02ec*/ 	.word	0x0000c028
        /*02f0*/ 	.short	0x0100
        /*02f2*/ 	.byte	0x0b
	.zero		1


	//   ....[6]....
        /*02f4*/ 	.word	0x000004a0
        /*02f8*/ 	.word	0x000000ff
        /*02fc*/ 	.word	0x0000c008
        /*0300*/ 	.short	0x0100
        /*0302*/ 	.byte	0x0b
	.zero		1


	//   ....[7]....
        /*0304*/ 	.word	0x000004b0
        /*0308*/ 	.word	0x000000ff
        /*030c*/ 	.word	0x0000c030
        /*0310*/ 	.short	0x0100
        /*0312*/ 	.byte	0x0b
	.zero		1


	//   ....[8]....
        /*0314*/ 	.word	0x000004c0
        /*0318*/ 	.word	0x000000ff
        /*031c*/ 	.word	0x0000c010
        /*0320*/ 	.short	0x0100
        /*0322*/ 	.byte	0x0b
	.zero		1


	//   ....[9]....
        /*0324*/ 	.word	0x000004d0
        /*0328*/ 	.word	0x000000ff
        /*032c*/ 	.word	0x0000c038
        /*0330*/ 	.short	0x0100
        /*0332*/ 	.byte	0x0b
	.zero		1


	//   ....[10]....
        /*0334*/ 	.word	0x000004e0
        /*0338*/ 	.word	0x000000ff
        /*033c*/ 	.word	0x0000c018
        /*0340*/ 	.short	0x0100
        /*0342*/ 	.byte	0x0b
	.zero		1


	//   ....[11]....
        /*0344*/ 	.word	0x000004f0
        /*0348*/ 	.word	0x000000ff
        /*034c*/ 	.word	0x0000c040
        /*0350*/ 	.short	0x0100
        /*0352*/ 	.byte	0x0b
	.zero		1


	//   ....[12]....
        /*0354*/ 	.word	0x00000500
        /*0358*/ 	.word	0x000000ff
        /*035c*/ 	.word	0x0000c020
        /*0360*/ 	.short	0x0100
        /*0362*/ 	.byte	0x0b
	.zero		1


	//   ....[13]....
        /*0364*/ 	.word	0x00000510
        /*0368*/ 	.word	0x000000ff
        /*036c*/ 	.word	0x0000c048
        /*0370*/ 	.short	0x0100
        /*0372*/ 	.byte	0x0b
	.zero		1


	//   ....[14]....
        /*0374*/ 	.word	0x00000640
        /*0378*/ 	.word	0x000000ff
        /*037c*/ 	.word	0x0000c070
        /*0380*/ 	.short	0x0100
        /*0382*/ 	.byte	0x0b
	.zero		1


	//   ....[15]....
        /*0384*/ 	.word	0x00000650
        /*0388*/ 	.word	0x000000ff
        /*038c*/ 	.word	0x0000c080
        /*0390*/ 	.short	0x0100
        /*0392*/ 	.byte	0x0b
	.zero		1


	//   ....[16]....
        /*0394*/ 	.word	0x00000660
        /*0398*/ 	.word	0x000000ff
        /*039c*/ 	.word	0x0000c078
        /*03a0*/ 	.short	0x0100
        /*03a2*/ 	.byte	0x0b
	.zero		1


	//   ....[17]....
        /*03a4*/ 	.word	0x00000670
        /*03a8*/ 	.word	0x000000ff
        /*03ac*/ 	.word	0x0000c088
        /*03b0*/ 	.short	0x0100
        /*03b2*/ 	.byte	0x0b
	.zero		1


	//   ....[18]....
        /*03b4*/ 	.word	0x000007b0
        /*03b8*/ 	.word	0x000000ff
        /*03bc*/ 	.word	0x0000c090
        /*03c0*/ 	.short	0x0100
        /*03c2*/ 	.byte	0x08
	.zero		1


	//   ....[19]....
        /*03c4*/ 	.word	0x000007c0
        /*03c8*/ 	.word	0x000000ff
        /*03cc*/ 	.word	0x0000c098
        /*03d0*/ 	.short	0x0100
        /*03d2*/ 	.byte	0x08
	.zero		1


	//   ....[20]....
        /*03d4*/ 	.word	0x000007d0
        /*03d8*/ 	.word	0x000000ff
        /*03dc*/ 	.word	0x0000c0a0
        /*03e0*/ 	.short	0x0100
        /*03e2*/ 	.byte	0x08
	.zero		1


	//   ....[21]....
        /*03e4*/ 	.word	0x000007e0
        /*03e8*/ 	.word	0x000000ff
        /*03ec*/ 	.word	0x0000c0a8
        /*03f0*/ 	.short	0x0100
        /*03f2*/ 	.byte	0x08
	.zero		1


	//   ....[22]....
        /*03f4*/ 	.word	0x000008e0
        /*03f8*/ 	.word	0x000000ff
        /*03fc*/ 	.word	0x0000c0c0
        /*0400*/ 	.short	0x0100
        /*0402*/ 	.byte	0x0b
	.zero		1


	//   ....[23]....
        /*0404*/ 	.word	0x000008f0
        /*0408*/ 	.word	0x000000ff
        /*040c*/ 	.word	0x0000c0c8
        /*0410*/ 	.short	0x0100
        /*0412*/ 	.byte	0x0b
	.zero		1


	//   ....[24]....
        /*0414*/ 	.word	0x00000df0
        /*0418*/ 	.word	0x000000ff
        /*041c*/ 	.word	0x0000c050
        /*0420*/ 	.short	0x010a
        /*0422*/ 	.byte	0x06
	.zero		1


	//   ....[25]....
        /*0424*/ 	.word	0x00000f20
        /*0428*/ 	.word	0x000000ff
        /*042c*/ 	.word	0x0000c000
        /*0430*/ 	.short	0x010a
        /*0432*/ 	.byte	0x26
	.zero		1


	//   ....[26]....
        /*0434*/ 	.word	0x00000f70
        /*0438*/ 	.word	0x000000ff
        /*043c*/ 	.word	0xfffffff8
        /*0440*/ 	.short	0x010a
        /*0442*/ 	.byte	0x0f
	.zero		1


	//   ....[27]....
        /*0444*/ 	.word	0x000033b0
        /*0448*/ 	.word	0x00000011
        /*044c*/ 	.word	0x00000000
        /*0450*/ 	.short	0x0101
        /*0452*/ 	.byte	0x0d
	.zero		1


	//   ....[28]....
        /*0454*/ 	.word	0x00004690
        /*0458*/ 	.word	0x000000ff
        /*045c*/ 	.word	0x0000c008
        /*0460*/ 	.short	0x010a
        /*0462*/ 	.byte	0x26
	.zero		1


	//   ....[29]....
        /*0464*/ 	.word	0x00004880
        /*0468*/ 	.word	0x000000ff
        /*046c*/ 	.word	0x00000000
        /*0470*/ 	.short	0x0101
        /*0472*/ 	.byte	0x06
	.zero		1


	//   ....[30]....
        /*0474*/ 	.word	0x000049d0
        /*0478*/ 	.word	0x000000ff
        /*047c*/ 	.word	0x0000c000
        /*0480*/ 	.short	0x010a
        /*0482*/ 	.byte	0x06
	.zero		1


	//   ....[31]....
        /*0484*/ 	.word	0x00007670
        /*0488*/ 	.word	0x000000ff
        /*048c*/ 	.word	0x0000c000
        /*0490*/ 	.short	0x010a
        /*0492*/ 	.byte	0x06
	.zero		1


	//   ....[32]....
        /*0494*/ 	.word	0x00007a60
        /*0498*/ 	.word	0x000000ff
        /*049c*/ 	.word	0x0000c000
        /*04a0*/ 	.short	0x010a
        /*04a2*/ 	.byte	0x06
	.zero		1


	//   ....[33]....
        /*04a4*/ 	.word	0x00007c10
        /*04a8*/ 	.word	0x000000ff
        /*04ac*/ 	.word	0x00000000
        /*04b0*/ 	.short	0x0101
        /*04b2*/ 	.byte	0x06
	.zero		1


	//   ....[34]....
        /*04b4*/ 	.word	0x00007cc0
        /*04b8*/ 	.word	0x000000ff
        /*04bc*/ 	.word	0x00000000
        /*04c0*/ 	.short	0x0101
        /*04c2*/ 	.byte	0x06
	.zero		1


	//   ....[35]....
        /*04c4*/ 	.word	0x00007e60
        /*04c8*/ 	.word	0x000000ff
        /*04cc*/ 	.word	0x0000c000
        /*04d0*/ 	.short	0x010a
        /*04d2*/ 	.byte	0x06
	.zero		1


	//   ....[36]....
        /*04d4*/ 	.word	0x0000b680
        /*04d8*/ 	.word	0x000000ff
        /*04dc*/ 	.word	0x0000c000
        /*04e0*/ 	.short	0x010a
        /*04e2*/ 	.byte	0x06
	.zero		1


	//   ....[37]....
        /*04e4*/ 	.word	0x0000b780
        /*04e8*/ 	.word	0x000000ff
        /*04ec*/ 	.word	0x0000c000
        /*04f0*/ 	.short	0x010a
        /*04f2*/ 	.byte	0x06
	.zero		1


	//   ....[38]....
        /*04f4*/ 	.word	0x0000ba30
        /*04f8*/ 	.word	0x000000ff
        /*04fc*/ 	.word	0x00000000
        /*0500*/ 	.short	0x0101
        /*0502*/ 	.byte	0x06
	.zero		1


	//   ....[39]....
        /*0504*/ 	.word	0x0000bae0
        /*0508*/ 	.word	0x000000ff
        /*050c*/ 	.word	0x00000000
        /*0510*/ 	.short	0x0101
        /*0512*/ 	.byte	0x06
	.zero		1


	//   ....[40]....
        /*0514*/ 	.word	0x0000c180
        /*0518*/ 	.word	0x000000ff
        /*051c*/ 	.word	0x00000008
        /*0520*/ 	.short	0x010a
        /*0522*/ 	.byte	0x0f
	.zero		1


	//   ....[41]....
        /*0524*/ 	.word	0x0000cf70
        /*0528*/ 	.word	0x00000000
        /*052c*/ 	.word	0x0000c090
        /*0530*/ 	.short	0x0101
        /*0532*/ 	.byte	0x26
	.zero		1


	//   ....[42]....
        /*0534*/ 	.word	0x0000d140
        /*0538*/ 	.word	0x00000004
        /*053c*/ 	.word	0x0000c060
        /*0540*/ 	.short	0x010a
        /*0542*/ 	.byte	0x3f
	.zero		1


	//   ....[43]....
        /*0544*/ 	.word	0x0000d390
        /*0548*/ 	.word	0x00000005
        /*054c*/ 	.word	0x0000c028
        /*0550*/ 	.short	0x010a
        /*0552*/ 	.byte	0x3f
	.zero		1


	//   ....[44]....
        /*0554*/ 	.word	0x0000d5d0
        /*0558*/ 	.word	0x00000004
        /*055c*/ 	.word	0x0000c060
        /*0560*/ 	.short	0x010a
        /*0562*/ 	.byte	0x3f
	.zero		1


	//   ....[45]....
        /*0564*/ 	.word	0x0000d840
        /*0568*/ 	.word	0x00000003
        /*056c*/ 	.word	0x0000c028
        /*0570*/ 	.short	0x010a
        /*0572*/ 	.byte	0x3f
	.zero		1


	//   ....[46]....
        /*0574*/ 	.word	0x0000db50
        /*0578*/ 	.word	0x00000007
        /*057c*/ 	.word	0x0000c028
        /*0580*/ 	.short	0x010a
        /*0582*/ 	.byte	0x3f
	.zero		1


	//   ....[47]....
        /*0584*/ 	.word	0x0000ddc0
        /*0588*/ 	.word	0x00000004
        /*058c*/ 	.word	0x0000c028
        /*0590*/ 	.short	0x010a
        /*0592*/ 	.byte	0x3f
	.zero		1


	//   ....[48]....
        /*0594*/ 	.word	0x0000e020
        /*0598*/ 	.word	0x00000004
        /*059c*/ 	.word	0x0000c050
        /*05a0*/ 	.short	0x010a
        /*05a2*/ 	.byte	0x3f
	.zero		1


	//   ....[49]....
        /*05a4*/ 	.word	0x0000e080
        /*05a8*/ 	.word	0x00000004
        /*05ac*/ 	.word	0x0000c000
        /*05b0*/ 	.short	0x010a
        /*05b2*/ 	.byte	0x3f
	.zero		1


	//   ....[50]....
        /*05b4*/ 	.word	0x0000e0e0
        /*05b8*/ 	.word	0x00000004
        /*05bc*/ 	.word	0xfffffff8
        /*05c0*/ 	.short	0x010a
        /*05c2*/ 	.byte	0x3f
	.zero		1


	//   ....[51]....
        /*05c4*/ 	.word	0x0000e140
        /*05c8*/ 	.word	0x00000010
        /*05cc*/ 	.word	0x0000c008
        /*05d0*/ 	.short	0x010a
        /*05d2*/ 	.byte	0x3f
	.zero		1


	//   ....[52]....
        /*05d4*/ 	.word	0x0000e1a0
        /*05d8*/ 	.word	0x00000009
        /*05dc*/ 	.word	0x0000c000
        /*05e0*/ 	.short	0x010a
        /*05e2*/ 	.byte	0x3f
	.zero		1


	//   ....[53]....
        /*05e4*/ 	.word	0x0000e200
        /*05e8*/ 	.word	0x00000010
        /*05ec*/ 	.word	0x0000c000
        /*05f0*/ 	.short	0x010a
        /*05f2*/ 	.byte	0x3f
	.zero		1


	//   ....[54]....
        /*05f4*/ 	.word	0x0000e260
        /*05f8*/ 	.word	0x00000009
        /*05fc*/ 	.word	0x0000c000
        /*0600*/ 	.short	0x010a
        /*0602*/ 	.byte	0x3f
	.zero		1


	//   ....[55]....
        /*0604*/ 	.word	0x0000e2c0
        /*0608*/ 	.word	0x0000000f
        /*060c*/ 	.word	0x0000c000
        /*0610*/ 	.short	0x010a
        /*0612*/ 	.byte	0x3f
	.zero		1


	//   ....[56]....
        /*0614*/ 	.word	0x0000e320
        /*0618*/ 	.word	0x00000003
        /*061c*/ 	.word	0x00000008
        /*0620*/ 	.short	0x010a
        /*0622*/ 	.byte	0x3f
	.zero		1


	//   ....[57]....
        /*0624*/ 	.word	0x0000e370
        /*0628*/ 	.word	0x00000004
        /*062c*/ 	.word	0x0000c060
        /*0630*/ 	.short	0x010a
        /*0632*/ 	.byte	0x3f
	.zero		1


	//   ....[58]....
        /*0634*/ 	.word	0x0000e3c0
        /*0638*/ 	.word	0x00000005
        /*063c*/ 	.word	0x0000c028
        /*0640*/ 	.short	0x010a
        /*0642*/ 	.byte	0x3f
	.zero		1


	//   ....[59]....
        /*0644*/ 	.word	0x0000e410
        /*0648*/ 	.word	0x00000004
        /*064c*/ 	.word	0x0000c060
        /*0650*/ 	.short	0x010a
        /*0652*/ 	.byte	0x3f
	.zero		1


	//   ....[60]....
        /*0654*/ 	.word	0x0000e460
        /*0658*/ 	.word	0x00000003
        /*065c*/ 	.word	0x0000c028
        /*0660*/ 	.short	0x010a
        /*0662*/ 	.byte	0x3f
	.zero		1


	//   ....[61]....
        /*0664*/ 	.word	0x0000e4b0
        /*0668*/ 	.word	0x00000007
        /*066c*/ 	.word	0x0000c028
        /*0670*/ 	.short	0x010a
        /*0672*/ 	.byte	0x3f
	.zero		1


	//   ....[62]....
        /*0674*/ 	.word	0x0000e500
        /*0678*/ 	.word	0x00000004
        /*067c*/ 	.word	0x0000c028
        /*0680*/ 	.short	0x010a
        /*0682*/ 	.byte	0x3f
	.zero		1


	//----- nvinfo : EIATTR_NUM_MBARRIERS
	.align		4
.L_37:
        /*0684*/ 	.byte	0x03, 0x38
        /*0686*/ 	.short	0x0018


	//----- nvinfo : EIATTR_EXIT_INSTR_OFFSETS
	.align		4
        /*0688*/ 	.byte	0x04, 0x1c
        /*068a*/ 	.short	(.L_39 - .L_38)


	//   ....[0]....
.L_38:
        /*068c*/ 	.word	0x00000990


	//   ....[1]....
        /*0690*/ 	.word	0x0000cf80


	//   ....[2]....
        /*0694*/ 	.word	0x0000cfc0


	//   ....[3]....
        /*0698*/ 	.word	0x0000da50


	//   ....[4]....
        /*069c*/ 	.word	0x0000e000


	//----- nvinfo : EIATTR_MAX_THREADS
	.align		4
.L_39:
        /*06a0*/ 	.byte	0x04, 0x05
        /*06a2*/ 	.short	(.L_41 - .L_40)
.L_40:
        /*06a4*/ 	.word	0x00000180
        /*06a8*/ 	.word	0x00000001
        /*06ac*/ 	.word	0x00000001


	//----- nvinfo : EIATTR_CRS_STACK_SIZE
	.align		4
.L_41:
        /*06b0*/ 	.byte	0x04, 0x1e
        /*06b2*/ 	.short	(.L_43 - .L_42)
.L_42:
        /*06b4*/ 	.word	0x00000000


	//----- nvinfo : EIATTR_CBANK_PARAM_SIZE
	.align		4
.L_43:
        /*06b8*/ 	.byte	0x03, 0x19
        /*06ba*/ 	.short	0x0870


	//----- nvinfo : EIATTR_PARAM_CBANK
	.align		4
        /*06bc*/ 	.byte	0x04, 0x0a
        /*06be*/ 	.short	(.L_45 - .L_44)
	.align		4
.L_44:
        /*06c0*/ 	.word	index@(.nv.constant0._ZN7cutlass13device_kernelINS_4fmha6kernel28FmhaKernelTmaWarpSpecializedINS1_10collective30FmhaMainloopTmaWarpSpecializedINS_12float_e4m3_tEffN4cute5tupleIJNS7_1CILi128EEESA_NS9_ILi64EEEEEENS8_IJiNS9_ILi1EEENS8_IJiiEEEEEESF_NS8_IJSD_iSE_EEENS4_12CausalFusionEJEEENS4_15FmhaFwdEpilogueIS6_fNS8_IJSB_SB_SA_EEEEENS2_23IndividualTileSchedulerEJEEEEEvNT_6ParamsE)
        /*06c4*/ 	.short	0x0210
        /*06c6*/ 	.short	0x0870


	//----- nvinfo : EIATTR_SW_WAR
	.align		4
.L_45:
        /*06c8*/ 	.byte	0x04, 0x36
        /*06ca*/ 	.short	(.L_47 - .L_46)
.L_46:
        /*06cc*/ 	.word	0x00000008
.L_47:


//--------------------- .nv.callgraph             --------------------------
	.section	.nv.callgraph,"",@"SHT_CUDA_CALLGRAPH"
	.align	4
	.sectionentsize	8
	.align		4
        /*0000*/ 	.word	0x00000000
	.align		4
        /*0004*/ 	.word	0xffffffff
	.align		4
        /*0008*/ 	.word	index@(_ZN7cutlass13device_kernelINS_4fmha6kernel28FmhaKernelTmaWarpSpecializedINS1_10collective30FmhaMainloopTmaWarpSpecializedINS_12float_e4m3_tEffN4cute5tupleIJNS7_1CILi128EEESA_NS9_ILi64EEEEEENS8_IJiNS9_ILi1EEENS8_IJiiEEEEEESF_NS8_IJSD_iSE_EEENS4_12CausalFusionEJEEENS4_15FmhaFwdEpilogueIS6_fNS8_IJSB_SB_SA_EEEEENS2_23IndividualTileSchedulerEJEEEEEvNT_6ParamsE)
	.align		4
        /*000c*/ 	.word	index@(__assertfail)
	.align		4
        /*0010*/ 	.word	0x00000000
	.align		4
        /*0014*/ 	.word	0xfffffffe
	.align		4
        /*0018*/ 	.word	0x00000000
	.align		4
        /*001c*/ 	.word	0xfffffffd
	.align		4
        /*0020*/ 	.word	0x00000000
	.align		4
        /*0024*/ 	.word	0xfffffffc


//--------------------- .nv.constant4             --------------------------
	.section	.nv.constant4,"a",@progbits
	.align	8
	.align		8
.nv.constant4:
        /*0000*/ 	.dword	__assertfail
	.align		8
        /*0008*/ 	.dword	__unnamed_1
	.align		8
        /*0010*/ 	.dword	_ZN39_INTERNAL_92c3b760_4_k_cu_de5cf69a_29144cuda3std3__45__cpo5beginE
	.align		8
        /*0018*/ 	.dword	_ZN39_INTERNAL_92c3b760_4_k_cu_de5cf69a_29144cuda3std3__45__cpo3endE
	.align		8
        /*0020*/ 	.dword	_ZN39_INTERNAL_92c3b760_4_k_cu_de5cf69a_29144cuda3std3__45__cpo6cbeginE
	.align		8
        /*0028*/ 	.dword	_ZN39_INTERNAL_92c3b760_4_k_cu_de5cf69a_29144cuda3std3__45__cpo4cendE
	.align		8
        /*0030*/ 	.dword	_ZN39_INTERNAL_92c3b760_4_k_cu_de5cf69a_29144cuda3std3__441_GLOBAL__N__92c3b760_4_k_cu_de5cf69a_29146ignoreE
	.align		8
        /*0038*/ 	.dword	_ZN39_INTERNAL_92c3b760_4_k_cu_de5cf69a_29144cuda3std3__419piecewise_constructE
	.align		8
        /*0040*/ 	.dword	_ZN39_INTERNAL_92c3b760_4_k_cu_de5cf69a_29144cuda3std3__48in_placeE
	.align		8
        /*0048*/ 	.dword	_ZN39_INTERNAL_92c3b760_4_k_cu_de5cf69a_29144cuda3std6ranges3__45__cpo4swapE
	.align		8
        /*0050*/ 	.dword	_ZN39_INTERNAL_92c3b760_4_k_cu_de5cf69a_29144cuda3std6ranges3__45__cpo9iter_moveE
	.align		8
        /*0058*/ 	.dword	_ZN39_INTERNAL_92c3b760_4_k_cu_de5cf69a_29144cute7productE
	.align		8
        /*0060*/ 	.dword	_ZN39_INTERNAL_92c3b760_4_k_cu_de5cf69a_29144cute1_E
	.align		8
        /*0068*/ 	.dword	$str$24
	.align		8
        /*0070*/ 	.dword	$str$25


//--------------------- .text._ZN7cutlass13device_kernelINS_4fmha6kernel28FmhaKernelTmaWarpSpecializedINS1_10collective30FmhaMainloopTmaWarpSpecializedINS_12float_e4m3_tEffN4cute5tupleIJNS7_1CILi128EEESA_NS9_ILi64EEEEEENS8_IJiNS9_ILi1EEENS8_IJiiEEEEEESF_NS8_IJSD_iSE_EEENS4_12CausalFusionEJEEENS4_15FmhaFwdEpilogueIS6_fNS8_IJSB_SB_SA_EEEEENS2_23IndividualTileSchedulerEJEEEEEvNT_6ParamsE --------------------------
	.section	.text._ZN7cutlass13device_kernelINS_4fmha6kernel28FmhaKernelTmaWarpSpecializedINS1_10collective30FmhaMainloopTmaWarpSpecializedINS_12float_e4m3_tEffN4cute5tupleIJNS7_1CILi128EEESA_NS9_ILi64EEEEEENS8_IJiNS9_ILi1EEENS8_IJiiEEEEEESF_NS8_IJSD_iSE_EEENS4_12CausalFusionEJEEENS4_15FmhaFwdEpilogueIS6_fNS8_IJSB_SB_SA_EEEEENS2_23IndividualTileSchedulerEJEEEEEvNT_6ParamsE,"ax",@progbits
	.align	128
.text._ZN7cutlass13device_kernelINS_4fmha6kernel28FmhaKernelTmaWarpSpecializedINS1_10collective30FmhaMainloopTmaWarpSpecializedINS_12float_e4m3_tEffN4cute5tupleIJNS7_1CILi128EEESA_NS9_ILi64EEEEEENS8_IJiNS9_ILi1EEENS8_IJiiEEEEEESF_NS8_IJSD_iSE_EEENS4_12CausalFusionEJEEENS4_15FmhaFwdEpilogueIS6_fNS8_IJSB_SB_SA_EEEEENS2_23IndividualTileSchedulerEJEEEEEvNT_6ParamsE:
        .type           _ZN7cutlass13device_kernelINS_4fmha6kernel28FmhaKernelTmaWarpSpecializedINS1_10collective30FmhaMainloopTmaWarpSpecializedINS_12float_e4m3_tEffN4cute5tupleIJNS7_1CILi128EEESA_NS9_ILi64EEEEEENS8_IJiNS9_ILi1EEENS8_IJiiEEEEEESF_NS8_IJSD_iSE_EEENS4_12CausalFusionEJEEENS4_15FmhaFwdEpilogueIS6_fNS8_IJSB_SB_SA_EEEEENS2_23IndividualTileSchedulerEJEEEEEvNT_6ParamsE,@function
        .size           _ZN7cutlass13device_kernelINS_4fmha6kernel28FmhaKernelTmaWarpSpecializedINS1_10collective30FmhaMainloopTmaWarpSpecializedINS_12float_e4m3_tEffN4cute5tupleIJNS7_1CILi128EEESA_NS9_ILi64EEEEEENS8_IJiNS9_ILi1EEENS8_IJiiEEEEEESF_NS8_IJSD_iSE_EEENS4_12CausalFusionEJEEENS4_15FmhaFwdEpilogueIS6_fNS8_IJSB_SB_SA_EEEEENS2_23IndividualTileSchedulerEJEEEEEvNT_6ParamsE,(.L_x_118 - _ZN7cutlass13device_kernelINS_4fmha6kernel28FmhaKernelTmaWarpSpecializedINS1_10collective30FmhaMainloopTmaWarpSpecializedINS_12float_e4m3_tEffN4cute5tupleIJNS7_1CILi128EEESA_NS9_ILi64EEEEEENS8_IJiNS9_ILi1EEENS8_IJiiEEEEEESF_NS8_IJSD_iSE_EEENS4_12CausalFusionEJEEENS4_15FmhaFwdEpilogueIS6_fNS8_IJSB_SB_SA_EEEEENS2_23IndividualTileSchedulerEJEEEEEvNT_6ParamsE)
        .other          _ZN7cutlass13device_kernelINS_4fmha6kernel28FmhaKernelTmaWarpSpecializedINS1_10collective30FmhaMainloopTmaWarpSpecializedINS_12float_e4m3_tEffN4cute5tupleIJNS7_1CILi128EEESA_NS9_ILi64EEEEEENS8_IJiNS9_ILi1EEENS8_IJiiEEEEEESF_NS8_IJSD_iSE_EEENS4_12CausalFusionEJEEENS4_15FmhaFwdEpilogueIS6_fNS8_IJSB_SB_SA_EEEEENS2_23IndividualTileSchedulerEJEEEEEvNT_6ParamsE,@"STO_CUDA_ENTRY STV_DEFAULT"
_ZN7cutlass13device_kernelINS_4fmha6kernel28FmhaKernelTmaWarpSpecializedINS1_10collective30FmhaMainloopTmaWarpSpecializedINS_12float_e4m3_tEffN4cute5tupleIJNS7_1CILi128EEESA_NS9_ILi64EEEEEENS8_IJiNS9_ILi1EEENS8_IJiiEEEEEESF_NS8_IJSD_iSE_EEENS4_12CausalFusionEJEEENS4_15FmhaFwdEpilogueIS6_fNS8_IJSB_SB_SA_EEEEENS2_23IndividualTileSchedulerEJEEEEEvNT_6ParamsE:
[----:B------:R-:W1:Y:S01]  /*0000*/  LDC R1, c[0x0][0x28] ;  /* 0x00000a00ff017b82 */ /* 0x000e620000000800 */
[----:B------:R-:W2:Y:S01]  /*0010*/  S2R R0, SR_TID.X ;  /* 0x0000000000007919 */ /* 0x000ea20000002100 */
[----:B------:R-:W-:Y:S01]  /*0020*/  ELECT P1, URZ, PT ;  /* 0x00000000003f782f */ /* 0x000fe20003820000 */
[----:B------:R-:W-:Y:S01]  /*0030*/  BSSY B0, `(.L_x_0) ;  /* 0x0000017000007945 */ /* 0x000fe20003800000 */
[----:B--2---:R-:W-:-:S05]  /*0040*/  SHF.R.U32.HI R2, RZ, 0x5, R0 ;  /* 0x00000005ff027819 */ /* 0x004fca0000011600 */
[----:B------:R-:W2:Y:S02]  /*0050*/  SHFL.IDX PT, R3, R2, RZ, 0x1f ;  /* 0x00001fff02037589 */ /* 0x000ea400000e0000 */
[----:B--2---:R-:W-:Y:S02]  /*0060*/  R2UR UR4, R3 ;  /* 0x00000000030472ca */ /* 0x004fe400000e0000 */
[----:B------:R-:W-:-:S06]  /*0070*/  SHF.R.U32.HI R3, RZ, 0x7, R0 ;  /* 0x00000007ff037819 */ /* 0x000fcc0000011600 */
[----:B------:R-:W2:Y:S05]  /*0080*/  SHFL.IDX PT, R3, R3, RZ, 0x1f ;  /* 0x00001fff03037589 */ /* 0x000eaa00000e0000 */
[----:B------:R-:W-:Y:S02]  /*0090*/  USHF.R.S32.HI UR5, URZ, 0x1f, UR4 ;  /* 0x0000001f3f057899 */ /* 0x000fe40008011404 */
[----:B------:R-:W-:Y:S02]  /*00a0*/  ISETP.NE.OR P0, PT, RZ, UR4, !P1 ;  /* 0x00000004ff007c0c */ /* 0x000fe4000cf05670 */
[----:B------:R-:W-:-:S04]  /*00b0*/  ULEA.HI UR5, UR5, UR4, URZ, 0x2 ;  /* 0x0000000405057291 */ /* 0x000fc8000f8f103f */
[----:B------:R-:W-:-:S04]  /*00c0*/  ULOP3.LUT UR5, UR5, 0xfffffffc, URZ, 0xc0, !UPT ;  /* 0xfffffffc05057892 */ /* 0x000fc8000f8ec03f */
[----:B------:R-:W-:-:S03]  /*00d0*/  UIADD3 UR10, UR4, -UR5, URZ ;  /* 0x80000005040a7290 */ /* 0x000fc6000fffe03f */
[----:B-1----:R-:W-:Y:S09]  /*00e0*/  @P0 BRA `(.L_x_1) ;  /* 0x00000000002c0947 */ /* 0x002ff20003800000 */
[----:B------:R-:W-:Y:S02]  /*00f0*/  ULDC.64 UR4, c[0x0][0x198] ;  /* 0x0000660000047ab9 */ /* 0x000fe40000000a00 */
[----:B------:R-:W-:Y:S02]  /*0100*/  UIADD3 UR6, UP0, UR4, 0xf0, URZ ;  /* 0x000000f004067890 */ /* 0x000fe4000ff1e03f */
[----:B------:R-:W-:Y:S02]  /*0110*/  UIADD3 UR8, UP1, UR4, 0x1f0, URZ ;  /* 0x000001f004087890 */ /* 0x000fe4000ff3e03f */
[----:B------:R-:W-:Y:S02]  /*0120*/  UIADD3 UR4, UP2, UR4, 0x2f0, URZ ;  /* 0x000002f004047890 */ /* 0x000fe4000ff5e03f */
[----:B------:R-:W-:Y:S02]  /*0130*/  UIADD3.X UR7, URZ, UR5, URZ, UP0, !UPT ;  /* 0x000000053f077290 */ /* 0x000fe400087fe43f */
[----:B------:R-:W-:-:S02]  /*0140*/  UIADD3.X UR9, URZ, UR5, URZ, UP1, !UPT ;  /* 0x000000053f097290 */ /* 0x000fc40008ffe43f */
[----:B------:R-:W-:-:S05]  /*0150*/  UIADD3.X UR5, URZ, UR5, URZ, UP2, !UPT ;  /* 0x000000053f057290 */ /* 0x000fca00097fe43f */
[----:B------:R1:W-:Y:S02]  /*0160*/  UTMACCTL.PF [UR6] ;  /* 0x00000000060079b9 */ /* 0x0003e40008040000 */
[----:B------:R1:W-:Y:S02]  /*0170*/  UTMACCTL.PF [UR8] ;  /* 0x00000000080079b9 */ /* 0x0003e40008040000 */
[----:B------:R1:W-:Y:S02]  /*0180*/  UTMACCTL.PF [UR4] ;  /* 0x00000000040079b9 */ /* 0x0003e40008040000 */
[----:B-1----:R-:W-:Y:S01]  /*0190*/  NOP ;  /* 0x0000000000007918 */ /* 0x002fe20000000000 */
.L_x_1:
[----:B------:R-:W-:Y:S05]  /*01a0*/  BSYNC B0 ;  /* 0x0000000000007941 */ /* 0x000fea0003800000 */
.L_x_0:
[----:B------:R-:W1:Y:S01]  /*01b0*/  SHFL.IDX PT, R4, R2, RZ, 0x1f ;  /* 0x00001fff02047589 */ /* 0x000e6200000e0000 */
[----:B--2---:R-:W-:Y:S01]  /*01c0*/  R2UR UR36, R3 ;  /* 0x00000000032472ca */ /* 0x004fe200000e0000 */
[----:B------:R-:W-:-:S12]  /*01d0*/  UISETP.NE.AND UP0, UPT, UR10, 0x1, UPT ;  /* 0x000000010a00788c */ /* 0x000fd8000bf05270 */
[----:B------:R-:W-:Y:S02]  /*01e0*/  UIADD3 UR7, UR36, -0x1, URZ ;  /* 0xffffffff24077890 */ /* 0x000fe4000fffe03f */
[----:B------:R-:W-:Y:S02]  /*01f0*/  UISETP.EQ.AND UP2, UPT, UR36, URZ, !UP0 ;  /* 0x0000003f2400728c */ /* 0x000fe4000c742270 */
[----:B------:R-:W-:Y:S02]  /*0200*/  UISETP.GE.U32.AND UP1, UPT, UR7, 0x4, UPT ;  /* 0x000000040700788c */ /* 0x000fe4000bf26070 */
[----:B------:R-:W-:Y:S01]  /*0210*/  USEL UR6, URZ, 0x1, !UP2 ;  /* 0x000000013f067887 */ /* 0x000fe2000d000000 */
[----:B-1----:R-:W-:-:S03]  /*0220*/  ISETP.NE.AND P0, PT, R4, RZ, PT ;  /* 0x000000ff0400720c */ /* 0x002fc60003f05270 */
[----:B------:R-:W-:-:S10]  /*0230*/  USEL UR6, UR6, 0x2, UP1 ;  /* 0x0000000206067887 */ /* 0x000fd40008800000 */
[----:B------:R-:W-:Y:S05]  /*0240*/  @P0 BRA `(.L_x_2) ;  /* 0x0000000000480947 */ /* 0x000fea0003800000 */
[----:B------:R-:W1:Y:S01]  /*0250*/  S2UR UR11, SR_CgaCtaId ;  /* 0x00000000000b79c3 */ /* 0x000e620000008800 */
[----:B------:R-:W-:Y:S01]  /*0260*/  UMOV UR4, 0x400 ;  /* 0x0000040000047882 */ /* 0x000fe20000000000 */
[----:B------:R-:W-:Y:S01]  /*0270*/  UMOV UR5, 0x1 ;  /* 0x0000000100057882 */ /* 0x000fe20000000000 */
[----:B------:R-:W-:Y:S01]  /*0280*/  UMOV UR8, 0x80 ;  /* 0x0000008000087882 */ /* 0x000fe20000000000 */
[----:B------:R-:W-:Y:S01]  /*0290*/  ELECT P0, URZ, PT ;  /* 0x00000000003f782f */ /* 0x000fe20003800000 */
[----:B------:R-:W-:-:S04]  /*02a0*/  UIADD3 UR8, -UR8, 0x100000, URZ ;  /* 0x0010000008087890 */ /* 0x000fc8000fffe13f */
[----:B------:R-:W-:Y:S02]  /*02b0*/  USHF.L.U32 UR9, UR8, 0xb, URZ ;  /* 0x0000000b08097899 */ /* 0x000fe4000800063f */
[----:B------:R-:W-:Y:S02]  /*02c0*/  USHF.L.U32 UR8, UR8, 0x1, URZ ;  /* 0x0000000108087899 */ /* 0x000fe4000800063f */
[----:B-1----:R-:W-:Y:S02]  /*02d0*/  ULEA UR11, UR11, UR4, 0x18 ;  /* 0x000000040b0b7291 */ /* 0x002fe4000f8ec03f */
[----:B------:R-:W-:-:S04]  /*02e0*/  UIADD3 UR4, -UR5, 0x100000, URZ ;  /* 0x0010000005047890 */ /* 0x000fc8000fffe13f */
[----:B------:R-:W-:Y:S02]  /*02f0*/  USHF.L.U32 UR5, UR4, 0xb, URZ ;  /* 0x0000000b04057899 */ /* 0x000fe4000800063f */
[----:B------:R-:W-:Y:S01]  /*0300*/  USHF.L.U32 UR4, UR4, 0x1, URZ ;  /* 0x0000000104047899 */ /* 0x000fe2000800063f */
[----:B------:R-:W1:Y:S11]  /*0310*/  FENCE.VIEW.ASYNC.S ;  /* 0x00000000000073c6 */ /* 0x000e760000000000 */
[----:B-1----:R1:W2:Y:S01]  /*0320*/  SYNCS.EXCH.64 URZ, [UR11+0xc050], UR4 ;  /* 0x00c050040b3f75b2 */ /* 0x0022a20008000100 */
[----:B------:R1:W3:Y:S01]  /*0330*/  SYNCS.EXCH.64 URZ, [UR11+0xc060], UR8 ;  /* 0x00c060080b3f75b2 */ /* 0x0002e20008000100 */
[----:B------:R1:W4:Y:S01]  /*0340*/  SYNCS.EXCH.64 URZ, [UR11+0xc058], UR4 ;  /* 0x00c058040b3f75b2 */ /* 0x0003220008000100 */
[----:B------:R1:W1:Y:S01]  /*0350*/  SYNCS.EXCH.64 URZ, [UR11+0xc068], UR8 ;  /* 0x00c068080b3f75b2 */ /* 0x0002620008000100 */
[----:B------:R-:W-:Y:S01]  /*0360*/  NOP ;  /* 0x0000000000007918 */ /* 0x000fe20000000000 */
.L_x_2:
[----:B------:R-:W5:Y:S01]  /*0370*/  SHFL.IDX PT, R3, R2, RZ, 0x1f ;  /* 0x00001fff02037589 */ /* 0x000f6200000e0000 */
[----:B------:R-:W-:Y:S01]  /*0380*/  NOP ;  /* 0x0000000000007918 */ /* 0x000fe20000000000 */
[----:B-----5:R-:W-:-:S13]  /*0390*/  ISETP.NE.AND P0, PT, R3, RZ, PT ;  /* 0x000000ff0300720c */ /* 0x020fda0003f05270 */
[----:B------:R-:W-:Y:S05]  /*03a0*/  @P0 BRA `(.L_x_3) ;  /* 0x0000000000600947 */ /* 0x000fea0003800000 */
[----:B-1----:R-:W1:Y:S01]  /*03b0*/  S2UR UR5, SR_CgaCtaId ;  /* 0x00000000000579c3 */ /* 0x002e620000008800 */
[----:B------:R-:W-:Y:S01]  /*03c0*/  UMOV UR4, 0x400 ;  /* 0x0000040000047882 */ /* 0x000fe20000000000 */
[----:B------:R-:W-:Y:S01]  /*03d0*/  UMOV UR8, 0x1 ;  /* 0x0000000100087882 */ /* 0x000fe20000000000 */
[----:B------:R-:W-:Y:S01]  /*03e0*/  UMOV UR12, 0x100 ;  /* 0x00000100000c7882 */ /* 0x000fe20000000000 */
[----:B------:R-:W-:-:S04]  /*03f0*/  UIADD3 UR8, -UR8, 0x100000, URZ ;  /* 0x0010000008087890 */ /* 0x000fc8000fffe13f */
[----:B------:R-:W-:Y:S02]  /*0400*/  USHF.L.U32 UR9, UR8, 0xb, URZ ;  /* 0x0000000b08097899 */ /* 0x000fe4000800063f */
[----:B------:R-:W-:Y:S01]  /*0410*/  USHF.L.U32 UR8, UR8, 0x1, URZ ;  /* 0x0000000108087899 */ /* 0x000fe2000800063f */
[----:B------:R-:W-:Y:S01]  /*0420*/  ELECT P0, URZ, PT ;  /* 0x00000000003f782f */ /* 0x000fe20003800000 */
[----:B-1----:R-:W-:Y:S02]  /*0430*/  ULEA UR11, UR5, UR4, 0x18 ;  /* 0x00000004050b7291 */ /* 0x002fe4000f8ec03f */
[----:B------:R-:W-:-:S04]  /*0440*/  UIADD3 UR4, -UR12, 0x100000, URZ ;  /* 0x001000000c047890 */ /* 0x000fc8000fffe13f */
[----:B------:R-:W-:Y:S02]  /*0450*/  USHF.L.U32 UR5, UR4, 0xb, URZ ;  /* 0x0000000b04057899 */ /* 0x000fe4000800063f */
[----:B------:R-:W-:Y:S01]  /*0460*/  USHF.L.U32 UR4, UR4, 0x1, URZ ;  /* 0x0000000104047899 */ /* 0x000fe2000800063f */
[----:B------:R-:W1:Y:S03]  /*0470*/  FENCE.VIEW.ASYNC.S ;  /* 0x00000000000073c6 */ /* 0x000e660000000000 */
[----:B-1----:R1:W1:Y:S08]  /*0480*/  SYNCS.EXCH.64 URZ, [UR11+0xc000], UR8 ;  /* 0x00c000080b3f75b2 */ /* 0x0022700008000100 */
[----:B------:R1:W1:Y:S01]  /*0490*/  SYNCS.EXCH.64 URZ, [UR11+0xc028], UR4 ;  /* 0x00c028040b3f75b2 */ /* 0x0002620008000100 */
        /* <DEDUP_REMOVED lines=8> */
[----:B------:R-:W-:Y:S01]  /*0520*/  NOP ;  /* 0x0000000000007918 */ /* 0x000fe20000000000 */
.L_x_3:
        /* <DEDUP_REMOVED lines=21> */
[----:B------:R-:W-:Y:S01]  /*0680*/  NOP ;  /* 0x0000000000007918 */ /* 0x000fe20000000000 */
.L_x_4:
[----:B------:R-:W5:Y:S01]  /*0690*/  SHFL.IDX PT, R3, R2, RZ, 0x1f ;  /* 0x00001fff02037589 */ /* 0x000f6200000e0000 */
[----:B------:R-:W-:Y:S01]  /*06a0*/  ELECT P0, URZ, PT ;  /* 0x00000000003f782f */ /* 0x000fe20003800000 */
[----:B------:R-:W-:Y:S01]  /*06b0*/  NOP ;  /* 0x0000000000007918 */ /* 0x000fe20000000000 */
[----:B-1----:R-:W-:Y:S02]  /*06c0*/  UMOV UR4, 0x80 ;  /* 0x0000008000047882 */ /* 0x002fe40000000000 */
[C---:B-----5:R-:W-:Y:S02]  /*06d0*/  ISETP.NE.OR P0, PT, R3.reuse, RZ, !P0 ;  /* 0x000000ff0300720c */ /* 0x060fe40004705670 */
[----:B------:R-:W-:-:S11]  /*06e0*/  ISETP.NE.AND P2, PT, R3, RZ, PT ;  /* 0x000000ff0300720c */ /* 0x000fd60003f45270 */
[----:B------:R-:W-:Y:S01]  /*06f0*/  VOTEU.ALL UP2, P0 ;  /* 0x00000000003f7886 */ /* 0x000fe20000040000 */
[----:B------:R-:W-:Y:S01]  /*0700*/  VOTEU.ALL UP3, P0 ;  /* 0x00000000003f7886 */ /* 0x000fe20000060000 */
[----:B------:R-:W-:Y:S01]  /*0710*/  VOTEU.ALL UP4, P0 ;  /* 0x00000000003f7886 */ /* 0x000fe20000080000 */
[----:B------:R-:W-:Y:S02]  /*0720*/  VOTEU.ALL UP5, P0 ;  /* 0x00000000003f7886 */ /* 0x000fe400000a0000 */
[----:B------:R-:W1:Y:S01]  /*0730*/  @!UP2 S2UR UR9, SR_CgaCtaId ;  /* 0x000000000009a9c3 */ /* 0x000e620000008800 */
[----:B------:R-:W-:Y:S01]  /*0740*/  @!UP2 UMOV UR8, 0x400 ;  /* 0x000004000008a882 */ /* 0x000fe20000000000 */
[----:B------:R-:W-:-:S04]  /*0750*/  @!UP2 UIADD3 UR4, -UR4, 0x100000, URZ ;  /* 0x001000000404a890 */ /* 0x000fc8000fffe13f */
[----:B------:R-:W-:Y:S02]  /*0760*/  @!UP2 USHF.L.U32 UR5, UR4, 0xb, URZ ;  /* 0x0000000b0405a899 */ /* 0x000fe4000800063f */
[----:B------:R-:W-:Y:S02]  /*0770*/  @!UP2 USHF.L.U32 UR4, UR4, 0x1, URZ ;  /* 0x000000010404a899 */ /* 0x000fe4000800063f */
[----:B-1----:R-:W-:Y:S01]  /*0780*/  @!UP2 ULEA UR8, UR9, UR8, 0x18 ;  /* 0x000000080908a291 */ /* 0x002fe2000f8ec03f */
[----:B------:R-:W-:Y:S01]  /*0790*/  VOTEU.ALL UP2, P0 ;  /* 0x00000000003f7886 */ /* 0x000fe20000040000 */
[----:B------:R-:W1:Y:S10]  /*07a0*/  FENCE.VIEW.ASYNC.S ;  /* 0x00000000000073c6 */ /* 0x000e740000000000 */
[----:B-1----:R1:W1:Y:S01]  /*07b0*/  @!UP2 SYNCS.EXCH.64 URZ, [UR8+0xc090], UR4 ;  /* 0x00c09004083fa5b2 */ /* 0x0022620008000100 */
[----:B------:R1:W1:Y:S01]  /*07c0*/  @!UP3 SYNCS.EXCH.64 URZ, [UR8+0xc098], UR4 ;  /* 0x00c09804083fb5b2 */ /* 0x0002620008000100 */
[----:B------:R1:W1:Y:S01]  /*07d0*/  @!UP4 SYNCS.EXCH.64 URZ, [UR8+0xc0a0], UR4 ;  /* 0x00c0a004083fc5b2 */ /* 0x0002620008000100 */
[----:B------:R1:W1:Y:S01]  /*07e0*/  @!UP5 SYNCS.EXCH.64 URZ, [UR8+0xc0a8], UR4 ;  /* 0x00c0a804083fd5b2 */ /* 0x0002620008000100 */
[----:B------:R-:W-:Y:S01]  /*07f0*/  NOP ;  /* 0x0000000000007918 */ /* 0x000fe20000000000 */
[----:B------:R-:W-:Y:S05]  /*0800*/  @P2 BRA `(.L_x_5) ;  /* 0x0000000000402947 */ /* 0x000fea0003800000 */
[----:B-1----:R-:W1:Y:S01]  /*0810*/  S2UR UR5, SR_CgaCtaId ;  /* 0x00000000000579c3 */ /* 0x002e620000008800 */
[----:B------:R-:W-:Y:S01]  /*0820*/  UMOV UR4, 0x400 ;  /* 0x0000040000047882 */ /* 0x000fe20000000000 */
[----:B------:R-:W-:Y:S01]  /*0830*/  UMOV UR8, 0x20 ;  /* 0x0000002000087882 */ /* 0x000fe20000000000 */
[----:B------:R-:W-:Y:S01]  /*0840*/  UMOV UR9, 0x80 ;  /* 0x0000008000097882 */ /* 0x000fe20000000000 */
[----:B------:R-:W-:Y:S01]  /*0850*/  ELECT P0, URZ, PT ;  /* 0x00000000003f782f */ /* 0x000fe20003800000 */
[----:B-1----:R-:W-:Y:S02]  /*0860*/  ULEA UR11, UR5, UR4, 0x18 ;  /* 0x00000004050b7291 */ /* 0x002fe4000f8ec03f */
[----:B------:R-:W-:-:S04]  /*0870*/  UIADD3 UR4, -UR8, 0x100000, URZ ;  /* 0x0010000008047890 */ /* 0x000fc8000fffe13f */
[----:B------:R-:W-:Y:S02]  /*0880*/  USHF.L.U32 UR5, UR4, 0xb, URZ ;  /* 0x0000000b04057899 */ /* 0x000fe4000800063f */
[----:B------:R-:W-:Y:S02]  /*0890*/  USHF.L.U32 UR4, UR4, 0x1, URZ ;  /* 0x0000000104047899 */ /* 0x000fe4000800063f */
[----:B------:R-:W-:-:S04]  /*08a0*/  UIADD3 UR8, -UR9, 0x100000, URZ ;  /* 0x0010000009087890 */ /* 0x000fc8000fffe13f */
[----:B------:R-:W-:Y:S02]  /*08b0*/  USHF.L.U32 UR9, UR8, 0xb, URZ ;  /* 0x0000000b08097899 */ /* 0x000fe4000800063f */
[----:B------:R-:W-:Y:S01]  /*08c0*/  USHF.L.U32 UR8, UR8, 0x1, URZ ;  /* 0x0000000108087899 */ /* 0x000fe2000800063f */
[----:B------:R-:W1:Y:S03]  /*08d0*/  FENCE.VIEW.ASYNC.S ;  /* 0x00000000000073c6 */ /* 0x000e660000000000 */
[----:B-1----:R1:W1:Y:S08]  /*08e0*/  SYNCS.EXCH.64 URZ, [UR11+0xc0c0], UR4 ;  /* 0x00c0c0040b3f75b2 */ /* 0x0022700008000100 */
[----:B------:R1:W1:Y:S01]  /*08f0*/  SYNCS.EXCH.64 URZ, [UR11+0xc0c8], UR8 ;  /* 0x00c0c8080b3f75b2 */ /* 0x0002620008000100 */
[----:B------:R-:W-:Y:S01]  /*0900*/  NOP ;  /* 0x0000000000007918 */ /* 0x000fe20000000000 */
.L_x_5:
[----:B------:R-:W-:Y:S01]  /*0910*/  ISETP.NE.AND P0, PT, RZ, UR36, PT ;  /* 0x00000024ff007c0c */ /* 0x000fe2000bf05270 */
[----:B------:R-:W-:Y:S01]  /*0920*/  IMAD.U32 R2, RZ, RZ, UR10 ;  /* 0x0000000aff027e24 */ /* 0x000fe2000f8e00ff */
[----:B------:R-:W-:Y:S01]  /*0930*/  NOP ;  /* 0x0000000000007918 */ /* 0x000fe20000000000 */
[----:B-1234-:R-:W-:Y:S03]  /*0940*/  BAR.SYNC.DEFER_BLOCKING 0x0 ;  /* 0x0000000000007b1d */ /* 0x01efe60000010000 */
[----:B------:R-:W-:-:S07]  /*0950*/  ISETP.EQ.AND P2, PT, R2, 0x1, P1 ;  /* 0x000000010200780c */ /* 0x000fce0000f42270 */
[----:B------:R-:W-:Y:S06]  /*0960*/  @!P0 BRA `(.L_x_6) ;  /* 0x000000c400888947 */ /* 0x000fec0003800000 */
[----:B------:R-:W-:-:S06]  /*0970*/  UISETP.GT.U32.AND UP2, UPT, UR7, 0x3, UPT ;  /* 0x000000030700788c */ /* 0x000fcc000bf44070 */
[----:B------:R-:W-:-:S13]  /*0980*/  PLOP3.LUT P0, PT, PT, PT, UP2, 0x80, 0x0 ;  /* 0x000000000000781c */ /* 0x000fda0003f0f028 */
[----:B------:R-:W-:Y:S05]  /*0990*/  @P0 EXIT ;  /* 0x000000000000094d */ /* 0x000fea0003800000 */
.L_x_7:
[----:B------:R-:W-:-:S08]  /*09a0*/  NOP ;  /* 0x0000000000007918 */ /* 0x000fd00000000000 */
[----:B------:R-:W1:Y:S02]  /*09b0*/  USETMAXREG.TRY_ALLOC.CTAPOOL UP2, 0xf0 ;  /* 0x000000f0000079c8 */ /* 0x000e640008040600 */
[----:B-1----:R-:W-:-:S13]  /*09c0*/  PLOP3.LUT P0, PT, PT, PT, UP2, 0x80, 0x0 ;  /* 0x000000000000781c */ /* 0x002fda0003f0f028 */
[----:B------:R-:W-:Y:S05]  /*09d0*/  @!P0 BRA `(.L_x_7) ;  /* 0xfffffffc00f08947 */ /* 0x000fea000383ffff */
[----:B------:R-:W-:Y:S01]  /*09e0*/  UISETP.NE.AND UP2, UPT, UR36, 0x1, UPT ;  /* 0x000000012400788c */ /* 0x000fe2000bf45270 */
[----:B------:R-:W1:Y:S01]  /*09f0*/  S2UR UR8, SR_CTAID.X ;  /* 0x00000000000879c3 */ /* 0x000e620000002500 */
[----:B------:R-:W-:Y:S01]  /*0a00*/  UMOV UR4, URZ ;  /* 0x0000003f00047c82 */ /* 0x000fe20008000000 */
[----:B------:R-:W-:-:S03]  /*0a10*/  UMOV UR5, URZ ;  /* 0x0000003f00057c82 */ /* 0x000fc60008000000 */
[----:B------:R-:W-:-:S13]  /*0a20*/  PLOP3.LUT P0, PT, PT, PT, UP2, 0x80, 0x0 ;  /* 0x000000000000781c */ /* 0x000fda0003f0f028 */
[----:B------:R-:W-:Y:S05]  /*0a30*/  @!P0 BRA `(.L_x_8) ;  /* 0x00000000003c8947 */ /* 0x000fea0003800000 */
[----:B------:R-:W-:Y:S01]  /*0a40*/  UISETP.NE.AND UP2, UPT, UR36, 0x2, UPT ;  /* 0x000000022400788c */ /* 0x000fe2000bf45270 */
[----:B------:R-:W-:-:S05]  /*0a50*/  UMOV UR5, 0x1 ;  /* 0x0000000100057882 */ /* 0x000fca0000000000 */
[----:B------:R-:W-:-:S13]  /*0a60*/  PLOP3.LUT P1, PT, PT, PT, UP2, 0x80, 0x0 ;  /* 0x000000000000781c */ /* 0x000fda0003f2f028 */
[----:B------:R-:W-:Y:S05]  /*0a70*/  @!P1 BRA `(.L_x_8) ;  /* 0x00000000002c9947 */ /* 0x000fea0003800000 */
[----:B------:R-:W-:-:S06]  /*0a80*/  UISETP.NE.AND UP2, UPT, UR36, 0x3, UPT ;  /* 0x000000032400788c */ /* 0x000fcc000bf45270 */
[----:B------:R-:W-:-:S13]  /*0a90*/  PLOP3.LUT P1, PT, PT, PT, UP2, 0x80, 0x0 ;  /* 0x000000000000781c */ /* 0x000fda0003f2f028 */
[----:B------:R-:W-:Y:S05]  /*0aa0*/  @!P1 BRA `(.L_x_9) ;  /* 0x0000000000189947 */ /* 0x000fea0003800000 */
[----:B------:R-:W-:-:S11]  /*0ab0*/  UISETP.NE.AND UP2, UPT, UR36, 0x4, UPT ;  /* 0x000000042400788c */ /* 0x000fd6000bf45270 */
[----:B------:R-:W-:Y:S01]  /*0ac0*/  @!UP2 UMOV UR4, 0x1 ;  /* 0x000000010004a882 */ /* 0x000fe20000000000 */
[----:B------:R-:W-:Y:S01]  /*0ad0*/  @!UP2 UMOV UR5, 0x1 ;  /* 0x000000010005a882 */ /* 0x000fe20000000000 */
[----:B------:R-:W-:Y:S01]  /*0ae0*/  @UP2 UMOV UR4, URZ ;  /* 0x0000003f00042c82 */ /* 0x000fe20008000000 */
[----:B------:R-:W-:Y:S01]  /*0af0*/  @UP2 UMOV UR5, URZ ;  /* 0x0000003f00052c82 */ /* 0x000fe20008000000 */
[----:B------:R-:W-:Y:S05]  /*0b00*/  BRA `(.L_x_8) ;  /* 0x0000000000087947 */ /* 0x000fea0003800000 */
.L_x_9:
[----:B------:R-:W-:Y:S01]  /*0b10*/  UMOV UR4, 0x1 ;  /* 0x0000000100047882 */ /* 0x000fe20000000000 */
[----:B------:R-:W-:-:S05]  /*0b20*/  UMOV UR5, URZ ;  /* 0x0000003f00057c82 */ /* 0x000fca0008000000 */
.L_x_8:
[----:B------:R-:W-:Y:S05]  /*0b30*/  @!P0 BRA `(.L_x_10) ;  /* 0x0000000000408947 */ /* 0x000fea0003800000 */
[----:B------:R-:W-:-:S06]  /*0b40*/  UISETP.NE.AND UP2, UPT, UR36, 0x2, UPT ;  /* 0x000000022400788c */ /* 0x000fcc000bf45270 */
[----:B------:R-:W-:-:S13]  /*0b50*/  PLOP3.LUT P0, PT, PT, PT, UP2, 0x80, 0x0 ;  /* 0x000000000000781c */ /* 0x000fda0003f0f028 */
[----:B------:R-:W-:Y:S05]  /*0b60*/  @!P0 BRA `(.L_x_11) ;  /* 0x00000000002c8947 */ /* 0x000fea0003800000 */
[----:B------:R-:W-:-:S06]  /*0b70*/  UISETP.NE.AND UP2, UPT, UR36, 0x3, UPT ;  /* 0x000000032400788c */ /* 0x000fcc000bf45270 */
[----:B------:R-:W-:-:S13]  /*0b80*/  PLOP3.LUT P0, PT, PT, PT, UP2, 0x80, 0x0 ;  /* 0x000000000000781c */ /* 0x000fda0003f0f028 */
[----:B------:R-:W-:Y:S05]  /*0b90*/  @!P0 BRA `(.L_x_12) ;  /* 0x0000000000188947 */ /* 0x000fea0003800000 */
[----:B------:R-:W-:Y:S01]  /*0ba0*/  UISETP.NE.AND UP2, UPT, UR36, 0x4, UPT ;  /* 0x000000042400788c */ /* 0x000fe2000bf45270 */
[----:B-1----:R-:W-:-:S05]  /*0bb0*/  UMOV UR37, UR8 ;  /* 0x0000000800257c82 */ /* 0x002fca0008000000 */
[----:B------:R-:W-:-:S13]  /*0bc0*/  PLOP3.LUT P0, PT, PT, PT, UP2, 0x80, 0x0 ;  /* 0x000000000000781c */ /* 0x000fda0003f0f028 */
[----:B------:R-:W-:Y:S05]  /*0bd0*/  @P0 BRA `(.L_x_13) ;  /* 0x00000000001c0947 */ /* 0x000fea0003800000 */
[----:B------:R-:W-:Y:S01]  /*0be0*/  ULEA UR37, UR8, 0x3, 0x1 ;  /* 0x0000000308257891 */ /* 0x000fe2000f8e083f */
[----:B------:R-:W-:Y:S11]  /*0bf0*/  BRA `(.L_x_13) ;  /* 0x0000000000147947 */ /* 0x000ff60003800000 */
.L_x_12:
[----:B-1----:R-:W-:Y:S01]  /*0c00*/  ULEA UR37, UR8, 0x2, 0x1 ;  /* 0x0000000208257891 */ /* 0x002fe2000f8e083f */
[----:B------:R-:W-:Y:S11]  /*0c10*/  BRA `(.L_x_13) ;  /* 0x00000000000c7947 */ /* 0x000ff60003800000 */
.L_x_11:
[----:B-1----:R-:W-:Y:S01]  /*0c20*/  ULEA UR37, UR8, 0x1, 0x1 ;  /* 0x0000000108257891 */ /* 0x002fe2000f8e083f */
[----:B------:R-:W-:Y:S11]  /*0c30*/  BRA `(.L_x_13) ;  /* 0x0000000000047947 */ /* 0x000ff60003800000 */
.L_x_10:
[----:B-1----:R-:W-:-:S12]  /*0c40*/  USHF.L.U32 UR37, UR8, 0x1, URZ ;  /* 0x0000000108257899 */ /* 0x002fd8000800063f */
.L_x_13:
[----:B------:R-:W-:-:S04]  /*0c50*/  ULOP3.LUT UR6, UR6, 0x1, URZ, 0xfc, !UPT ;  /* 0x0000000106067892 */ /* 0x000fc8000f8efc3f */
[----:B------:R-:W-:-:S06]  /*0c60*/  UISETP.NE.AND UP2, UPT, UR6, 0x3, UPT ;  /* 0x000000030600788c */ /* 0x000fcc000bf45270 */
[----:B------:R-:W-:-:S13]  /*0c70*/  PLOP3.LUT P0, PT, PT, PT, UP2, 0x80, 0x0 ;  /* 0x000000000000781c */ /* 0x000fda0003f0f028 */
[----:B------:R-:W-:Y:S05]  /*0c80*/  @!P0 BRA `(.L_x_14) ;  /* 0x0000000000048947 */ /* 0x000fea0003800000 */
[----:B------:R-:W-:Y:S01]  /*0c90*/  BPT.TRAP 0x1 ;  /* 0x000000040000795c */ /* 0x000fe20000300000 */
.L_x_14:
[----:B------:R-:W1:Y:S01]  /*0ca0*/  S2UR UR6, SR_CgaCtaId ;  /* 0x00000000000679c3 */ /* 0x000e620000008800 */
[----:B------:R-:W-:Y:S01]  /*0cb0*/  UMOV UR38, 0x400 ;  /* 0x0000040000267882 */ /* 0x000fe20000000000 */
[----:B------:R-:W-:Y:S01]  /*0cc0*/  SHF.R.S32.HI R3, RZ, 0x1f, R0 ;  /* 0x0000001fff037819 */ /* 0x000fe20000011400 */
[----:B------:R-:W-:Y:S01]  /*0cd0*/  IMAD.U32 R9, RZ, RZ, UR4 ;  /* 0x00000004ff097e24 */ /* 0x000fe2000f8e00ff */
[----:B------:R-:W-:Y:S02]  /*0ce0*/  ULEA UR4, UR8, 0xff, 0x7 ;  /* 0x000000ff08047891 */ /* 0x000fe4000f8e383f */
[----:B------:R-:W-:Y:S02]  /*0cf0*/  LEA.HI R3, R3, R0, RZ, 0x7 ;  /* 0x0000000003037211 */ /* 0x000fe400078f38ff */
[----:B------:R-:W-:Y:S01]  /*0d00*/  SHF.L.U32 R9, R9, 0x1f, RZ ;  /* 0x0000001f09097819 */ /* 0x000fe200000006ff */
[----:B------:R-:W2:Y:S01]  /*0d10*/  LDC R8, c[0x0][0x28c] ;  /* 0x0000a300ff087b82 */ /* 0x000ea20000000800 */
[----:B------:R-:W-:Y:S01]  /*0d20*/  LOP3.LUT R3, R3, 0xffffff80, RZ, 0xc0, !PT ;  /* 0xffffff8003037812 */ /* 0x000fe200078ec0ff */
[----:B------:R-:W-:-:S04]  /*0d30*/  USHF.R.U32.HI UR4, URZ, 0x7, UR4 ;  /* 0x000000073f047899 */ /* 0x000fc80008011604 */
[----:B------:R-:W-:-:S05]  /*0d40*/  IMAD.IADD R3, R0, 0x1, -R3 ;  /* 0x0000000100037824 */ /* 0x000fca00078e0a03 */
[----:B------:R-:W-:Y:S01]  /*0d50*/  SHF.R.S32.HI R4, RZ, 0x1f, R3 ;  /* 0x0000001fff047819 */ /* 0x000fe20000011403 */
[----:B-1----:R-:W-:-:S03]  /*0d60*/  ULEA UR38, UR6, UR38, 0x18 ;  /* 0x0000002606267291 */ /* 0x002fc6000f8ec03f */
[CC--:B------:R-:W-:Y:S02]  /*0d70*/  LEA.HI R6, R4.reuse, R3.reuse, RZ, 0x2 ;  /* 0x0000000304067211 */ /* 0x0c0fe400078f10ff */
[----:B------:R-:W-:Y:S01]  /*0d80*/  LEA.HI R4, R4, R3, RZ, 0x5 ;  /* 0x0000000304047211 */ /* 0x000fe200078f28ff */
[----:B------:R-:W-:Y:S01]  /*0d90*/  ULEA UR6, UR5, UR38, 0x3 ;  /* 0x0000002605067291 */ /* 0x000fe2000f8e183f */
[--C-:B------:R-:W-:Y:S02]  /*0da0*/  SHF.R.S32.HI R7, RZ, 0x2, R6.reuse ;  /* 0x00000002ff077819 */ /* 0x100fe40000011406 */
[----:B------:R-:W-:Y:S02]  /*0db0*/  SHF.R.S32.HI R2, RZ, 0x1f, R6 ;  /* 0x0000001fff027819 */ /* 0x000fe40000011406 */
[----:B------:R-:W-:Y:S02]  /*0dc0*/  LOP3.LUT R6, R6, 0x7ffffffc, RZ, 0xc0, !PT ;  /* 0x7ffffffc06067812 */ /* 0x000fe400078ec0ff */
[----:B------:R-:W-:Y:S01]  /*0dd0*/  LEA.HI R5, R2, R7, RZ, 0x3 ;  /* 0x0000000702057211 */ /* 0x000fe200078f18ff */
[----:B--2---:R-:W-:Y:S01]  /*0de0*/  VIADD R2, R8, 0x7f ;  /* 0x0000007f08027836 */ /* 0x004fe20000000000 */
[----:B------:R-:W1:Y:S01]  /*0df0*/  SYNCS.PHASECHK.TRANS64.TRYWAIT P1, [UR6+0xc050], R9 ;  /* 0x00c05009ff0075a7 */ /* 0x000e620008020146 */
[----:B------:R-:W-:Y:S01]  /*0e00*/  IMAD.IADD R6, R3, 0x1, -R6 ;  /* 0x0000000103067824 */ /* 0x000fe200078e0a06 */
[----:B------:R-:W-:Y:S01]  /*0e10*/  LOP3.LUT R8, R5, 0xfffffff8, RZ, 0xc0, !PT ;  /* 0xfffffff805087812 */ /* 0x000fe200078ec0ff */
[----:B------:R-:W-:Y:S01]  /*0e20*/  IMAD.U32 R3, RZ, RZ, UR37 ;  /* 0x00000025ff037e24 */ /* 0x000fe2000f8e00ff */
[----:B------:R-:W-:-:S03]  /*0e30*/  SHF.R.S32.HI R5, RZ, 0x1f, R2 ;  /* 0x0000001fff057819 */ /* 0x000fc60000011402 */
[----:B------:R-:W-:Y:S01]  /*0e40*/  IMAD.IADD R8, R7, 0x1, -R8 ;  /* 0x0000000107087824 */ /* 0x000fe200078e0a08 */
[----:B------:R-:W-:Y:S02]  /*0e50*/  LEA.HI R5, R5, R2, RZ, 0x7 ;  /* 0x0000000205057211 */ /* 0x000fe400078f38ff */
[----:B------:R-:W-:Y:S02]  /*0e60*/  SHF.R.S32.HI R7, RZ, 0x5, R4 ;  /* 0x00000005ff077819 */ /* 0x000fe40000011404 */
[----:B------:R-:W-:-:S03]  /*0e70*/  SHF.R.S32.HI R5, RZ, 0x7, R5 ;  /* 0x00000007ff057819 */ /* 0x000fc60000011405 */
[----:B------:R-:W-:Y:S01]  /*0e80*/  IMAD R2, R7, 0x10, R8 ;  /* 0x0000001007027824 */ /* 0x000fe200078e0208 */
[----:B------:R-:W-:Y:S01]  /*0e90*/  VIMNMX R12, R5, UR4, PT ;  /* 0x00000004050c7c48 */ /* 0x000fe2000bfe0100 */
[----:B-1----:R-:W-:Y:S06]  /*0ea0*/  @!P1 BRA `(.L_x_15) ;  /* 0x000000d000589947 */ /* 0x002fec0003800000 */
.L_x_100:
[----:B------:R-:W-:Y:S02]  /*0eb0*/  IMAD.SHL.U32 R8, R6, 0x2, RZ ;  /* 0x0000000206087824 */ /* 0x000fe400078e00ff */
[----:B------:R-:W-:Y:S01]  /*0ec0*/  IMAD R2, R3, 0x40, R2 ;  /* 0x0000004003027824 */ /* 0x000fe200078e0202 */
[----:B------:R-:W-:Y:S06]  /*0ed0*/  @!P0 BRA `(.L_x_16) ;  /* 0x0000000000048947 */ /* 0x000fec0003800000 */
[----:B------:R-:W-:Y:S01]  /*0ee0*/  BPT.TRAP 0x1 ;  /* 0x000000040000795c */ /* 0x000fe20000300000 */
.L_x_16:
[----:B------:R-:W-:Y:S01]  /*0ef0*/  SHF.L.U32 R13, RZ, 0x1f, RZ ;  /* 0x0000001fff0d7819 */ /* 0x000fe200000006ff */
[----:B------:R-:W-:Y:S01]  /*0f00*/  UIADD3 UR13, UR38, 0xc090, URZ ;  /* 0x0000c090260d7890 */ /* 0x000fe2000fffe03f */
[----:B------:R-:W-:Y:S02]  /*0f10*/  ISETP.NE.AND P2, PT, RZ, UR7, PT ;  /* 0x00000007ff007c0c */ /* 0x000fe4000bf45270 */
[----:B------:R-:W2:Y:S02]  /*0f20*/  SYNCS.PHASECHK.TRANS64.TRYWAIT P1, [UR38+0xc000], R13 ;  /* 0x00c0000dff0075a7 */ /* 0x000ea40008020166 */
[----:B--2---:R-:W-:Y:S09]  /*0f30*/  @!P1 BRA `(.L_x_17) ;  /* 0x000000d0004c9947 */ /* 0x004ff20003800000 */
.L_x_101:
[----:B------:R-:W-:Y:S01]  /*0f40*/  ULEA UR15, UR36, UR13, 0x3 ;  /* 0x0000000d240f7291 */ /* 0x000fe2000f8e183f */
[----:B------:R-:W-:-:S04]  /*0f50*/  SEL R3, RZ, 0x1, P2 ;  /* 0x00000001ff037807 */ /* 0x000fc80001000000 */
[----:B------:R-:W-:-:S04]  /*0f60*/  SHF.L.U32 R3, R3, 0x1f, RZ ;  /* 0x0000001f03037819 */ /* 0x000fc800000006ff */
[----:B------:R-:W2:Y:S02]  /*0f70*/  SYNCS.PHASECHK.TRANS64.TRYWAIT P1, [UR15+-0x8], R3 ;  /* 0xfffff803ff0075a7 */ /* 0x000ea4000802014f */
[----:B--2---:R-:W-:Y:S05]  /*0f80*/  @!P1 BRA `(.L_x_18) ;  /* 0x000000d000509947 */ /* 0x004fea0003800000 */
.L_x_102:
[----:B------:R-:W-:Y:S01]  /*0f90*/  USHF.R.U32.HI UR4, URZ, 0x4, UR38 ;  /* 0x000000043f047899 */ /* 0x000fe20008011626 */
[----:B------:R-:W-:Y:S01]  /*0fa0*/  WARPGROUP.ARRIVE ;  /* 0x00000000000079c5 */ /* 0x000fe20000000000 */
[----:B------:R-:W-:Y:S01]  /*0fb0*/  UIADD3 UR6, UR38, 0x2000, URZ ;  /* 0x0000200026067890 */ /* 0x000fe2000fffe03f */
[----:B------:R-:W-:Y:S01]  /*0fc0*/  VIADD R5, R8, 0x9 ;  /* 0x0000000908057836 */ /* 0x000fe20000000000 */
[----:B------:R-:W-:Y:S01]  /*0fd0*/  ULOP3.LUT UR4, UR4, 0x3fff, URZ, 0xc0, !UPT ;  /* 0x00003fff04047892 */ /* 0x000fe2000f8ec03f */
[-C--:B------:R-:W-:Y:S01]  /*0fe0*/  ISETP.GT.AND P2, PT, R2, R8.reuse, PT ;  /* 0x000000080200720c */ /* 0x080fe20003f44270 */
[----:B------:R-:W-:Y:S01]  /*0ff0*/  USHF.R.U32.HI UR6, URZ, 0x4, UR6 ;  /* 0x000000043f067899 */ /* 0x000fe20008011606 */
[----:B-1----:R-:W-:Y:S01]  /*1000*/  VIADD R3, R8, 0x8 ;  /* 0x0000000808037836 */ /* 0x002fe20000000000 */
[----:B------:R-:W-:Y:S01]  /*1010*/  ULOP3.LUT UR4, UR4, 0x10000, URZ, 0xfc, !UPT ;  /* 0x0001000004047892 */ /* 0x000fe2000f8efc3f */
[----:B------:R-:W-:Y:S01]  /*1020*/  ISETP.GE.AND P4, PT, R2, R5, PT ;  /* 0x000000050200720c */ /* 0x000fe20003f86270 */
[----:B------:R-:W-:Y:S01]  /*1030*/  ULOP3.LUT UR6, UR6, 0x3fff, URZ, 0xc0, !UPT ;  /* 0x00003fff06067892 */ /* 0x000fe2000f8ec03f */
[C---:B------:R-:W-:Y:S01]  /*1040*/  VIADD R5, R8.reuse, 0x19 ;  /* 0x0000001908057836 */ /* 0x040fe20000000000 */
[----:B------:R-:W-:Y:S01]  /*1050*/  ULEA UR4, UR5, UR4, 0x8 ;  /* 0x0000000405047291 */ /* 0x000fe2000f8e403f */
[----:B------:R-:W-:Y:S01]  /*1060*/  VIADD R9, R8, 0x11 ;  /* 0x0000001108097836 */ /* 0x000fe20000000000 */
[----:B------:R-:W-:Y:S01]  /*1070*/  ULOP3.LUT UR12, UR6, 0x10000, URZ, 0xfc, !UPT ;  /* 0x00010000060c7892 */ /* 0x000fe2000f8efc3f */
[C---:B------:R-:W-:Y:S01]  /*1080*/  ISETP.GE.AND P3, PT, R2.reuse, R3, PT ;  /* 0x000000030200720c */ /* 0x040fe20003f66270 */
[----:B------:R-:W-:Y:S01]  /*1090*/  UMOV UR5, 0x80000020 ;  /* 0x8000002000057882 */ /* 0x000fe20000000000 */
[----:B------:R-:W-:Y:S01]  /*10a0*/  UMOV UR11, 0x80000020 ;  /* 0x80000020000b7882 */ /* 0x000fe20000000000 */
[----:B------:R-:W-:Y:S01]  /*10b0*/  UMOV UR9, UR5 ;  /* 0x0000000500097c82 */ /* 0x000fe20008000000 */
[----:B------:R-:W-:Y:S01]  /*10c0*/  UMOV UR8, UR4 ;  /* 0x0000000400087c82 */ /* 0x000fe20008000000 */
[----:B------:R-:W-:Y:S01]  /*10d0*/  ISETP.GE.AND P1, PT, R2, R8, PT ;  /* 0x000000080200720c */ /* 0x000fe20003f26270 */
[----:B------:R-:W-:Y:S01]  /*10e0*/  UMOV UR10, UR12 ;  /* 0x0000000c000a7c82 */ /* 0x000fe20008000000 */
[----:B------:R-:W-:Y:S01]  /*10f0*/  VIADD R3, R8, 0x18 ;  /* 0x0000001808037836 */ /* 0x000fe20000000000 */
[----:B------:R-:W-:Y:S01]  /*1100*/  QGMMA.64x128x32.F32.E4M3.E4M3 R24, gdesc[UR8], RZ, !UPT, gsb0 ;  /* 0x01e00000081879f3 */ /* 0x000fe2000c0008ff */
[----:B------:R-:W-:Y:S01]  /*1110*/  UIADD3 UR8, UR4, 0x2, URZ ;  /* 0x0000000204087890 */ /* 0x000fe2000fffe03f */
[----:B------:R-:W-:Y:S01]  /*1120*/  ISETP.GE.AND P5, PT, R2, R9, PT ;  /* 0x000000090200720c */ /* 0x000fe20003fa6270 */
[----:B------:R-:W-:Y:S01]  /*1130*/  UIADD3 UR10, UR12, 0x2, URZ ;  /* 0x000000020c0a7890 */ /* 0x000fe2000fffe03f */
[----:B------:R-:W-:Y:S01]  /*1140*/  VIADD R7, R8, 0x10 ;  /* 0x0000001008077836 */ /* 0x000fe20000000000 */
[----:B------:R-:W-:Y:S01]  /*1150*/  UMOV UR9, 0x80000020 ;  /* 0x8000002000097882 */ /* 0x000fe20000000000 */
[----:B------:R-:W-:Y:S01]  /*1160*/  UMOV UR11, 0x80000020 ;  /* 0x80000020000b7882 */ /* 0x000fe20000000000 */
[----:B------:R-:W-:Y:S01]  /*1170*/  P2R R14, PR, RZ, 0x1 ;  /* 0x00000001ff0e7803 */ /* 0x000fe20000000000 */
[----:B------:R-:W-:Y:S01]  /*1180*/  ULDC UR6, c[0x0][0x604] ;  /* 0x0001810000067ab9 */ /* 0x000fe20000000800 */
[----:B------:R-:W-:Y:S01]  /*1190*/  ISETP.GE.AND P6, PT, R2, R7, PT ;  /* 0x000000070200720c */ /* 0x000fe20003fc6270 */
[----:B------:R-:W-:Y:S01]  /*11a0*/  USHF.L.U32 UR7, UR7, 0x3, URZ ;  /* 0x0000000307077899 */ /* 0x000fe2000800063f */
[----:B------:R-:W-:-:S03]  /*11b0*/  IMAD.MOV.U32 R119, RZ, RZ, RZ ;  /* 0x000000ffff777224 */ /* 0x000fc600078e00ff */
[----:B------:R-:W-:Y:S01]  /*11c0*/  ULOP3.LUT UR7, UR7, 0x8, URZ, 0xc, !UPT ;  /* 0x0000000807077892 */ /* 0x000fe2000f8e0c3f */
[----:B------:R-:W-:Y:S02]  /*11d0*/  WARPGROUP.DEPBAR.LE gsb0, 0x0 ;  /* 0x00008000000079c5 */ /* 0x000fe40000010000 */
[----:B------:R-:W-:-:S06]  /*11e0*/  WARPGROUP.ARRIVE ;  /* 0x00000000000079c5 */ /* 0x000fcc0000000000 */
[----:B------:R-:W-:Y:S03]  /*11f0*/  QGMMA.64x128x32.F32.E4M3.E4M3 R24, gdesc[UR8], R24, gsb0 ;  /* 0x01e00000081879f3 */ /* 0x000fe60008000818 */
[----:B------:R-:W-:Y:S02]  /*1200*/  WARPGROUP.DEPBAR.LE gsb0, 0x0 ;  /* 0x00008000000079c5 */ /* 0x000fe40000010000 */
[----:B------:R-:W-:Y:S02]  /*1210*/  FSEL R25, R25, -INF , P2 ;  /* 0xff80000019197808 */ /* 0x000fe40001000000 */
[----:B------:R-:W-:Y:S02]  /*1220*/  FSEL R31, R31, -INF , P2 ;  /* 0xff8000001f1f7808 */ /* 0x000fe40001000000 */
[----:B------:R-:W-:Y:S01]  /*1230*/  ISETP.GE.AND P2, PT, R2, R5, PT ;  /* 0x000000050200720c */ /* 0x000fe20003f46270 */
[----:B------:R-:W-:Y:S01]  /*1240*/  VIADD R5, R8, 0x21 ;  /* 0x0000002108057836 */ /* 0x000fe20000000000 */
[----:B------:R-:W-:-:S02]  /*1250*/  FSEL R29, R29, -INF , P4 ;  /* 0xff8000001d1d7808 */ /* 0x000fc40002000000 */
[----:B------:R-:W-:Y:S02]  /*1260*/  FSEL R35, R35, -INF , P4 ;  /* 0xff80000023237808 */ /* 0x000fe40002000000 */
[----:B------:R-:W-:Y:S01]  /*1270*/  ISETP.GE.AND P4, PT, R2, R5, PT ;  /* 0x000000050200720c */ /* 0x000fe20003f86270 */
[----:B------:R-:W-:Y:S01]  /*1280*/  VIADD R5, R8, 0x29 ;  /* 0x0000002908057836 */ /* 0x000fe20000000000 */
[----:B------:R-:W-:Y:S02]  /*1290*/  FSEL R24, R24, -INF , P1 ;  /* 0xff80000018187808 */ /* 0x000fe40000800000 */
[----:B------:R-:W-:Y:S02]  /*12a0*/  FSEL R30, R30, -INF , P1 ;  /* 0xff8000001e1e7808 */ /* 0x000fe40000800000 */
[----:B------:R-:W-:Y:S01]  /*12b0*/  ISETP.GE.AND P1, PT, R2, R3, PT ;  /* 0x000000030200720c */ /* 0x000fe20003f26270 */
[----:B------:R-:W-:Y:S01]  /*12c0*/  VIADD R3, R8, 0x20 ;  /* 0x0000002008037836 */ /* 0x000fe20000000000 */
[----:B------:R-:W-:-:S02]  /*12d0*/  FSEL R33, R33, -INF , P5 ;  /* 0xff80000021217808 */ /* 0x000fc40002800000 */
[----:B------:R-:W-:Y:S02]  /*12e0*/  FSEL R39, R39, -INF , P5 ;  /* 0xff80000027277808 */ /* 0x000fe40002800000 */
[----:B------:R-:W-:Y:S02]  /*12f0*/  ISETP.GE.AND P5, PT, R2, R5, PT ;  /* 0x000000050200720c */ /* 0x000fe40003fa6270 */
[----:B------:R-:W-:Y:S02]  /*1300*/  FSEL R28, R28, -INF , P3 ;  /* 0xff8000001c1c7808 */ /* 0x000fe40001800000 */
[----:B------:R-:W-:Y:S02]  /*1310*/  FMNMX R5, R24, R25, !PT ;  /* 0x0000001918057209 */ /* 0x000fe40007800000 */
[----:B------:R-:W-:Y:S02]  /*1320*/  FSEL R34, R34, -INF , P3 ;  /* 0xff80000022227808 */ /* 0x000fe40001800000 */
[----:B------:R-:W-:Y:S01]  /*1330*/  ISETP.GE.AND P3, PT, R2, R3, PT ;  /* 0x000000030200720c */ /* 0x000fe20003f66270 */
[----:B------:R-:W-:Y:S01]  /*1340*/  VIADD R3, R8, 0x28 ;  /* 0x0000002808037836 */ /* 0x000fe20000000000 */
[----:B------:R-:W-:-:S02]  /*1350*/  FMNMX R4, R28, R5, !PT ;  /* 0x000000051c047209 */ /* 0x000fc40007800000 */
[----:B------:R-:W-:Y:S02]  /*1360*/  FSEL R32, R32, -INF , P6 ;  /* 0xff80000020207808 */ /* 0x000fe40003000000 */
[----:B------:R-:W-:Y:S02]  /*1370*/  FMNMX R5, R29, R4, !PT ;  /* 0x000000041d057209 */ /* 0x000fe40007800000 */
[----:B------:R-:W-:Y:S02]  /*1380*/  FSEL R38, R38, -INF , P6 ;  /* 0xff80000026267808 */ /* 0x000fe40003000000 */
[----:B------:R-:W-:Y:S01]  /*1390*/  ISETP.GE.AND P6, PT, R2, R3, PT ;  /* 0x000000030200720c */ /* 0x000fe20003fc6270 */
[----:B------:R-:W-:Y:S01]  /*13a0*/  VIADD R3, R8, 0x30 ;  /* 0x0000003008037836 */ /* 0x000fe20000000000 */
[----:B------:R-:W-:Y:S02]  /*13b0*/  FMNMX R4, R32, R5, !PT ;  /* 0x0000000520047209 */ /* 0x000fe40007800000 */
[----:B------:R-:W-:-:S02]  /*13c0*/  FSEL R36, R36, -INF , P1 ;  /* 0xff80000024247808 */ /* 0x000fc40000800000 */
[----:B------:R-:W-:Y:S02]  /*13d0*/  FSEL R42, R42, -INF , P1 ;  /* 0xff8000002a2a7808 */ /* 0x000fe40000800000 */
[----:B------:R-:W-:Y:S01]  /*13e0*/  ISETP.GE.AND P1, PT, R2, R3, PT ;  /* 0x000000030200720c */ /* 0x000fe20003f26270 */
[----:B------:R-:W-:Y:S01]  /*13f0*/  VIADD R3, R8, 0x31 ;  /* 0x0000003108037836 */ /* 0x000fe20000000000 */
[----:B------:R-:W-:Y:S02]  /*1400*/  FMNMX R5, R33, R4, !PT ;  /* 0x0000000421057209 */ /* 0x000fe40007800000 */
[----:B------:R-:W-:Y:S02]  /*1410*/  FSEL R37, R37, -INF , P2 ;  /* 0xff80000025257808 */ /* 0x000fe40001000000 */
[----:B------:R-:W-:Y:S02]  /*1420*/  FMNMX R4, R36, R5, !PT ;  /* 0x0000000524047209 */ /* 0x000fe40007800000 */
[----:B------:R-:W-:-:S02]  /*1430*/  FSEL R43, R43, -INF , P2 ;  /* 0xff8000002b2b7808 */ /* 0x000fc40001000000 */
[----:B------:R-:W-:Y:S01]  /*1440*/  ISETP.GE.AND P2, PT, R2, R3, PT ;  /* 0x000000030200720c */ /* 0x000fe20003f46270 */
[----:B------:R-:W-:Y:S01]  /*1450*/  VIADD R3, R8, 0x38 ;  /* 0x0000003808037836 */ /* 0x000fe20000000000 */
[----:B------:R-:W-:Y:S02]  /*1460*/  FSEL R40, R40, -INF , P3 ;  /* 0xff80000028287808 */ /* 0x000fe40001800000 */
[----:B------:R-:W-:Y:S02]  /*1470*/  FMNMX R5, R37, R4, !PT ;  /* 0x0000000425057209 */ /* 0x000fe40007800000 */
[----:B------:R-:W-:Y:S02]  /*1480*/  FSEL R46, R46, -INF , P3 ;  /* 0xff8000002e2e7808 */ /* 0x000fe40001800000 */
[----:B------:R-:W-:Y:S01]  /*1490*/  ISETP.GE.AND P3, PT, R2, R3, PT ;  /* 0x000000030200720c */ /* 0x000fe20003f66270 */
[----:B------:R-:W-:Y:S01]  /*14a0*/  VIADD R3, R8, 0x39 ;  /* 0x0000003908037836 */ /* 0x000fe20000000000 */
[----:B------:R-:W-:-:S02]  /*14b0*/  FSEL R41, R41, -INF , P4 ;  /* 0xff80000029297808 */ /* 0x000fc40002000000 */
[----:B------:R-:W-:Y:S02]  /*14c0*/  FMNMX R4, R40, R5, !PT ;  /* 0x0000000528047209 */ /* 0x000fe40007800000 */
        /* <DEDUP_REMOVED lines=8> */
[----:B------:R-:W-:Y:S01]  /*1550*/  ISETP.GE.AND P6, PT, R2, R3, PT ;  /* 0x000000030200720c */ /* 0x000fe20003fc6270 */
[----:B------:R-:W-:Y:S01]  /*1560*/  VIADD R3, R8, 0x41 ;  /* 0x0000004108037836 */ /* 0x000fe20000000000 */
[----:B------:R-:W-:Y:S02]  /*1570*/  FSEL R48, R48, -INF , P1 ;  /* 0xff80000030307808 */ /* 0x000fe40000800000 */
[----:B------:R-:W-:Y:S02]  /*1580*/  FMNMX R5, R45, R4, !PT ;  /* 0x000000042d057209 */ /* 0x000fe40007800000 */
        /* <DEDUP_REMOVED lines=8> */
[----:B------:R-:W-:Y:S01]  /*1610*/  ISETP.GE.AND P1, PT, R2, R3, PT ;  /* 0x000000030200720c */ /* 0x000fe20003f26270 */
[----:B------:R-:W-:Y:S01]  /*1620*/  VIADD R3, R8, 0x49 ;  /* 0x0000004908037836 */ /* 0x000fe20000000000 */
[----:B------:R-:W-:Y:S02]  /*1630*/  FSEL R53, R53, -INF , P4 ;  /* 0xff80000035357808 */ /* 0x000fe40002000000 */
[----:B------:R-:W-:Y:S01]  /*1640*/  FMNMX R4, R52, R5, !PT ;  /* 0x0000000534047209 */ /* 0x000fe20007800000 */
[----:B------:R-:W-:Y:S01]  /*1650*/  VIADD R5, R8, 0x59 ;  /* 0x0000005908057836 */ /* 0x000fe20000000000 */
[----:B------:R-:W-:Y:S02]  /*1660*/  FSEL R56, R56, -INF , P6 ;  /* 0xff80000038387808 */ /* 0x000fe40003000000 */
[----:B------:R-:W-:Y:S02]  /*1670*/  FMNMX R7, R53, R4, !PT ;  /* 0x0000000435077209 */ /* 0x000fe40007800000 */
[----:B------:R-:W-:-:S02]  /*1680*/  FSEL R55, R55, -INF , P2 ;  /* 0xff80000037377808 */ /* 0x000fc40001000000 */
[----:B------:R-:W-:Y:S01]  /*1690*/  ISETP.GE.AND P2, PT, R2, R3, PT ;  /* 0x000000030200720c */ /* 0x000fe20003f46270 */
[----:B------:R-:W-:Y:S01]  /*16a0*/  VIADD R3, R8, 0x50 ;  /* 0x0000005008037836 */ /* 0x000fe20000000000 */
[----:B------:R-:W-:Y:S01]  /*16b0*/  ISETP.GE.AND P0, PT, R2, R5, PT ;  /* 0x000000050200720c */ /* 0x000fe20003f06270 */
[----:B------:R-:W-:Y:S01]  /*16c0*/  VIADD R5, R8, 0x60 ;  /* 0x0000006008057836 */ /* 0x000fe20000000000 */
[----:B------:R-:W-:Y:S02]  /*16d0*/  FSEL R57, R57, -INF , P5 ;  /* 0xff80000039397808 */ /* 0x000fe40002800000 */
[----:B------:R-:W-:Y:S02]  /*16e0*/  FMNMX R4, R56, R7, !PT ;  /* 0x0000000738047209 */ /* 0x000fe40007800000 */
[----:B------:R-:W-:Y:S02]  /*16f0*/  FSEL R58, R58, -INF , P3 ;  /* 0xff8000003a3a7808 */ /* 0x000fe40001800000 */
[----:B------:R-:W-:-:S02]  /*1700*/  FSEL R60, R60, -INF , P1 ;  /* 0xff8000003c3c7808 */ /* 0x000fc40000800000 */
[----:B------:R-:W-:Y:S02]  /*1710*/  FSEL R66, R66, -INF , P1 ;  /* 0xff80000042427808 */ /* 0x000fe40000800000 */
[----:B------:R-:W-:Y:S01]  /*1720*/  ISETP.GE.AND P3, PT, R2, R3, PT ;  /* 0x000000030200720c */ /* 0x000fe20003f66270 */
[----:B------:R-:W-:Y:S01]  /*1730*/  VIADD R3, R8, 0x51 ;  /* 0x0000005108037836 */ /* 0x000fe20000000000 */
[----:B------:R-:W-:Y:S02]  /*1740*/  FMNMX R7, R57, R4, !PT ;  /* 0x0000000439077209 */ /* 0x000fe40007800000 */
[----:B------:R-:W-:Y:S01]  /*1750*/  ISETP.GE.AND P1, PT, R2, R5, PT ;  /* 0x000000050200720c */ /* 0x000fe20003f26270 */
[----:B------:R-:W-:Y:S01]  /*1760*/  VIADD R5, R8, 0x61 ;  /* 0x0000006108057836 */ /* 0x000fe20000000000 */
[----:B------:R-:W-:Y:S02]  /*1770*/  FSEL R61, R61, -INF , P2 ;  /* 0xff8000003d3d7808 */ /* 0x000fe40001000000 */
[----:B------:R-:W-:-:S02]  /*1780*/  FMNMX R4, R60, R7, !PT ;  /* 0x000000073c047209 */ /* 0x000fc40007800000 */
[----:B------:R-:W-:Y:S02]  /*1790*/  FSEL R59, R59, -INF , P4 ;  /* 0xff8000003b3b7808 */ /* 0x000fe40002000000 */
[----:B------:R-:W-:Y:S02]  /*17a0*/  FSEL R67, R67, -INF , P2 ;  /* 0xff80000043437808 */ /* 0x000fe40001000000 */
[----:B------:R-:W-:Y:S01]  /*17b0*/  ISETP.GE.AND P4, PT, R2, R3, PT ;  /* 0x000000030200720c */ /* 0x000fe20003f86270 */
[----:B------:R-:W-:Y:S01]  /*17c0*/  VIADD R3, R8, 0x58 ;  /* 0x0000005808037836 */ /* 0x000fe20000000000 */
[----:B------:R-:W-:Y:S01]  /*17d0*/  ISETP.GE.AND P2, PT, R2, R5, PT ;  /* 0x000000050200720c */ /* 0x000fe20003f46270 */
[----:B------:R-:W-:Y:S01]  /*17e0*/  VIADD R5, R8, 0x68 ;  /* 0x0000006808057836 */ /* 0x000fe20000000000 */
[----:B------:R-:W-:Y:S02]  /*17f0*/  FSEL R64, R64, -INF , P3 ;  /* 0xff80000040407808 */ /* 0x000fe40001800000 */
[----:B------:R-:W-:-:S02]  /*1800*/  FMNMX R7, R61, R4, !PT ;  /* 0x000000043d077209 */ /* 0x000fc40007800000 */
[----:B------:R-:W-:Y:S02]  /*1810*/  FSEL R62, R62, -INF , P6 ;  /* 0xff8000003e3e7808 */ /* 0x000fe40003000000 */
[----:B------:R-:W-:Y:S02]  /*1820*/  FSEL R70, R70, -INF , P3 ;  /* 0xff80000046467808 */ /* 0x000fe40001800000 */
[----:B------:R-:W-:Y:S02]  /*1830*/  ISETP.GE.AND P6, PT, R2, R3, PT ;  /* 0x000000030200720c */ /* 0x000fe40003fc6270 */
[----:B------:R-:W-:Y:S02]  /*1840*/  FSEL R65, R65, -INF , P4 ;  /* 0xff80000041417808 */ /* 0x000fe40002000000 */
[----:B------:R-:W-:Y:S02]  /*1850*/  FMNMX R4, R64, R7, !PT ;  /* 0x0000000740047209 */ /* 0x000fe40007800000 */
        /* <DEDUP_REMOVED lines=10> */
[----:B------:R-:W-:Y:S02]  /*1900*/  FSEL R72, R72, -INF , P1 ;  /* 0xff80000048487808 */ /* 0x000fe40000800000 */
[----:B------:R-:W-:Y:S02]  /*1910*/  FMNMX R7, R69, R4, !PT ;  /* 0x0000000445077209 */ /* 0x000fe40007800000 */
[----:B------:R-:W-:Y:S01]  /*1920*/  ISETP.GE.AND P4, PT, R2, R5, PT ;  /* 0x000000050200720c */ /* 0x000fe20003f86270 */
[----:B------:R-:W-:Y:S01]  /*1930*/  VIADD R5, R8, 0x69 ;  /* 0x0000006908057836 */ /* 0x000fe20000000000 */
[----:B------:R-:W-:Y:S02]  /*1940*/  FSEL R73, R73, -INF , P2 ;  /* 0xff80000049497808 */ /* 0x000fe40001000000 */
[----:B------:R-:W-:Y:S01]  /*1950*/  FMNMX R4, R72, R7, !PT ;  /* 0x0000000748047209 */ /* 0x000fe20007800000 */
[----:B------:R-:W-:Y:S01]  /*1960*/  VIADD R7, R8, 0x71 ;  /* 0x0000007108077836 */ /* 0x000fe20000000000 */
[----:B------:R-:W-:-:S02]  /*1970*/  FSEL R85, R85, -INF , P4 ;  /* 0xff80000055557808 */ /* 0x000fc40002000000 */
[----:B------:R-:W-:Y:S01]  /*1980*/  ISETP.GE.AND P4, PT, R2, R5, PT ;  /* 0x000000050200720c */ /* 0x000fe20003f86270 */
[----:B------:R-:W-:Y:S01]  /*1990*/  VIADD R5, R8, 0x70 ;  /* 0x0000007008057836 */ /* 0x000fe20000000000 */
[----:B------:R-:W-:Y:S02]  /*19a0*/  FSEL R76, R76, -INF , P3 ;  /* 0xff8000004c4c7808 */ /* 0x000fe40001800000 */
[----:B------:R-:W-:Y:S02]  /*19b0*/  FMNMX R9, R73, R4, !PT ;  /* 0x0000000449097209 */ /* 0x000fe40007800000 */
[----:B------:R-:W-:Y:S02]  /*19c0*/  FSEL R63, R63, -INF , P5 ;  /* 0xff8000003f3f7808 */ /* 0x000fe40002800000 */
[----:B------:R-:W-:Y:S02]  /*19d0*/  FSEL R77, R77, -INF , P4 ;  /* 0xff8000004d4d7808 */ /* 0x000fe40002000000 */
[----:B------:R-:W-:-:S02]  /*19e0*/  FMNMX R4, R76, R9, !PT ;  /* 0x000000094c047209 */ /* 0x000fc40007800000 */
[----:B------:R-:W-:Y:S02]  /*19f0*/  ISETP.GE.AND P5, PT, R2, R5, PT ;  /* 0x000000050200720c */ /* 0x000fe40003fa6270 */
[----:B------:R-:W-:Y:S02]  /*1a00*/  FMNMX R5, R77, R4, !PT ;  /* 0x000000044d057209 */ /* 0x000fe40007800000 */
[----:B------:R-:W-:Y:S02]  /*1a10*/  FSEL R80, R80, -INF , P5 ;  /* 0xff80000050507808 */ /* 0x000fe40002800000 */
[----:B------:R-:W-:Y:S02]  /*1a20*/  ISETP.GE.AND P6, PT, R2, R7, PT ;  /* 0x000000070200720c */ /* 0x000fe40003fc6270 */
[----:B------:R-:W-:Y:S02]  /*1a30*/  FMNMX R4, R80, R5, !PT ;  /* 0x0000000550047209 */ /* 0x000fe40007800000 */
[----:B------:R-:W-:-:S02]  /*1a40*/  FSEL R81, R81, -INF , P6 ;  /* 0xff80000051517808 */ /* 0x000fc40003000000 */
[----:B------:R-:W-:Y:S02]  /*1a50*/  P2R R10, PR, RZ, 0x2 ;  /* 0x00000002ff0a7803 */ /* 0x000fe40000000000 */
[----:B------:R-:W-:Y:S02]  /*1a60*/  FMNMX R5, R81, R4, !PT ;  /* 0x0000000451057209 */ /* 0x000fe40007800000 */
[----:B------:R-:W-:Y:S02]  /*1a70*/  P2R R11, PR, RZ, 0x1 ;  /* 0x00000001ff0b7803 */ /* 0x000fe40000000000 */
[----:B------:R-:W-:Y:S02]  /*1a80*/  FMNMX R4, R84, R5, !PT ;  /* 0x0000000554047209 */ /* 0x000fe40007800000 */
[----:B------:R-:W-:Y:S02]  /*1a90*/  ISETP.GE.AND P0, PT, R2, R3, PT ;  /* 0x000000030200720c */ /* 0x000fe40003f06270 */
[----:B------:R-:W-:-:S02]  /*1aa0*/  FMNMX R5, R85, R4, !PT ;  /* 0x0000000455057209 */ /* 0x000fc40007800000 */
[----:B------:R-:W-:Y:S02]  /*1ab0*/  FSEL R82, R82, -INF , P3 ;  /* 0xff80000052527808 */ /* 0x000fe40001800000 */
[----:B------:R-:W-:Y:S01]  /*1ac0*/  FSEL R79, R79, -INF , P2 ;  /* 0xff8000004f4f7808 */ /* 0x000fe20001000000 */
[----:B------:R-:W1:Y:S01]  /*1ad0*/  SHFL.BFLY PT, R4, R5, 0x1, 0x1f ;  /* 0x0c201f0005047f89 */ /* 0x000e6200000e0000 */
[----:B------:R-:W-:Y:S02]  /*1ae0*/  FSEL R74, R74, -INF , P0 ;  /* 0xff8000004a4a7808 */ /* 0x000fe40000000000 */
[----:B------:R-:W-:Y:S02]  /*1af0*/  ISETP.NE.AND P0, PT, R11, RZ, PT ;  /* 0x000000ff0b00720c */ /* 0x000fe40003f05270 */
[----:B------:R-:W-:Y:S02]  /*1b00*/  FSEL R83, R83, -INF , P4 ;  /* 0xff80000053537808 */ /* 0x000fe40002000000 */
[----:B------:R-:W-:-:S02]  /*1b10*/  FSEL R75, R75, -INF , P0 ;  /* 0xff8000004b4b7808 */ /* 0x000fc40000000000 */
[----:B------:R-:W-:Y:S02]  /*1b20*/  ISETP.NE.AND P0, PT, R14, RZ, PT ;  /* 0x000000ff0e00720c */ /* 0x000fe40003f05270 */
[----:B------:R-:W-:Y:S02]  /*1b30*/  FSEL R87, R87, -INF , P6 ;  /* 0xff80000057577808 */ /* 0x000fe40003000000 */
[----:B------:R-:W-:Y:S02]  /*1b40*/  FSEL R86, R86, -INF , P5 ;  /* 0xff80000056567808 */ /* 0x000fe40002800000 */
[----:B-1----:R-:W-:-:S05]  /*1b50*/  FMNMX R6, R5, R4, !PT ;  /* 0x0000000405067209 */ /* 0x002fca0007800000 */
[----:B------:R-:W1:Y:S02]  /*1b60*/  SHFL.BFLY PT, R7, R6, 0x2, 0x1f ;  /* 0x0c401f0006077f89 */ /* 0x000e6400000e0000 */
[----:B-1----:R-:W-:-:S04]  /*1b70*/  FMNMX R4, R6, R7, !PT ;  /* 0x0000000706047209 */ /* 0x002fc80007800000 */
[----:B------:R-:W-:-:S04]  /*1b80*/  FSETP.NEU.AND P1, PT, R4, -INF , PT ;  /* 0xff8000000400780b */ /* 0x000fc80003f2d000 */
[----:B------:R-:W-:Y:S02]  /*1b90*/  FSEL R3, R4, RZ, P1 ;  /* 0x000000ff04037208 */ /* 0x000fe40000800000 */
[----:B------:R-:W-:-:S03]  /*1ba0*/  ISETP.NE.AND P1, PT, R10, RZ, PT ;  /* 0x000000ff0a00720c */ /* 0x000fc60003f25270 */
[----:B------:R-:W-:Y:S01]  /*1bb0*/  FMUL R7, R3, UR6 ;  /* 0x0000000603077c20 */ /* 0x000fe20008400000 */
[----:B------:R-:W-:Y:S01]  /*1bc0*/  VIADD R3, R2, 0x8 ;  /* 0x0000000802037836 */ /* 0x000fe20000000000 */
[----:B------:R-:W-:Y:S02]  /*1bd0*/  FSEL R78, R78, -INF , P1 ;  /* 0xff8000004e4e7808 */ /* 0x000fe40000800000 */
[--C-:B------:R-:W-:Y:S01]  /*1be0*/  FFMA R10, R25, UR6, -R7.reuse ;  /* 0x00000006190a7c23 */ /* 0x100fe20008000807 */
[--C-:B------:R-:W-:Y:S01]  /*1bf0*/  FFMA R24, R24, UR6, -R7.reuse ;  /* 0x0000000618187c23 */ /* 0x100fe20008000807 */
[-C--:B------:R-:W-:Y:S01]  /*1c00*/  ISETP.GE.AND P3, PT, R3, R8.reuse, PT ;  /* 0x000000080300720c */ /* 0x080fe20003f66270 */
[--C-:B------:R-:W-:Y:S01]  /*1c10*/  FFMA R14, R28, UR6, -R7.reuse ;  /* 0x000000061c0e7c23 */ /* 0x100fe20008000807 */
[--C-:B------:R-:W-:Y:S01]  /*1c20*/  FFMA R29, R29, UR6, -R7.reuse ;  /* 0x000000061d1d7c23 */ /* 0x100fe20008000807 */
[----:B------:R-:W-:Y:S01]  /*1c30*/  FSETP.GEU.AND P2, PT, R10, -126, PT ;  /* 0xc2fc00000a00780b */ /* 0x000fe20003f4e000 */
[--C-:B------:R-:W-:Y:S01]  /*1c40*/  FFMA R33, R33, UR6, -R7.reuse ;  /* 0x0000000621217c23 */ /* 0x100fe20008000807 */
[----:B------:R-:W-:Y:S01]  /*1c50*/  FSEL R26, R26, -INF , P3 ;  /* 0xff8000001a1a7808 */ /* 0x000fe20001800000 */
[--C-:B------:R-:W-:Y:S01]  /*1c60*/  FFMA R32, R32, UR6, -R7.reuse ;  /* 0x0000000620207c23 */ /* 0x100fe20008000807 */
[----:B------:R-:W-:Y:S01]  /*1c70*/  ISETP.GT.AND P3, PT, R3, R8, PT ;  /* 0x000000080300720c */ /* 0x000fe20003f64270 */
[--C-:B------:R-:W-:Y:S01]  /*1c80*/  FFMA R37, R37, UR6, -R7.reuse ;  /* 0x0000000625257c23 */ /* 0x100fe20008000807 */
[----:B------:R-:W-:Y:S01]  /*1c90*/  FSETP.GEU.AND P1, PT, R24, -126, PT ;  /* 0xc2fc00001800780b */ /* 0x000fe20003f2e000 */
[--C-:B------:R-:W-:Y:S01]  /*1ca0*/  FFMA R36, R36, UR6, -R7.reuse ;  /* 0x0000000624247c23 */ /* 0x100fe20008000807 */
[----:B------:R-:W-:Y:S01]  /*1cb0*/  FSEL R27, R27, -INF , P3 ;  /* 0xff8000001b1b7808 */ /* 0x000fe20001800000 */
[--C-:B------:R-:W-:Y:S01]  /*1cc0*/  FFMA R40, R40, UR6, -R7.reuse ;  /* 0x0000000628287c23 */ /* 0x100fe20008000807 */
[----:B------:R-:W-:Y:S01]  /*1cd0*/  FSETP.GEU.AND P4, PT, R14, -126, PT ;  /* 0xc2fc00000e00780b */ /* 0x000fe20003f8e000 */
[--C-:B------:R-:W-:Y:S01]  /*1ce0*/  FFMA R41, R41, UR6, -R7.reuse ;  /* 0x0000000629297c23 */ /* 0x100fe20008000807 */
[----:B------:R-:W-:Y:S01]  /*1cf0*/  FMNMX R5, R26, R27, !PT ;  /* 0x0000001b1a057209 */ /* 0x000fe20007800000 */
[----:B------:R-:W-:Y:S01]  /*1d00*/  @!P2 FMUL R10, R10, 0.5 ;  /* 0x3f0000000a0aa820 */ /* 0x000fe20000400000 */
[----:B------:R-:W-:Y:S01]  /*1d10*/  FSETP.GEU.AND P3, PT, R29, -126, PT ;  /* 0xc2fc00001d00780b */ /* 0x000fe20003f6e000 */
[--C-:B------:R-:W-:Y:S01]  /*1d20*/  FFMA R45, R45, UR6, -R7.reuse ;  /* 0x000000062d2d7c23 */ /* 0x100fe20008000807 */
[----:B------:R-:W-:Y:S01]  /*1d30*/  FMNMX R16, R30, R5, !PT ;  /* 0x000000051e107209 */ /* 0x000fe20007800000 */
[--C-:B------:R-:W-:Y:S01]  /*1d40*/  FFMA R44, R44, UR6, -R7.reuse ;  /* 0x000000062c2c7c23 */ /* 0x100fe20008000807 */
[----:B------:R-:W-:Y:S01]  /*1d50*/  FSETP.GEU.AND P6, PT, R33, -126, PT ;  /* 0xc2fc00002100780b */ /* 0x000fe20003fce000 */
[----:B------:R-:W1:Y:S01]  /*1d60*/  MUFU.EX2 R10, R10 ;  /* 0x0000000a000a7308 */ /* 0x000e620000000800 */
[----:B------:R-:W-:Y:S01]  /*1d70*/  FMNMX R5, R31, R16, !PT ;  /* 0x000000101f057209 */ /* 0x000fe20007800000 */
[----:B------:R-:W-:Y:S01]  /*1d80*/  @!P1 FMUL R24, R24, 0.5 ;  /* 0x3f00000018189820 */ /* 0x000fe20000400000 */
[----:B------:R-:W-:Y:S01]  /*1d90*/  FSETP.GEU.AND P5, PT, R32, -126, PT ;  /* 0xc2fc00002000780b */ /* 0x000fe20003fae000 */
[----:B------:R-:W-:Y:S01]  /*1da0*/  @!P4 FMUL R14, R14, 0.5 ;  /* 0x3f0000000e0ec820 */ /* 0x000fe20000400000 */
[----:B------:R-:W-:Y:S01]  /*1db0*/  FMNMX R16, R34, R5, !PT ;  /* 0x0000000522107209 */ /* 0x000fe20007800000 */
[--C-:B------:R-:W-:Y:S01]  /*1dc0*/  FFMA R49, R49, UR6, -R7.reuse ;  /* 0x0000000631317c23 */ /* 0x100fe20008000807 */
[--C-:B------:R-:W-:Y:S01]  /*1dd0*/  FFMA R48, R48, UR6, -R7.reuse ;  /* 0x0000000630307c23 */ /* 0x100fe20008000807 */
[----:B------:R-:W2:Y:S01]  /*1de0*/  MUFU.EX2 R6, R24 ;  /* 0x0000001800067308 */ /* 0x000ea20000000800 */
[----:B------:R-:W-:Y:S01]  /*1df0*/  FMNMX R5, R35, R16, !PT ;  /* 0x0000001023057209 */ /* 0x000fe20007800000 */
[----:B------:R-:W-:Y:S01]  /*1e00*/  @!P3 FMUL R29, R29, 0.5 ;  /* 0x3f0000001d1db820 */ /* 0x000fe20000400000 */
[--C-:B------:R-:W-:Y:S01]  /*1e10*/  FFMA R53, R53, UR6, -R7.reuse ;  /* 0x0000000635357c23 */ /* 0x100fe20008000807 */
[----:B------:R-:W-:Y:S01]  /*1e20*/  @!P6 FMUL R33, R33, 0.5 ;  /* 0x3f0000002121e820 */ /* 0x000fe20000400000 */
[----:B------:R-:W-:Y:S01]  /*1e30*/  FMNMX R16, R38, R5, !PT ;  /* 0x0000000526107209 */ /* 0x000fe20007800000 */
[--C-:B------:R-:W-:Y:S01]  /*1e40*/  FFMA R9, R52, UR6, -R7.reuse ;  /* 0x0000000634097c23 */ /* 0x100fe20008000807 */
[--C-:B------:R-:W-:Y:S01]  /*1e50*/  FFMA R57, R57, UR6, -R7.reuse ;  /* 0x0000000639397c23 */ /* 0x100fe20008000807 */
[----:B------:R-:W3:Y:S01]  /*1e60*/  MUFU.EX2 R14, R14 ;  /* 0x0000000e000e7308 */ /* 0x000ee20000000800 */
[----:B------:R-:W-:Y:S01]  /*1e70*/  FMNMX R5, R39, R16, !PT ;  /* 0x0000001027057209 */ /* 0x000fe20007800000 */
[----:B-1----:R-:W-:Y:S01]  /*1e80*/  @!P2 FMUL R10, R10, R10 ;  /* 0x0000000a0a0aa220 */ /* 0x002fe20000400000 */
[----:B------:R-:W-:Y:S01]  /*1e90*/  FSETP.GEU.AND P2, PT, R37, -126, PT ;  /* 0xc2fc00002500780b */ /* 0x000fe20003f4e000 */
[----:B------:R-:W-:Y:S01]  /*1ea0*/  @!P5 FMUL R32, R32, 0.5 ;  /* 0x3f0000002020d820 */ /* 0x000fe20000400000 */
[----:B------:R-:W-:Y:S01]  /*1eb0*/  FMNMX R16, R42, R5, !PT ;  /* 0x000000052a107209 */ /* 0x000fe20007800000 */
[--C-:B------:R-:W-:Y:S01]  /*1ec0*/  FFMA R61, R61, UR6, -R7.reuse ;  /* 0x000000063d3d7c23 */ /* 0x100fe20008000807 */
[--C-:B------:R-:W-:Y:S01]  /*1ed0*/  FFMA R11, R56, UR6, -R7.reuse ;  /* 0x00000006380b7c23 */ /* 0x100fe20008000807 */
[----:B------:R-:W1:Y:S01]  /*1ee0*/  MUFU.EX2 R18, R29 ;  /* 0x0000001d00127308 */ /* 0x000e620000000800 */
[----:B------:R-:W-:Y:S01]  /*1ef0*/  FMNMX R5, R43, R16, !PT ;  /* 0x000000102b057209 */ /* 0x000fe20007800000 */
[----:B--2---:R-:W-:Y:S01]  /*1f00*/  @!P1 FMUL R6, R6, R6 ;  /* 0x0000000606069220 */ /* 0x004fe20000400000 */
[----:B------:R-:W-:Y:S01]  /*1f10*/  FSETP.GEU.AND P1, PT, R36, -126, PT ;  /* 0xc2fc00002400780b */ /* 0x000fe20003f2e000 */
[--C-:B------:R-:W-:Y:S01]  /*1f20*/  FFMA R60, R60, UR6, -R7.reuse ;  /* 0x000000063c3c7c23 */ /* 0x100fe20008000807 */
[----:B------:R-:W-:Y:S01]  /*1f30*/  FMNMX R16, R46, R5, !PT ;  /* 0x000000052e107209 */ /* 0x000fe20007800000 */
[--C-:B------:R-:W-:Y:S01]  /*1f40*/  FFMA R65, R65, UR6, -R7.reuse ;  /* 0x0000000641417c23 */ /* 0x100fe20008000807 */
[--C-:B------:R-:W-:Y:S01]  /*1f50*/  FFMA R64, R64, UR6, -R7.reuse ;  /* 0x0000000640407c23 */ /* 0x100fe20008000807 */
[----:B------:R-:W2:Y:S01]  /*1f60*/  MUFU.EX2 R20, R33 ;  /* 0x0000002100147308 */ /* 0x000ea20000000800 */
[----:B------:R-:W-:Y:S01]  /*1f70*/  FMNMX R5, R47, R16, !PT ;  /* 0x000000102f057209 */ /* 0x000fe20007800000 */
[----:B------:R-:W-:Y:S01]  /*1f80*/  @!P2 FMUL R37, R37, 0.5 ;  /* 0x3f0000002525a820 */ /* 0x000fe20000400000 */
[----:B---3--:R-:W-:Y:S01]  /*1f90*/  @!P4 FMUL R14, R14, R14 ;  /* 0x0000000e0e0ec220 */ /* 0x008fe20000400000 */
[----:B------:R-:W-:Y:S01]  /*1fa0*/  FSETP.GEU.AND P4, PT, R40, -126, PT ;  /* 0xc2fc00002800780b */ /* 0x000fe20003f8e000 */
[--C-:B------:R-:W-:Y:S01]  /*1fb0*/  FFMA R69, R69, UR6, -R7.reuse ;  /* 0x0000000645457c23 */ /* 0x100fe20008000807 */
[----:B------:R-:W-:Y:S01]  /*1fc0*/  FMNMX R16, R50, R5, !PT ;  /* 0x0000000532107209 */ /* 0x000fe20007800000 */
[--C-:B------:R-:W-:Y:S01]  /*1fd0*/  FFMA R73, R73, UR6, -R7.reuse ;  /* 0x0000000649497c23 */ /* 0x100fe20008000807 */
[----:B------:R-:W3:Y:S01]  /*1fe0*/  MUFU.EX2 R32, R32 ;  /* 0x0000002000207308 */ /* 0x000ee20000000800 */
[----:B-1----:R-:W-:Y:S01]  /*1ff0*/  @!P3 FMUL R18, R18, R18 ;  /* 0x000000121212b220 */ /* 0x002fe20000400000 */
[----:B------:R-:W-:Y:S01]  /*2000*/  FMNMX R5, R51, R16, !PT ;  /* 0x0000001033057209 */ /* 0x000fe20007800000 */
[----:B------:R-:W-:Y:S01]  /*2010*/  @!P1 FMUL R36, R36, 0.5 ;  /* 0x3f00000024249820 */ /* 0x000fe20000400000 */
[----:B------:R-:W-:Y:S01]  /*2020*/  FSETP.GEU.AND P3, PT, R41, -126, PT ;  /* 0xc2fc00002900780b */ /* 0x000fe20003f6e000 */
[--C-:B------:R-:W-:Y:S01]  /*2030*/  FFMA R68, R68, UR6, -R7.reuse ;  /* 0x0000000644447c23 */ /* 0x100fe20008000807 */
[----:B------:R-:W-:Y:S01]  /*2040*/  FMNMX R16, R54, R5, !PT ;  /* 0x0000000536107209 */ /* 0x000fe20007800000 */
[--C-:B------:R-:W-:Y:S01]  /*2050*/  FFMA R72, R72, UR6, -R7.reuse ;  /* 0x0000000648487c23 */ /* 0x100fe20008000807 */
[----:B------:R-:W1:Y:S01]  /*2060*/  MUFU.EX2 R22, R37 ;  /* 0x0000002500167308 */ /* 0x000e620000000800 */
[----:B--2---:R-:W-:Y:S01]  /*2070*/  @!P6 FMUL R20, R20, R20 ;  /* 0x000000141414e220 */ /* 0x004fe20000400000 */
[----:B------:R-:W-:Y:S01]  /*2080*/  FMNMX R5, R55, R16, !PT ;  /* 0x0000001037057209 */ /* 0x000fe20007800000 */
[----:B------:R-:W-:Y:S01]  /*2090*/  @!P4 FMUL R40, R40, 0.5 ;  /* 0x3f0000002828c820 */ /* 0x000fe20000400000 */
[----:B------:R-:W-:Y:S01]  /*20a0*/  FSETP.GEU.AND P6, PT, R45, -126, PT ;  /* 0xc2fc00002d00780b */ /* 0x000fe20003fce000 */
[--C-:B------:R-:W-:Y:S01]  /*20b0*/  FFMA R77, R77, UR6, -R7.reuse ;  /* 0x000000064d4d7c23 */ /* 0x100fe20008000807 */
[----:B------:R-:W-:Y:S01]  /*20c0*/  FMNMX R16, R58, R5, !PT ;  /* 0x000000053a107209 */ /* 0x000fe20007800000 */
[--C-:B------:R-:W-:Y:S01]  /*20d0*/  FFMA R76, R76, UR6, -R7.reuse ;  /* 0x000000064c4c7c23 */ /* 0x100fe20008000807 */
[----:B------:R-:W2:Y:S01]  /*20e0*/  MUFU.EX2 R36, R36 ;  /* 0x0000002400247308 */ /* 0x000ea20000000800 */
[----:B------:R-:W-:Y:S01]  /*20f0*/  @!P3 FMUL R41, R41, 0.5 ;  /* 0x3f0000002929b820 */ /* 0x000fe20000400000 */
[----:B------:R-:W-:Y:S01]  /*2100*/  FMNMX R5, R59, R16, !PT ;  /* 0x000000103b057209 */ /* 0x000fe20007800000 */
[----:B---3--:R-:W-:Y:S01]  /*2110*/  @!P5 FMUL R32, R32, R32 ;  /* 0x000000202020d220 */ /* 0x008fe20000400000 */
[----:B------:R-:W-:Y:S01]  /*2120*/  FSETP.GEU.AND P5, PT, R44, -126, PT ;  /* 0xc2fc00002c00780b */ /* 0x000fe20003fae000 */
[--C-:B------:R-:W-:Y:S01]  /*2130*/  FFMA R80, R80, UR6, -R7.reuse ;  /* 0x0000000650507c23 */ /* 0x100fe20008000807 */
[----:B------:R-:W-:Y:S01]  /*2140*/  FMNMX R16, R62, R5, !PT ;  /* 0x000000053e107209 */ /* 0x000fe20007800000 */
[--C-:B------:R-:W-:Y:S01]  /*2150*/  FFMA R81, R81, UR6, -R7.reuse ;  /* 0x0000000651517c23 */ /* 0x100fe20008000807 */
[----:B------:R-:W3:Y:S01]  /*2160*/  MUFU.EX2 R24, R41 ;  /* 0x0000002900187308 */ /* 0x000ee20000000800 */
[----:B-1----:R-:W-:Y:S01]  /*2170*/  @!P2 FMUL R22, R22, R22 ;  /* 0x000000161616a220 */ /* 0x002fe20000400000 */
[----:B------:R-:W-:Y:S01]  /*2180*/  FSETP.GEU.AND P2, PT, R49, -126, PT ;  /* 0xc2fc00003100780b */ /* 0x000fe20003f4e000 */
[----:B------:R-:W-:Y:S01]  /*2190*/  @!P6 FMUL R45, R45, 0.5 ;  /* 0x3f0000002d2de820 */ /* 0x000fe20000400000 */
[----:B------:R-:W-:Y:S01]  /*21a0*/  FMNMX R5, R63, R16, !PT ;  /* 0x000000103f057209 */ /* 0x000fe20007800000 */
[--C-:B------:R-:W-:Y:S01]  /*21b0*/  FFMA R84, R84, UR6, -R7.reuse ;  /* 0x0000000654547c23 */ /* 0x100fe20008000807 */
[----:B------:R-:W-:Y:S01]  /*21c0*/  FFMA R7, R85, UR6, -R7 ;  /* 0x0000000655077c23 */ /* 0x000fe20008000807 */
[----:B------:R-:W-:Y:S01]  /*21d0*/  F2FP.SATFINITE.E4M3.F32.PACK_AB_MERGE_C R93, R119, R32, RZ ;  /* 0x00000020775d723e */ /* 0x000fe200048070ff */
[----:B------:R-:W1:Y:S01]  /*21e0*/  MUFU.EX2 R40, R40 ;  /* 0x0000002800287308 */ /* 0x000e620000000800 */
[----:B------:R-:W-:Y:S01]  /*21f0*/  FMNMX R16, R66, R5, !PT ;  /* 0x0000000542107209 */ /* 0x000fe20007800000 */
[----:B------:R-:W-:Y:S01]  /*2200*/  @!P5 FMUL R44, R44, 0.5 ;  /* 0x3f0000002c2cd820 */ /* 0x000fe20000400000 */
[----:B--2---:R-:W-:Y:S01]  /*2210*/  @!P1 FMUL R36, R36, R36 ;  /* 0x0000002424249220 */ /* 0x004fe20000400000 */
[----:B------:R-:W-:-:S02]  /*2220*/  FSETP.GEU.AND P1, PT, R48, -126, PT ;  /* 0xc2fc00003000780b */ /* 0x000fc40003f2e000 */
[----:B------:R-:W-:Y:S01]  /*2230*/  FMNMX R5, R67, R16, !PT ;  /* 0x0000001043057209 */ /* 0x000fe20007800000 */
[----:B------:R-:W-:Y:S01]  /*2240*/  @!P2 FMUL R49, R49, 0.5 ;  /* 0x3f0000003131a820 */ /* 0x000fe20000400000 */
[----:B------:R-:W2:Y:S01]  /*2250*/  MUFU.EX2 R28, R45 ;  /* 0x0000002d001c7308 */ /* 0x000ea20000000800 */
[----:B---3--:R-:W-:Y:S01]  /*2260*/  @!P3 FMUL R24, R24, R24 ;  /* 0x000000181818b220 */ /* 0x008fe20000400000 */
[----:B------:R-:W-:Y:S02]  /*2270*/  FMNMX R16, R70, R5, !PT ;  /* 0x0000000546107209 */ /* 0x000fe40007800000 */
[----:B------:R-:W-:Y:S02]  /*2280*/  FSETP.GEU.AND P3, PT, R53, -126, PT ;  /* 0xc2fc00003500780b */ /* 0x000fe40003f6e000 */
[----:B------:R-:W-:Y:S02]  /*2290*/  FMNMX R5, R71, R16, !PT ;  /* 0x0000001047057209 */ /* 0x000fe40007800000 */
[----:B------:R-:W3:Y:S01]  /*22a0*/  MUFU.EX2 R52, R49 ;  /* 0x0000003100347308 */ /* 0x000ee20000000800 */
[----:B-1----:R-:W-:Y:S01]  /*22b0*/  @!P4 FMUL R40, R40, R40 ;  /* 0x000000282828c220 */ /* 0x002fe20000400000 */
[----:B------:R-:W-:Y:S01]  /*22c0*/  FSETP.GEU.AND P4, PT, R9, -126, PT ;  /* 0xc2fc00000900780b */ /* 0x000fe20003f8e000 */
[----:B------:R-:W-:Y:S01]  /*22d0*/  @!P1 FMUL R48, R48, 0.5 ;  /* 0x3f00000030309820 */ /* 0x000fe20000400000 */
[----:B------:R-:W-:-:S02]  /*22e0*/  FMNMX R16, R74, R5, !PT ;  /* 0x000000054a107209 */ /* 0x000fc40007800000 */
[----:B------:R-:W-:Y:S02]  /*22f0*/  F2FP.SATFINITE.E4M3.F32.PACK_AB_MERGE_C R101, R119, R40, RZ ;  /* 0x000000287765723e */ /* 0x000fe400048070ff */
[----:B------:R-:W1:Y:S01]  /*2300*/  MUFU.EX2 R44, R44 ;  /* 0x0000002c002c7308 */ /* 0x000e620000000800 */
[----:B------:R-:W-:Y:S01]  /*2310*/  FMNMX R5, R75, R16, !PT ;  /* 0x000000104b057209 */ /* 0x000fe20007800000 */
[----:B--2---:R-:W-:Y:S01]  /*2320*/  @!P6 FMUL R28, R28, R28 ;  /* 0x0000001c1c1ce220 */ /* 0x004fe20000400000 */
[----:B------:R-:W-:Y:S01]  /*2330*/  FSETP.GEU.AND P6, PT, R57, -126, PT ;  /* 0xc2fc00003900780b */ /* 0x000fe20003fce000 */
[----:B------:R-:W-:Y:S01]  /*2340*/  @!P3 FMUL R53, R53, 0.5 ;  /* 0x3f0000003535b820 */ /* 0x000fe20000400000 */
[----:B------:R-:W-:Y:S02]  /*2350*/  FMNMX R16, R78, R5, !PT ;  /* 0x000000054e107209 */ /* 0x000fe40007800000 */
[----:B------:R-:W-:Y:S01]  /*2360*/  @!P4 FMUL R9, R9, 0.5 ;  /* 0x3f0000000909c820 */ /* 0x000fe20000400000 */
[----:B------:R-:W2:Y:S01]  /*2370*/  MUFU.EX2 R48, R48 ;  /* 0x0000003000307308 */ /* 0x000ea20000000800 */
[----:B------:R-:W-:Y:S01]  /*2380*/  FMNMX R5, R79, R16, !PT ;  /* 0x000000104f057209 */ /* 0x000fe20007800000 */
[----:B---3--:R-:W-:Y:S01]  /*2390*/  @!P2 FMUL R52, R52, R52 ;  /* 0x000000343434a220 */ /* 0x008fe20000400000 */
[----:B------:R-:W-:-:S02]  /*23a0*/  FSETP.GEU.AND P2, PT, R61, -126, PT ;  /* 0xc2fc00003d00780b */ /* 0x000fc40003f4e000 */
[----:B------:R-:W-:Y:S02]  /*23b0*/  FMNMX R16, R82, R5, !PT ;  /* 0x0000000552107209 */ /* 0x000fe40007800000 */
[----:B------:R-:W-:Y:S01]  /*23c0*/  F2FP.SATFINITE.E4M3.F32.PACK_AB_MERGE_C R102, R119, R24, RZ ;  /* 0x000000187766723e */ /* 0x000fe200048070ff */
[----:B------:R-:W3:Y:S01]  /*23d0*/  MUFU.EX2 R88, R53 ;  /* 0x0000003500587308 */ /* 0x000ee20000000800 */
[----:B-1----:R-:W-:Y:S01]  /*23e0*/  @!P5 FMUL R44, R44, R44 ;  /* 0x0000002c2c2cd220 */ /* 0x002fe20000400000 */
[----:B------:R-:W-:Y:S01]  /*23f0*/  FSETP.GEU.AND P5, PT, R11, -126, PT ;  /* 0xc2fc00000b00780b */ /* 0x000fe20003fae000 */
[----:B------:R-:W-:Y:S01]  /*2400*/  @!P6 FMUL R57, R57, 0.5 ;  /* 0x3f0000003939e820 */ /* 0x000fe20000400000 */
[----:B------:R-:W-:Y:S02]  /*2410*/  FMNMX R5, R83, R16, !PT ;  /* 0x0000001053057209 */ /* 0x000fe40007800000 */
[----:B------:R-:W-:Y:S02]  /*2420*/  F2FP.SATFINITE.E4M3.F32.PACK_AB_MERGE_C R103, R119, R44, RZ ;  /* 0x0000002c7767723e */ /* 0x000fe400048070ff */
        /* <DEDUP_REMOVED lines=9> */
[----:B------:R-:W-:Y:S01]  /*24c0*/  FSETP.GEU.AND P3, PT, R65, -126, PT ;  /* 0xc2fc00004100780b */ /* 0x000fe20003f6e000 */
[----:B------:R-:W3:Y:S01]  /*24d0*/  SHFL.BFLY PT, R5, R16, 0x1, 0x1f ;  /* 0x0c201f0010057f89 */ /* 0x000ee200000e0000 */
[C---:B------:R-:W-:Y:S02]  /*24e0*/  F2FP.SATFINITE.E4M3.F32.PACK_AB_MERGE_C R91, R119.reuse, R18, RZ ;  /* 0x00000012775b723e */ /* 0x040fe400048070ff */
[C---:B------:R-:W-:Y:S02]  /*24f0*/  F2FP.SATFINITE.E4M3.F32.PACK_AB_MERGE_C R104, R119.reuse, R28, RZ ;  /* 0x0000001c7768723e */ /* 0x040fe400048070ff */
[----:B------:R-:W4:Y:S01]  /*2500*/  MUFU.EX2 R61, R61 ;  /* 0x0000003d003d7308 */ /* 0x000f220000000800 */
[----:B-1----:R-:W-:Y:S01]  /*2510*/  @!P4 FMUL R56, R56, R56 ;  /* 0x000000383838c220 */ /* 0x002fe20000400000 */
[----:B------:R-:W-:Y:S01]  /*2520*/  FSETP.GEU.AND P4, PT, R64, -126, PT ;  /* 0xc2fc00004000780b */ /* 0x000fe20003f8e000 */
[----:B------:R-:W-:Y:S01]  /*2530*/  @!P1 FMUL R60, R60, 0.5 ;  /* 0x3f0000003c3c9820 */ /* 0x000fe20000400000 */
[----:B------:R-:W-:-:S02]  /*2540*/  F2FP.SATFINITE.E4M3.F32.PACK_AB_MERGE_C R105, R119, R48, RZ ;  /* 0x000000307769723e */ /* 0x000fc400048070ff */
[----:B------:R-:W-:Y:S01]  /*2550*/  F2FP.SATFINITE.E4M3.F32.PACK_AB_MERGE_C R85, R119, R6, RZ ;  /* 0x000000067755723e */ /* 0x000fe200048070ff */
[----:B------:R-:W-:Y:S01]  /*2560*/  @!P3 FMUL R65, R65, 0.5 ;  /* 0x3f0000004141b820 */ /* 0x000fe20000400000 */
[----:B------:R-:W1:Y:S01]  /*2570*/  MUFU.EX2 R11, R11 ;  /* 0x0000000b000b7308 */ /* 0x000e620000000800 */
[----:B--2---:R-:W-:Y:S01]  /*2580*/  @!P6 FMUL R57, R57, R57 ;  /* 0x000000393939e220 */ /* 0x004fe20000400000 */
[----:B------:R-:W-:Y:S02]  /*2590*/  FSETP.GEU.AND P6, PT, R69, -126, PT ;  /* 0xc2fc00004500780b */ /* 0x000fe40003fce000 */
[C---:B------:R-:W-:Y:S01]  /*25a0*/  F2FP.SATFINITE.E4M3.F32.PACK_AB_MERGE_C R97, R119.reuse, R36, RZ ;  /* 0x000000247761723e */ /* 0x040fe200048070ff */
[----:B------:R-:W-:Y:S01]  /*25b0*/  FADD R33, R10, R57 ;  /* 0x000000390a217221 */ /* 0x000fe20000000000 */
[----:B------:R-:W-:Y:S01]  /*25c0*/  F2FP.SATFINITE.E4M3.F32.PACK_AB_MERGE_C R99, R119, R22, RZ ;  /* 0x000000167763723e */ /* 0x000fe200048070ff */
[----:B------:R-:W-:Y:S01]  /*25d0*/  @!P4 FMUL R64, R64, 0.5 ;  /* 0x3f0000004040c820 */ /* 0x000fe20000400000 */
[----:B------:R-:W2:Y:S01]  /*25e0*/  MUFU.EX2 R60, R60 ;  /* 0x0000003c003c7308 */ /* 0x000ea20000000800 */
[----:B----4-:R-:W-:Y:S01]  /*25f0*/  @!P2 FMUL R61, R61, R61 ;  /* 0x0000003d3d3da220 */ /* 0x010fe20000400000 */
[----:B------:R-:W-:-:S02]  /*2600*/  FSETP.GEU.AND P2, PT, R73, -126, PT ;  /* 0xc2fc00004900780b */ /* 0x000fc40003f4e000 */
[----:B---3--:R-:W-:Y:S01]  /*2610*/  FMNMX R5, R16, R5, !PT ;  /* 0x0000000510057209 */ /* 0x008fe20007800000 */
[----:B------:R-:W-:Y:S01]  /*2620*/  FADD R37, R18, R61 ;  /* 0x0000003d12257221 */ /* 0x000fe20000000000 */
[----:B------:R-:W-:Y:S01]  /*2630*/  F2FP.SATFINITE.E4M3.F32.PACK_AB_MERGE_C R111, R119, R61, RZ ;  /* 0x0000003d776f723e */ /* 0x000fe200048070ff */
[----:B------:R-:W-:Y:S01]  /*2640*/  @!P6 FMUL R69, R69, 0.5 ;  /* 0x3f0000004545e820 */ /* 0x000fe20000400000 */
[----:B------:R-:W3:Y:S01]  /*2650*/  MUFU.EX2 R65, R65 ;  /* 0x0000004100417308 */ /* 0x000ee20000000800 */
[----:B-1----:R-:W-:Y:S01]  /*2660*/  @!P5 FMUL R11, R11, R11 ;  /* 0x0000000b0b0bd220 */ /* 0x002fe20000400000 */
[----:B------:R-:W-:Y:S01]  /*2670*/  FSETP.GEU.AND P5, PT, R68, -126, PT ;  /* 0xc2fc00004400780b */ /* 0x000fe20003fae000 */
[----:B------:R-:W1:Y:S01]  /*2680*/  SHFL.BFLY PT, R16, R5, 0x2, 0x1f ;  /* 0x0c401f0005107f89 */ /* 0x000e6200000e0000 */
[----:B------:R-:W-:Y:S02]  /*2690*/  F2FP.SATFINITE.E4M3.F32.PACK_AB_MERGE_C R107, R119, R56, RZ ;  /* 0x00000038776b723e */ /* 0x000fe400048070ff */
[----:B------:R-:W-:Y:S01]  /*26a0*/  LOP3.LUT R103, R103, 0xff, RZ, 0xc0, !PT ;  /* 0x000000ff67677812 */ /* 0x000fe200078ec0ff */
[----:B------:R-:W-:Y:S01]  /*26b0*/  @!P2 FMUL R73, R73, 0.5 ;  /* 0x3f0000004949a820 */ /* 0x000fe20000400000 */
[----:B------:R-:W4:Y:S01]  /*26c0*/  MUFU.EX2 R64, R64 ;  /* 0x0000004000407308 */ /* 0x000f220000000800 */
[----:B--2---:R-:W-:Y:S01]  /*26d0*/  @!P1 FMUL R60, R60, R60 ;  /* 0x0000003c3c3c9220 */ /* 0x004fe20000400000 */
[----:B------:R-:W-:-:S02]  /*26e0*/  FSETP.GEU.AND P1, PT, R72, -126, PT ;  /* 0xc2fc00004800780b */ /* 0x000fc40003f2e000 */
[----:B------:R-:W-:Y:S02]  /*26f0*/  LOP3.LUT R104, R104, 0xffff, RZ, 0xc0, !PT ;  /* 0x0000ffff68687812 */ /* 0x000fe400078ec0ff */
[----:B------:R-:W-:Y:S01]  /*2700*/  F2FP.SATFINITE.E4M3.F32.PACK_AB_MERGE_C R110, R119, R60, RZ ;  /* 0x0000003c776e723e */ /* 0x000fe200048070ff */
[----:B------:R-:W-:Y:S01]  /*2710*/  @!P5 FMUL R68, R68, 0.5 ;  /* 0x3f0000004444d820 */ /* 0x000fe20000400000 */
[----:B------:R-:W2:Y:S01]  /*2720*/  MUFU.EX2 R69, R69 ;  /* 0x0000004500457308 */ /* 0x000ea20000000800 */
[----:B---3--:R-:W-:Y:S01]  /*2730*/  @!P3 FMUL R65, R65, R65 ;  /* 0x000000414141b220 */ /* 0x008fe20000400000 */
[----:B------:R-:W-:Y:S02]  /*2740*/  FSETP.GEU.AND P3, PT, R77, -126, PT ;  /* 0xc2fc00004d00780b */ /* 0x000fe40003f6e000 */
[----:B------:R-:W-:Y:S02]  /*2750*/  LOP3.LUT R85, R85, 0xff, RZ, 0xc0, !PT ;  /* 0x000000ff55557812 */ /* 0x000fe400078ec0ff */
[----:B------:R-:W-:Y:S01]  /*2760*/  PRMT R103, R104, 0x7604, R103 ;  /* 0x0000760468677816 */ /* 0x000fe20000000067 */
[----:B------:R-:W-:Y:S01]  /*2770*/  @!P1 FMUL R72, R72, 0.5 ;  /* 0x3f00000048489820 */ /* 0x000fe20000400000 */
[----:B------:R-:W3:Y:S01]  /*2780*/  MUFU.EX2 R73, R73 ;  /* 0x0000004900497308 */ /* 0x000ee20000000800 */
[----:B----4-:R-:W-:Y:S01]  /*2790*/  @!P4 FMUL R64, R64, R64 ;  /* 0x000000404040c220 */ /* 0x010fe20000400000 */
[----:B------:R-:W-:-:S02]  /*27a0*/  FSETP.GEU.AND P4, PT, R76, -126, PT ;  /* 0xc2fc00004c00780b */ /* 0x000fc40003f8e000 */
[----:B-1----:R-:W-:Y:S02]  /*27b0*/  FMNMX R9, R5, R16, !PT ;  /* 0x0000001005097209 */ /* 0x002fe40007800000 */
[----:B------:R-:W-:Y:S01]  /*27c0*/  F2FP.SATFINITE.E4M3.F32.PACK_AB_MERGE_C R112, R119, R64, RZ ;  /* 0x000000407770723e */ /* 0x000fe200048070ff */
[----:B------:R-:W-:Y:S01]  /*27d0*/  @!P3 FMUL R77, R77, 0.5 ;  /* 0x3f0000004d4db820 */ /* 0x000fe20000400000 */
[----:B------:R-:W1:Y:S01]  /*27e0*/  MUFU.EX2 R68, R68 ;  /* 0x0000004400447308 */ /* 0x000e620000000800 */
[----:B--2---:R-:W-:Y:S01]  /*27f0*/  @!P6 FMUL R69, R69, R69 ;  /* 0x000000454545e220 */ /* 0x004fe20000400000 */
[----:B------:R-:W-:Y:S02]  /*2800*/  FSETP.GEU.AND P6, PT, R80, -126, PT ;  /* 0xc2fc00005000780b */ /* 0x000fe40003fce000 */
[----:B------:R-:W-:Y:S02]  /*2810*/  LOP3.LUT R97, R97, 0xff, RZ, 0xc0, !PT ;  /* 0x000000ff61617812 */ /* 0x000fe400078ec0ff */
[----:B------:R-:W-:Y:S01]  /*2820*/  LOP3.LUT R110, R110, 0xff, RZ, 0xc0, !PT ;  /* 0x000000ff6e6e7812 */ /* 0x000fe200078ec0ff */
[----:B------:R-:W-:Y:S01]  /*2830*/  @!P4 FMUL R76, R76, 0.5 ;  /* 0x3f0000004c4cc820 */ /* 0x000fe20000400000 */
[----:B------:R-:W2:Y:S01]  /*2840*/  MUFU.EX2 R72, R72 ;  /* 0x0000004800487308 */ /* 0x000ea20000000800 */
[----:B---3--:R-:W-:Y:S01]  /*2850*/  @!P2 FMUL R73, R73, R73 ;  /* 0x000000494949a220 */ /* 0x008fe20000400000 */
[----:B------:R-:W-:-:S02]  /*2860*/  FSETP.GEU.AND P2, PT, R7, -126, PT ;  /* 0xc2fc00000700780b */ /* 0x000fc40003f4e000 */
[----:B------:R-:W-:Y:S02]  /*2870*/  LOP3.LUT R111, R111, 0xffff, RZ, 0xc0, !PT ;  /* 0x0000ffff6f6f7812 */ /* 0x000fe400078ec0ff */
[----:B------:R-:W-:Y:S01]  /*2880*/  F2FP.SATFINITE.E4M3.F32.PACK_AB_MERGE_C R89, R119, R14, RZ ;  /* 0x0000000e7759723e */ /* 0x000fe200048070ff */
[----:B------:R-:W-:Y:S01]  /*2890*/  @!P6 FMUL R80, R80, 0.5 ;  /* 0x3f0000005050e820 */ /* 0x000fe20000400000 */
[----:B------:R-:W3:Y:S01]  /*28a0*/  MUFU.EX2 R77, R77 ;  /* 0x0000004d004d7308 */ /* 0x000ee20000000800 */
[----:B-1----:R-:W-:Y:S01]  /*28b0*/  @!P5 FMUL R68, R68, R68 ;  /* 0x000000444444d220 */ /* 0x002fe20000400000 */
[----:B------:R-:W-:Y:S02]  /*28c0*/  FSETP.NEU.AND P5, PT, R9, -INF , PT ;  /* 0xff8000000900780b */ /* 0x000fe40003fad000 */
[----:B------:R-:W-:Y:S01]  /*28d0*/  F2FP.SATFINITE.E4M3.F32.PACK_AB_MERGE_C R109, R119, R57, RZ ;  /* 0x00000039776d723e */ /* 0x000fe200048070ff */
[----:B------:R-:W-:Y:S01]  /*28e0*/  FADD R41, R36, R68 ;  /* 0x0000004424297221 */ /* 0x000fe20000000000 */
[----:B------:R-:W-:Y:S01]  /*28f0*/  FSEL R5, R9, RZ, P5 ;  /* 0x000000ff09057208 */ /* 0x000fe20002800000 */
[----:B------:R-:W-:Y:S01]  /*2900*/  @!P2 FMUL R7, R7, 0.5 ;  /* 0x3f0000000707a820 */ /* 0x000fe20000400000 */
[----:B------:R-:W1:Y:S01]  /*2910*/  MUFU.EX2 R76, R76 ;  /* 0x0000004c004c7308 */ /* 0x000e620000000800 */
[----:B------:R-:W-:Y:S01]  /*2920*/  FSETP.GEU.AND P5, PT, R81, -126, PT ;  /* 0xc2fc00005100780b */ /* 0x000fe20003fae000 */
[----:B--2---:R-:W-:Y:S01]  /*2930*/  @!P1 FMUL R72, R72, R72 ;  /* 0x0000004848489220 */ /* 0x004fe20000400000 */
[----:B------:R-:W-:Y:S01]  /*2940*/  FMUL R5, R5, UR6 ;  /* 0x0000000605057c20 */ /* 0x000fe20008400000 */
[----:B------:R-:W-:Y:S01]  /*2950*/  FSETP.GEU.AND P1, PT, R84, -126, PT ;  /* 0xc2fc00005400780b */ /* 0x000fe20003f2e000 */
[----:B------:R-:W-:Y:S01]  /*2960*/  FADD R36, R22, R69 ;  /* 0x0000004516247221 */ /* 0x000fe20000000000 */
[----:B------:R-:W-:Y:S01]  /*2970*/  FADD R100, R40, R72 ;  /* 0x0000004828647221 */ /* 0x000fe20000000000 */
[--C-:B------:R-:W-:Y:S01]  /*2980*/  FFMA R27, R27, UR6, -R5.reuse ;  /* 0x000000061b1b7c23 */ /* 0x100fe20008000805 */
[----:B------:R-:W2:Y:S01]  /*2990*/  MUFU.EX2 R80, R80 ;  /* 0x0000005000507308 */ /* 0x000ea20000000800 */
[--C-:B------:R-:W-:Y:S01]  /*29a0*/  FFMA R26, R26, UR6, -R5.reuse ;  /* 0x000000061a1a7c23 */ /* 0x100fe20008000805 */
[----:B---3--:R-:W-:Y:S01]  /*29b0*/  @!P3 FMUL R77, R77, R77 ;  /* 0x0000004d4d4db220 */ /* 0x008fe20000400000 */
[--C-:B------:R-:W-:Y:S01]  /*29c0*/  FFMA R30, R30, UR6, -R5.reuse ;  /* 0x000000061e1e7c23 */ /* 0x100fe20008000805 */
[----:B------:R-:W-:Y:S01]  /*29d0*/  FSETP.GEU.AND P3, PT, R27, -126, PT ;  /* 0xc2fc00001b00780b */ /* 0x000fe20003f6e000 */
[--C-:B------:R-:W-:Y:S01]  /*29e0*/  FFMA R35, R35, UR6, -R5.reuse ;  /* 0x0000000623237c23 */ /* 0x100fe20008000805 */
[----:B------:R-:W-:Y:S01]  /*29f0*/  @!P5 FMUL R81, R81, 0.5 ;  /* 0x3f0000005151d820 */ /* 0x000fe20000400000 */
[--C-:B------:R-:W-:Y:S01]  /*2a00*/  FFMA R31, R31, UR6, -R5.reuse ;  /* 0x000000061f1f7c23 */ /* 0x100fe20008000805 */
[----:B------:R3:W4:Y:S01]  /*2a10*/  MUFU.EX2 R25, R7 ;  /* 0x0000000700197308 */ /* 0x0007220000000800 */
[----:B-1----:R-:W-:Y:S01]  /*2a20*/  @!P4 FMUL R76, R76, R76 ;  /* 0x0000004c4c4cc220 */ /* 0x002fe20000400000 */
[----:B------:R-:W-:Y:S01]  /*2a30*/  FSETP.GEU.AND P4, PT, R26, -126, PT ;  /* 0xc2fc00001a00780b */ /* 0x000fe20003f8e000 */
[----:B------:R-:W-:Y:S01]  /*2a40*/  @!P1 FMUL R84, R84, 0.5 ;  /* 0x3f00000054549820 */ /* 0x000fe20000400000 */
[--C-:B------:R-:W-:Y:S01]  /*2a50*/  FFMA R15, R34, UR6, -R5.reuse ;  /* 0x00000006220f7c23 */ /* 0x100fe20008000805 */
[--C-:B------:R-:W-:Y:S01]  /*2a60*/  FFMA R39, R39, UR6, -R5.reuse ;  /* 0x0000000627277c23 */ /* 0x100fe20008000805 */
[--C-:B------:R-:W-:Y:S01]  /*2a70*/  FFMA R17, R42, UR6, -R5.reuse ;  /* 0x000000062a117c23 */ /* 0x100fe20008000805 */
[--C-:B------:R-:W-:Y:S01]  /*2a80*/  FFMA R47, R47, UR6, -R5.reuse ;  /* 0x000000062f2f7c23 */ /* 0x100fe20008000805 */
[----:B------:R-:W1:Y:S01]  /*2a90*/  MUFU.EX2 R81, R81 ;  /* 0x0000005100517308 */ /* 0x000e620000000800 */
[----:B--2---:R-:W-:Y:S01]  /*2aa0*/  @!P6 FMUL R80, R80, R80 ;  /* 0x000000505050e220 */ /* 0x004fe20000400000 */
[----:B------:R-:W-:Y:S01]  /*2ab0*/  FSETP.GEU.AND P6, PT, R30, -126, PT ;  /* 0xc2fc00001e00780b */ /* 0x000fe20003fce000 */
[----:B------:R-:W-:Y:S01]  /*2ac0*/  @!P3 FMUL R27, R27, 0.5 ;  /* 0x3f0000001b1bb820 */ /* 0x000fe20000400000 */
[--C-:B---3--:R-:W-:Y:S01]  /*2ad0*/  FFMA R7, R38, UR6, -R5.reuse ;  /* 0x0000000626077c23 */ /* 0x108fe20008000805 */
[--C-:B------:R-:W-:Y:S01]  /*2ae0*/  FFMA R43, R43, UR6, -R5.reuse ;  /* 0x000000062b2b7c23 */ /* 0x100fe20008000805 */
[--C-:B------:R-:W-:Y:S01]  /*2af0*/  FFMA R51, R51, UR6, -R5.reuse ;  /* 0x0000000633337c23 */ /* 0x100fe20008000805 */
[----:B------:R-:W-:Y:S01]  /*2b00*/  @!P4 FMUL R26, R26, 0.5 ;  /* 0x3f0000001a1ac820 */ /* 0x000fe20000400000 */
[----:B------:R-:W2:Y:S01]  /*2b10*/  MUFU.EX2 R84, R84 ;  /* 0x0000005400547308 */ /* 0x000ea20000000800 */
[----:B----4-:R-:W-:Y:S01]  /*2b20*/  @!P2 FMUL R25, R25, R25 ;  /* 0x000000191919a220 */ /* 0x010fe20000400000 */
[----:B------:R-:W-:Y:S01]  /*2b30*/  FSETP.GEU.AND P2, PT, R35, -126, PT ;  /* 0xc2fc00002300780b */ /* 0x000fe20003f4e000 */
[--C-:B------:R-:W-:Y:S01]  /*2b40*/  FFMA R59, R59, UR6, -R5.reuse ;  /* 0x000000063b3b7c23 */ /* 0x100fe20008000805 */
[--C-:B------:R-:W-:Y:S01]  /*2b50*/  FFMA R55, R55, UR6, -R5.reuse ;  /* 0x0000000637377c23 */ /* 0x100fe20008000805 */
[--C-:B------:R-:W-:Y:S01]  /*2b60*/  FFMA R63, R63, UR6, -R5.reuse ;  /* 0x000000063f3f7c23 */ /* 0x100fe20008000805 */
[--C-:B------:R-:W-:Y:S01]  /*2b70*/  FFMA R19, R62, UR6, -R5.reuse ;  /* 0x000000063e137c23 */ /* 0x100fe20008000805 */
[----:B------:R-:W-:Y:S01]  /*2b80*/  @!P6 FMUL R30, R30, 0.5 ;  /* 0x3f0000001e1ee820 */ /* 0x000fe20000400000 */
[----:B------:R-:W3:Y:S01]  /*2b90*/  MUFU.EX2 R16, R27 ;  /* 0x0000001b00107308 */ /* 0x000ee20000000800 */
[----:B-1----:R-:W-:Y:S01]  /*2ba0*/  @!P5 FMUL R81, R81, R81 ;  /* 0x000000515151d220 */ /* 0x002fe20000400000 */
[----:B------:R-:W-:Y:S01]  /*2bb0*/  FSETP.GEU.AND P5, PT, R31, -126, PT ;  /* 0xc2fc00001f00780b */ /* 0x000fe20003fae000 */
[--C-:B------:R-:W-:Y:S01]  /*2bc0*/  FFMA R71, R71, UR6, -R5.reuse ;  /* 0x0000000647477c23 */ /* 0x100fe20008000805 */
[--C-:B------:R-:W-:Y:S01]  /*2bd0*/  FFMA R66, R66, UR6, -R5.reuse ;  /* 0x0000000642427c23 */ /* 0x100fe20008000805 */
[--C-:B------:R-:W-:Y:S01]  /*2be0*/  FFMA R67, R67, UR6, -R5.reuse ;  /* 0x0000000643437c23 */ /* 0x100fe20008000805 */
[--C-:B------:R-:W-:Y:S01]  /*2bf0*/  FFMA R70, R70, UR6, -R5.reuse ;  /* 0x0000000646467c23 */ /* 0x100fe20008000805 */
[----:B------:R-:W-:Y:S01]  /*2c00*/  @!P2 FMUL R35, R35, 0.5 ;  /* 0x3f0000002323a820 */ /* 0x000fe20000400000 */
[----:B------:R-:W1:Y:S01]  /*2c10*/  MUFU.EX2 R26, R26 ;  /* 0x0000001a001a7308 */ /* 0x000e620000000800 */
[----:B--2---:R-:W-:Y:S01]  /*2c20*/  @!P1 FMUL R84, R84, R84 ;  /* 0x0000005454549220 */ /* 0x004fe20000400000 */
[----:B------:R-:W-:Y:S01]  /*2c30*/  FSETP.GEU.AND P1, PT, R15, -126, PT ;  /* 0xc2fc00000f00780b */ /* 0x000fe20003f2e000 */
[--C-:B------:R-:W-:Y:S01]  /*2c40*/  FFMA R75, R75, UR6, -R5.reuse ;  /* 0x000000064b4b7c23 */ /* 0x100fe20008000805 */
[--C-:B------:R-:W-:Y:S01]  /*2c50*/  FFMA R74, R74, UR6, -R5.reuse ;  /* 0x000000064a4a7c23 */ /* 0x100fe20008000805 */
[--C-:B------:R-:W-:Y:S01]  /*2c60*/  FFMA R83, R83, UR6, -R5.reuse ;  /* 0x0000000653537c23 */ /* 0x100fe20008000805 */
[--C-:B------:R-:W-:Y:S01]  /*2c70*/  FFMA R78, R78, UR6, -R5.reuse ;  /* 0x000000064e4e7c23 */ /* 0x100fe20008000805 */
[----:B------:R-:W-:Y:S01]  /*2c80*/  @!P5 FMUL R31, R31, 0.5 ;  /* 0x3f0000001f1fd820 */ /* 0x000fe20000400000 */
[----:B------:R-:W2:Y:S01]  /*2c90*/  MUFU.EX2 R30, R30 ;  /* 0x0000001e001e7308 */ /* 0x000ea20000000800 */
[----:B---3--:R-:W-:Y:S01]  /*2ca0*/  @!P3 FMUL R16, R16, R16 ;  /* 0x000000101010b220 */ /* 0x008fe20000400000 */
[----:B------:R-:W-:Y:S01]  /*2cb0*/  FSETP.GEU.AND P3, PT, R39, -126, PT ;  /* 0xc2fc00002700780b */ /* 0x000fe20003f6e000 */
[--C-:B------:R-:W-:Y:S01]  /*2cc0*/  FFMA R79, R79, UR6, -R5.reuse ;  /* 0x000000064f4f7c23 */ /* 0x100fe20008000805 */
[--C-:B------:R-:W-:Y:S01]  /*2cd0*/  FFMA R82, R82, UR6, -R5.reuse ;  /* 0x0000000652527c23 */ /* 0x100fe20008000805 */
[----:B------:R-:W-:Y:S01]  /*2ce0*/  FFMA R86, R86, UR6, -R5 ;  /* 0x0000000656567c23 */ /* 0x000fe20008000805 */
[----:B------:R-:W-:Y:S01]  /*2cf0*/  FADD R40, R24, R73 ;  /* 0x0000004918287221 */ /* 0x000fe20000000000 */
[----:B------:R-:W-:Y:S01]  /*2d00*/  @!P1 FMUL R15, R15, 0.5 ;  /* 0x3f0000000f0f9820 */ /* 0x000fe20000400000 */
[----:B------:R3:W4:Y:S01]  /*2d10*/  MUFU.EX2 R42, R35 ;  /* 0x00000023002a7308 */ /* 0x0007220000000800 */
[----:B-1----:R-:W-:Y:S01]  /*2d20*/  @!P4 FMUL R26, R26, R26 ;  /* 0x0000001a1a1ac220 */ /* 0x002fe20000400000 */
[----:B------:R-:W-:Y:S01]  /*2d30*/  FSETP.GEU.AND P4, PT, R7, -126, PT ;  /* 0xc2fc00000700780b */ /* 0x000fe20003f8e000 */
[----:B------:R-:W-:Y:S01]  /*2d40*/  FADD R24, R44, R76 ;  /* 0x0000004c2c187221 */ /* 0x000fe20000000000 */
[----:B------:R-:W-:Y:S01]  /*2d50*/  FADD R44, R28, R77 ;  /* 0x0000004d1c2c7221 */ /* 0x000fe20000000000 */
[----:B------:R-:W-:Y:S01]  /*2d60*/  FADD R28, R48, R80 ;  /* 0x00000050301c7221 */ /* 0x000fe20000000000 */
[----:B------:R-:W-:Y:S01]  /*2d70*/  FADD R48, R56, R84 ;  /* 0x0000005438307221 */ /* 0x000fe20000000000 */
[----:B------:R-:W-:Y:S01]  /*2d80*/  @!P3 FMUL R39, R39, 0.5 ;  /* 0x3f0000002727b820 */ /* 0x000fe20000400000 */
[----:B------:R1:W5:Y:S01]  /*2d90*/  MUFU.EX2 R34, R31 ;  /* 0x0000001f00227308 */ /* 0x0003620000000800 */
[----:B--2---:R-:W-:Y:S01]  /*2da0*/  @!P6 FMUL R30, R30, R30 ;  /* 0x0000001e1e1ee220 */ /* 0x004fe20000400000 */
[----:B------:R-:W-:Y:S01]  /*2db0*/  FSETP.GEU.AND P6, PT, R17, -126, PT ;  /* 0xc2fc00001100780b */ /* 0x000fe20003fce000 */
[----:B---3--:R-:W-:Y:S01]  /*2dc0*/  FADD R35, R14, R60 ;  /* 0x0000003c0e237221 */ /* 0x008fe20000000000 */
[----:B------:R-:W-:Y:S01]  /*2dd0*/  F2FP.SATFINITE.E4M3.F32.PACK_AB_MERGE_C R84, R119, R84, RZ ;  /* 0x000000547754723e */ /* 0x000fe200048070ff */
[----:B------:R-:W-:Y:S01]  /*2de0*/  FADD R33, R33, R40 ;  /* 0x0000002821217221 */ /* 0x000fe20000000000 */
[----:B------:R-:W-:Y:S01]  /*2df0*/  F2FP.SATFINITE.E4M3.F32.PACK_AB_MERGE_C R60, R119, R30, RZ ;  /* 0x0000001e773c723e */ /* 0x000fe200048070ff */
[----:B------:R-:W-:Y:S01]  /*2e00*/  @!P4 FMUL R7, R7, 0.5 ;  /* 0x3f0000000707c820 */ /* 0x000fe20000400000 */
[----:B------:R2:W3:Y:S01]  /*2e10*/  MUFU.EX2 R38, R15 ;  /* 0x0000000f00267308 */ /* 0x0004e20000000800 */
[----:B----4-:R-:W-:Y:S01]  /*2e20*/  @!P2 FMUL R42, R42, R42 ;  /* 0x0000002a2a2aa220 */ /* 0x010fe20000400000 */
[----:B------:R-:W-:Y:S01]  /*2e30*/  FSETP.GEU.AND P2, PT, R47, -126, PT ;  /* 0xc2fc00002f00780b */ /* 0x000fe20003f4e000 */
[----:B------:R-:W-:Y:S01]  /*2e40*/  FADD R35, R35, R24 ;  /* 0x0000001823237221 */ /* 0x000fe20000000000 */
[C---:B------:R-:W-:Y:S01]  /*2e50*/  F2FP.SATFINITE.E4M3.F32.PACK_AB_MERGE_C R56, R119.reuse, R26, RZ ;  /* 0x0000001a7738723e */ /* 0x040fe200048070ff */
[----:B-1----:R-:W-:Y:S01]  /*2e60*/  FADD R31, R6, R11 ;  /* 0x0000000b061f7221 */ /* 0x002fe20000000000 */
[----:B------:R-:W-:Y:S01]  /*2e70*/  F2FP.SATFINITE.E4M3.F32.PACK_AB_MERGE_C R22, R119, R42, RZ ;  /* 0x0000002a7716723e */ /* 0x000fe200048070ff */
[----:B------:R-:W-:Y:S01]  /*2e80*/  @!P6 FMUL R17, R17, 0.5 ;  /* 0x3f0000001111e820 */ /* 0x000fe20000400000 */
[----:B------:R1:W4:Y:S01]  /*2e90*/  MUFU.EX2 R90, R7 ;  /* 0x00000007005a7308 */ /* 0x0003220000000800 */
[----:B--2---:R-:W-:Y:S01]  /*2ea0*/  FFMA R15, R46, UR6, -R5 ;  /* 0x000000062e0f7c23 */ /* 0x004fe20008000805 */
[----:B-----5:R-:W-:Y:S01]  /*2eb0*/  @!P5 FMUL R34, R34, R34 ;  /* 0x000000222222d220 */ /* 0x020fe20000400000 */
[----:B------:R-:W-:Y:S01]  /*2ec0*/  FSETP.GEU.AND P5, PT, R43, -126, PT ;  /* 0xc2fc00002b00780b */ /* 0x000fe20003fae000 */
[----:B------:R-:W-:Y:S01]  /*2ed0*/  FADD R45, R88, R25 ;  /* 0x00000019582d7221 */ /* 0x000fe20000000000 */
[----:B------:R-:W-:Y:S01]  /*2ee0*/  LOP3.LUT R84, R84, 0xff, RZ, 0xc0, !PT ;  /* 0x000000ff54547812 */ /* 0x000fe200078ec0ff */
[----:B------:R-:W-:Y:S01]  /*2ef0*/  FADD R31, R31, R100 ;  /* 0x000000641f1f7221 */ /* 0x000fe20000000000 */
[----:B------:R-:W-:Y:S01]  /*2f00*/  @!P2 FMUL R47, R47, 0.5 ;  /* 0x3f0000002f2fa820 */ /* 0x000fe20000400000 */
[----:B------:R2:W5:Y:S01]  /*2f10*/  MUFU.EX2 R46, R39 ;  /* 0x00000027002e7308 */ /* 0x0005620000000800 */
[----:B---3--:R-:W-:Y:S01]  /*2f20*/  @!P1 FMUL R38, R38, R38 ;  /* 0x0000002626269220 */ /* 0x008fe20000400000 */
[----:B------:R-:W-:Y:S01]  /*2f30*/  FSETP.GEU.AND P1, PT, R15, -126, PT ;  /* 0xc2fc00000f00780b */ /* 0x000fe20003f2e000 */
[----:B-1----:R-:W-:Y:S01]  /*2f40*/  FFMA R7, R50, UR6, -R5 ;  /* 0x0000000632077c23 */ /* 0x002fe20008000805 */
[----:B------:R-:W-:Y:S01]  /*2f50*/  F2FP.SATFINITE.E4M3.F32.PACK_AB_MERGE_C R21, R119, R34, RZ ;  /* 0x000000227715723e */ /* 0x000fe200048070ff */
[----:B------:R-:W-:Y:S01]  /*2f60*/  FADD R48, R41, R48 ;  /* 0x0000003029307221 */ /* 0x000fe20000000000 */
[----:B------:R-:W-:Y:S01]  /*2f70*/  F2FP.SATFINITE.E4M3.F32.PACK_AB_MERGE_C R68, R119, R68, RZ ;  /* 0x000000447744723e */ /* 0x000fe200048070ff */
[----:B------:R-:W-:Y:S01]  /*2f80*/  FADD R36, R36, R45 ;  /* 0x0000002d24247221 */ /* 0x000fe20000000000 */
[----:B------:R1:W3:Y:S01]  /*2f90*/  MUFU.EX2 R92, R17 ;  /* 0x00000011005c7308 */ /* 0x0002e20000000800 */
[----:B----4-:R-:W-:Y:S01]  /*2fa0*/  @!P4 FMUL R90, R90, R90 ;  /* 0x0000005a5a5ac220 */ /* 0x010fe20000400000 */
[----:B------:R-:W-:Y:S01]  /*2fb0*/  @!P5 FMUL R43, R43, 0.5 ;  /* 0x3f0000002b2bd820 */ /* 0x000fe20000400000 */
[----:B------:R-:W-:Y:S01]  /*2fc0*/  FSETP.GEU.AND P4, PT, R7, -126, PT ;  /* 0xc2fc00000700780b */ /* 0x000fe20003f8e000 */
[----:B--2---:R-:W-:Y:S01]  /*2fd0*/  FADD R39, R32, R64 ;  /* 0x0000004020277221 */ /* 0x004fe20000000000 */
[----:B------:R-:W-:Y:S01]  /*2fe0*/  FADD R32, R20, R65 ;  /* 0x0000004114207221 */ /* 0x000fe20000000000 */
[----:B------:R-:W-:Y:S01]  /*2ff0*/  F2FP.SATFINITE.E4M3.F32.PACK_AB_MERGE_C R64, R119, R38, RZ ;  /* 0x000000267740723e */ /* 0x000fe200048070ff */
[----:B------:R-:W-:Y:S01]  /*3000*/  @!P1 FMUL R15, R15, 0.5 ;  /* 0x3f0000000f0f9820 */ /* 0x000fe20000400000 */
[----:B------:R2:W4:Y:S01]  /*3010*/  MUFU.EX2 R50, R43 ;  /* 0x0000002b00327308 */ /* 0x0005220000000800 */
[----:B-1----:R-:W-:Y:S01]  /*3020*/  FFMA R17, R54, UR6, -R5 ;  /* 0x0000000636117c23 */ /* 0x002fe20008000805 */
[----:B-----5:R-:W-:Y:S01]  /*3030*/  @!P3 FMUL R46, R46, R46 ;  /* 0x0000002e2e2eb220 */ /* 0x020fe20000400000 */
[----:B------:R-:W-:Y:S01]  /*3040*/  FSETP.GEU.AND P3, PT, R51, -126, PT ;  /* 0xc2fc00003300780b */ /* 0x000fe20003f6e000 */
[----:B------:R-:W-:Y:S01]  /*3050*/  FADD R28, R39, R28 ;  /* 0x0000001c271c7221 */ /* 0x000fe20000000000 */
[----:B------:R-:W-:Y:S01]  /*3060*/  F2FP.SATFINITE.E4M3.F32.PACK_AB_MERGE_C R69, R119, R69, RZ ;  /* 0x000000457745723e */ /* 0x000fe200048070ff */
[----:B------:R-:W-:Y:S01]  /*3070*/  FADD R35, R35, R48 ;  /* 0x0000003023237221 */ /* 0x000fe20000000000 */
[----:B------:R-:W-:Y:S01]  /*3080*/  F2FP.SATFINITE.E4M3.F32.PACK_AB_MERGE_C R23, R119, R46, RZ ;  /* 0x0000002e7717723e */ /* 0x000fe200048070ff */
[----:B------:R-:W1:Y:S01]  /*3090*/  MUFU.EX2 R54, R47 ;  /* 0x0000002f00367308 */ /* 0x000e620000000800 */
[----:B------:R-:W-:Y:S01]  /*30a0*/  @!P4 FMUL R7, R7, 0.5 ;  /* 0x3f0000000707c820 */ /* 0x000fe20000400000 */
[----:B---3--:R-:W-:Y:S01]  /*30b0*/  @!P6 FMUL R92, R92, R92 ;  /* 0x0000005c5c5ce220 */ /* 0x008fe20000400000 */
[----:B------:R-:W-:Y:S01]  /*30c0*/  FSETP.GEU.AND P6, PT, R17, -126, PT ;  /* 0xc2fc00001100780b */ /* 0x000fe20003fce000 */
[----:B--2---:R-:W-:Y:S01]  /*30d0*/  FADD R43, R52, R81 ;  /* 0x00000051342b7221 */ /* 0x004fe20000000000 */
[----:B------:R-:W-:Y:S01]  /*30e0*/  LOP3.LUT R23, R23, 0xffff, RZ, 0xc0, !PT ;  /* 0x0000ffff17177812 */ /* 0x000fe200078ec0ff */
[----:B------:R-:W-:Y:S01]  /*30f0*/  FADD R28, R31, R28 ;  /* 0x0000001c1f1c7221 */ /* 0x000fe20000000000 */
[----:B------:R-:W-:Y:S01]  /*3100*/  F2FP.SATFINITE.E4M3.F32.PACK_AB_MERGE_C R76, R119, R76, RZ ;  /* 0x0000004c774c723e */ /* 0x000fe200048070ff */
[----:B------:R-:W-:Y:S01]  /*3110*/  @!P3 FMUL R51, R51, 0.5 ;  /* 0x3f0000003333b820 */ /* 0x000fe20000400000 */
[----:B------:R2:W3:Y:S01]  /*3120*/  MUFU.EX2 R94, R15 ;  /* 0x0000000f005e7308 */ /* 0x0004e20000000800 */
[----:B----4-:R-:W-:Y:S01]  /*3130*/  @!P5 FMUL R50, R50, R50 ;  /* 0x000000323232d220 */ /* 0x010fe20000400000 */
[----:B------:R-:W-:Y:S01]  /*3140*/  FSETP.GEU.AND P5, PT, R55, -126, PT ;  /* 0xc2fc00003700780b */ /* 0x000fe20003fae000 */
[----:B------:R-:W-:Y:S01]  /*3150*/  FADD R32, R32, R43 ;  /* 0x0000002b20207221 */ /* 0x000fe20000000000 */
[----:B------:R-:W-:Y:S01]  /*3160*/  F2FP.SATFINITE.E4M3.F32.PACK_AB_MERGE_C R77, R119, R77, RZ ;  /* 0x0000004d774d723e */ /* 0x000fe200048070ff */
[----:B------:R-:W-:Y:S01]  /*3170*/  FADD R28, R28, R35 ;  /* 0x000000231c1c7221 */ /* 0x000fe20000000000 */
[----:B------:R-:W-:Y:S01]  /*3180*/  LOP3.LUT R68, R68, 0xff, RZ, 0xc0, !PT ;  /* 0x000000ff44447812 */ /* 0x000fe200078ec0ff */
[----:B------:R-:W-:Y:S01]  /*3190*/  @!P6 FMUL R17, R17, 0.5 ;  /* 0x3f0000001111e820 */ /* 0x000fe20000400000 */
[----:B-1----:R-:W-:Y:S01]  /*31a0*/  @!P2 FMUL R54, R54, R54 ;  /* 0x000000363636a220 */ /* 0x002fe20000400000 */
[----:B------:R-:W-:Y:S01]  /*31b0*/  FSETP.GEU.AND P2, PT, R59, -126, PT ;  /* 0xc2fc00003b00780b */ /* 0x000fe20003f4e000 */
[--C-:B--2---:R-:W-:Y:S01]  /*31c0*/  FFMA R15, R58, UR6, -R5.reuse ;  /* 0x000000063a0f7c23 */ /* 0x104fe20008000805 */
[----:B------:R-:W1:Y:S01]  /*31d0*/  MUFU.EX2 R96, R7 ;  /* 0x0000000700607308 */ /* 0x000e620000000800 */
[----:B------:R-:W-:Y:S01]  /*31e0*/  FFMA R5, R87, UR6, -R5 ;  /* 0x0000000657057c23 */ /* 0x000fe20008000805 */
[----:B------:R-:W-:Y:S01]  /*31f0*/  F2FP.SATFINITE.E4M3.F32.PACK_AB_MERGE_C R87, R119, R10, RZ ;  /* 0x0000000a7757723e */ /* 0x000fe200048070ff */
[----:B------:R-:W-:Y:S01]  /*3200*/  FADD R24, R33, R32 ;  /* 0x0000002021187221 */ /* 0x000fe20000000000 */
[----:B------:R-:W-:Y:S01]  /*3210*/  @!P5 FMUL R55, R55, 0.5 ;  /* 0x3f0000003737d820 */ /* 0x000fe20000400000 */
[----:B------:R-:W-:Y:S01]  /*3220*/  LOP3.LUT R69, R69, 0xffff, RZ, 0xc0, !PT ;  /* 0x0000ffff45457812 */ /* 0x000fe200078ec0ff */
[----:B---3--:R-:W-:Y:S01]  /*3230*/  @!P1 FMUL R94, R94, R94 ;  /* 0x0000005e5e5e9220 */ /* 0x008fe20000400000 */
[----:B------:R-:W-:Y:S01]  /*3240*/  FSETP.GEU.AND P1, PT, R15, -126, PT ;  /* 0xc2fc00000f00780b */ /* 0x000fe20003f2e000 */
[----:B------:R-:W2:Y:S01]  /*3250*/  MUFU.EX2 R58, R51 ;  /* 0x00000033003a7308 */ /* 0x000ea20000000800 */
[----:B------:R-:W-:Y:S01]  /*3260*/  LOP3.LUT R32, R87, 0xffff, RZ, 0xc0, !PT ;  /* 0x0000ffff57207812 */ /* 0x000fe200078ec0ff */
[----:B------:R-:W-:-:S02]  /*3270*/  IMAD.U32 R31, R64, 0x10000, RZ ;  /* 0x00010000401f7824 */ /* 0x000fc400078e00ff */
[----:B------:R-:W-:Y:S01]  /*3280*/  @!P2 FMUL R59, R59, 0.5 ;  /* 0x3f0000003b3ba820 */ /* 0x000fe20000400000 */
[----:B------:R-:W-:Y:S02]  /*3290*/  PRMT R110, R111, 0x7604, R110 ;  /* 0x000076046f6e7816 */ /* 0x000fe4000000006e */
[----:B------:R-:W-:Y:S01]  /*32a0*/  PRMT R32, R32, 0x7604, R85 ;  /* 0x0000760420207816 */ /* 0x000fe20000000055 */
[----:B------:R3:W4:Y:S01]  /*32b0*/  MUFU.EX2 R98, R17 ;  /* 0x0000001100627308 */ /* 0x0007220000000800 */
[----:B-1----:R-:W-:Y:S01]  /*32c0*/  @!P4 FMUL R96, R96, R96 ;  /* 0x000000606060c220 */ /* 0x002fe20000400000 */
[----:B------:R-:W-:Y:S02]  /*32d0*/  FSETP.GEU.AND P4, PT, R19, -126, PT ;  /* 0xc2fc00001300780b */ /* 0x000fe40003f8e000 */
[----:B------:R-:W-:Y:S01]  /*32e0*/  @!P1 FMUL R15, R15, 0.5 ;  /* 0x3f0000000f0f9820 */ /* 0x000fe20000400000 */
[C---:B------:R-:W-:Y:S02]  /*32f0*/  F2FP.SATFINITE.E4M3.F32.PACK_AB_MERGE_C R106, R119.reuse, R52, RZ ;  /* 0x00000034776a723e */ /* 0x040fe400048070ff */
[----:B------:R-:W-:Y:S01]  /*3300*/  F2FP.SATFINITE.E4M3.F32.PACK_AB_MERGE_C R95, R119, R20, RZ ;  /* 0x00000014775f723e */ /* 0x000fe200048070ff */
[----:B------:R-:W1:Y:S01]  /*3310*/  MUFU.EX2 R59, R59 ;  /* 0x0000003b003b7308 */ /* 0x000e620000000800 */
[----:B--2---:R-:W-:Y:S01]  /*3320*/  @!P3 FMUL R58, R58, R58 ;  /* 0x0000003a3a3ab220 */ /* 0x004fe20000400000 */
[----:B------:R-:W-:Y:S01]  /*3330*/  FSETP.GEU.AND P3, PT, R63, -126, PT ;  /* 0xc2fc00003f00780b */ /* 0x000fe20003f6e000 */
[----:B---3--:R-:W-:Y:S01]  /*3340*/  IMAD.U32 R17, RZ, RZ, UR7 ;  /* 0x00000007ff117e24 */ /* 0x008fe2000f8e00ff */
[----:B------:R-:W-:-:S02]  /*3350*/  LOP3.LUT R101, R101, 0xff, RZ, 0xc0, !PT ;  /* 0x000000ff65657812 */ /* 0x000fc400078ec0ff */
[----:B------:R-:W-:Y:S01]  /*3360*/  F2FP.SATFINITE.E4M3.F32.PACK_AB_MERGE_C R18, R119, R58, RZ ;  /* 0x0000003a7712723e */ /* 0x000fe200048070ff */
[----:B------:R-:W-:Y:S01]  /*3370*/  @!P4 FMUL R19, R19, 0.5 ;  /* 0x3f0000001313c820 */ /* 0x000fe20000400000 */
[----:B------:R-:W2:Y:S01]  /*3380*/  MUFU.EX2 R62, R55 ;  /* 0x00000037003e7308 */ /* 0x000ea20000000800 */
[----:B----4-:R-:W-:Y:S01]  /*3390*/  @!P6 FMUL R98, R98, R98 ;  /* 0x000000626262e220 */ /* 0x010fe20000400000 */
[----:B------:R-:W-:Y:S01]  /*33a0*/  FSETP.GEU.AND P6, PT, R66, -126, PT ;  /* 0xc2fc00004200780b */ /* 0x000fe20003fce000 */
[----:B------:R3:W-:Y:S01]  /*33b0*/  SYNCS.ARRIVE.TRANS64.A1T0 RZ, [R17+UR13], RZ ;  /* 0x000000ff11ff79a7 */ /* 0x0007e2000810000d */
[----:B------:R-:W-:Y:S02]  /*33c0*/  LOP3.LUT R102, R102, 0xffff, RZ, 0xc0, !PT ;  /* 0x0000ffff66667812 */ /* 0x000fe400078ec0ff */
[----:B------:R-:W-:Y:S01]  /*33d0*/  LOP3.LUT R76, R76, 0xff, RZ, 0xc0, !PT ;  /* 0x000000ff4c4c7812 */ /* 0x000fe200078ec0ff */
[----:B------:R-:W-:Y:S01]  /*33e0*/  @!P3 FMUL R63, R63, 0.5 ;  /* 0x3f0000003f3fb820 */ /* 0x000fe20000400000 */
[----:B------:R4:W5:Y:S01]  /*33f0*/  MUFU.EX2 R7, R15 ;  /* 0x0000000f00077308 */ /* 0x0009620000000800 */
[----:B-1----:R-:W-:Y:S01]  /*3400*/  @!P2 FMUL R59, R59, R59 ;  /* 0x0000003b3b3ba220 */ /* 0x002fe20000400000 */
[----:B------:R-:W-:-:S02]  /*3410*/  FSETP.GEU.AND P2, PT, R71, -126, PT ;  /* 0xc2fc00004700780b */ /* 0x000fc40003f4e000 */
[----:B---3--:R-:W-:Y:S02]  /*3420*/  F2FP.SATFINITE.E4M3.F32.PACK_AB_MERGE_C R17, R119, R54, RZ ;  /* 0x000000367711723e */ /* 0x008fe400048070ff */
[----:B------:R-:W-:Y:S01]  /*3430*/  LOP3.LUT R77, R77, 0xffff, RZ, 0xc0, !PT ;  /* 0x0000ffff4d4d7812 */ /* 0x000fe200078ec0ff */
[----:B------:R-:W-:Y:S01]  /*3440*/  @!P6 FMUL R66, R66, 0.5 ;  /* 0x3f0000004242e820 */ /* 0x000fe20000400000 */
[----:B------:R-:W1:Y:S01]  /*3450*/  MUFU.EX2 R63, R63 ;  /* 0x0000003f003f7308 */ /* 0x000e620000000800 */
[----:B--2---:R-:W-:Y:S01]  /*3460*/  @!P5 FMUL R62, R62, R62 ;  /* 0x0000003e3e3ed220 */ /* 0x004fe20000400000 */
[----:B------:R-:W-:Y:S02]  /*3470*/  FSETP.GEU.AND P5, PT, R67, -126, PT ;  /* 0xc2fc00004300780b */ /* 0x000fe40003fae000 */
[----:B----4-:R-:W-:Y:S02]  /*3480*/  LOP3.LUT R15, R0, 0x3, RZ, 0xc0, !PT ;  /* 0x00000003000f7812 */ /* 0x010fe400078ec0ff */
[----:B------:R-:W-:Y:S01]  /*3490*/  LOP3.LUT R17, R17, 0xffff, RZ, 0xc0, !PT ;  /* 0x0000ffff11117812 */ /* 0x000fe200078ec0ff */
[----:B------:R-:W-:Y:S01]  /*34a0*/  @!P2 FMUL R71, R71, 0.5 ;  /* 0x3f0000004747a820 */ /* 0x000fe20000400000 */
[----:B------:R-:W2:Y:S01]  /*34b0*/  MUFU.EX2 R27, R19 ;  /* 0x00000013001b7308 */ /* 0x000ea20000000800 */
[----:B-----5:R-:W-:Y:S01]  /*34c0*/  @!P1 FMUL R7, R7, R7 ;  /* 0x0000000707079220 */ /* 0x020fe20000400000 */
[----:B------:R-:W-:Y:S01]  /*34d0*/  FSETP.GEU.AND P1, PT, R70, -126, PT ;  /* 0xc2fc00004600780b */ /* 0x000fe20003f2e000 */
[----:B------:R-:W-:Y:S01]  /*34e0*/  VIADD R15, R15, 0xffffffff ;  /* 0xffffffff0f0f7836 */ /* 0x000fe20000000000 */
[----:B------:R-:W-:Y:S01]  /*34f0*/  F2FP.SATFINITE.E4M3.F32.PACK_AB_MERGE_C R20, R119, R16, RZ ;  /* 0x000000107714723e */ /* 0x000fe200048070ff */
[----:B------:R-:W-:Y:S01]  /*3500*/  FADD R47, R26, R7 ;  /* 0x000000071a2f7221 */ /* 0x000fe20000000000 */
[----:B------:R-:W-:-:S02]  /*3510*/  IMAD.SHL.U32 R17, R17, 0x1000000, RZ ;  /* 0x0100000011117824 */ /* 0x000fc400078e00ff */
[----:B------:R-:W-:Y:S01]  /*3520*/  @!P5 FMUL R67, R67, 0.5 ;  /* 0x3f0000004343d820 */ /* 0x000fe20000400000 */
[----:B------:R-:W3:Y:S01]  /*3530*/  MUFU.EX2 R71, R71 ;  /* 0x0000004700477308 */ /* 0x000ee20000000800 */
[----:B-1----:R-:W-:Y:S01]  /*3540*/  @!P3 FMUL R63, R63, R63 ;  /* 0x0000003f3f3fb220 */ /* 0x002fe20000400000 */
[----:B------:R-:W-:Y:S01]  /*3550*/  FSETP.GEU.AND P3, PT, R75, -126, PT ;  /* 0xc2fc00004b00780b */ /* 0x000fe20003f6e000 */
[----:B------:R-:W-:Y:S01]  /*3560*/  FADD R26, R16, R59 ;  /* 0x0000003b101a7221 */ /* 0x000fe20000000000 */
[----:B------:R-:W-:Y:S02]  /*3570*/  F2FP.SATFINITE.E4M3.F32.PACK_AB_MERGE_C R113, R119, R65, RZ ;  /* 0x000000417771723e */ /* 0x000fe400048070ff */
[----:B------:R-:W-:Y:S01]  /*3580*/  PRMT R68, R69, 0x7604, R68 ;  /* 0x0000760445447816 */ /* 0x000fe20000000044 */
[----:B------:R-:W-:Y:S01]  /*3590*/  @!P1 FMUL R70, R70, 0.5 ;  /* 0x3f00000046469820 */ /* 0x000fe20000400000 */
[----:B------:R-:W1:Y:S01]  /*35a0*/  MUFU.EX2 R66, R66 ;  /* 0x0000004200427308 */ /* 0x000e620000000800 */
[----:B--2---:R-:W-:Y:S01]  /*35b0*/  @!P4 FMUL R27, R27, R27 ;  /* 0x0000001b1b1bc220 */ /* 0x004fe20000400000 */
[----:B------:R-:W-:-:S02]  /*35c0*/  FSETP.GEU.AND P4, PT, R74, -126, PT ;  /* 0xc2fc00004a00780b */ /* 0x000fc40003f8e000 */
[----:B------:R-:W-:Y:S01]  /*35d0*/  F2FP.SATFINITE.E4M3.F32.PACK_AB_MERGE_C R108, R119, R11, RZ ;  /* 0x0000000b776c723e */ /* 0x000fe200048070ff */
[----:B------:R-:W-:Y:S01]  /*35e0*/  FADD R49, R30, R27 ;  /* 0x0000001b1e317221 */ /* 0x000fe20000000000 */
[----:B------:R-:W-:Y:S01]  /*35f0*/  FADD R30, R34, R63 ;  /* 0x0000003f221e7221 */ /* 0x000fe20000000000 */
[----:B------:R-:W-:Y:S01]  /*3600*/  @!P3 FMUL R75, R75, 0.5 ;  /* 0x3f0000004b4bb820 */ /* 0x000fe20000400000 */
[----:B------:R-:W2:Y:S01]  /*3610*/  MUFU.EX2 R67, R67 ;  /* 0x0000004300437308 */ /* 0x000ea20000000800 */
[----:B---3--:R-:W-:Y:S01]  /*3620*/  @!P2 FMUL R71, R71, R71 ;  /* 0x000000474747a220 */ /* 0x008fe20000400000 */
[----:B------:R-:W-:Y:S02]  /*3630*/  FSETP.GEU.AND P2, PT, R83, -126, PT ;  /* 0xc2fc00005300780b */ /* 0x000fe40003f4e000 */
[----:B------:R-:W-:Y:S01]  /*3640*/  LOP3.LUT R89, R89, 0xff, RZ, 0xc0, !PT ;  /* 0x000000ff59597812 */ /* 0x000fe200078ec0ff */
[----:B------:R-:W-:Y:S01]  /*3650*/  FADD R51, R46, R71 ;  /* 0x000000472e337221 */ /* 0x000fe20000000000 */
[----:B------:R-:W-:Y:S01]  /*3660*/  F2FP.SATFINITE.E4M3.F32.PACK_AB_MERGE_C R14, R119, R71, RZ ;  /* 0x00000047770e723e */ /* 0x000fe200048070ff */
[----:B------:R-:W-:Y:S01]  /*3670*/  @!P4 FMUL R74, R74, 0.5 ;  /* 0x3f0000004a4ac820 */ /* 0x000fe20000400000 */
[----:B------:R-:W3:Y:S01]  /*3680*/  MUFU.EX2 R70, R70 ;  /* 0x0000004600467308 */ /* 0x000ee20000000800 */
[----:B-1----:R-:W-:Y:S01]  /*3690*/  @!P6 FMUL R66, R66, R66 ;  /* 0x000000424242e220 */ /* 0x002fe20000400000 */
[----:B------:R-:W-:-:S02]  /*36a0*/  FSETP.GEU.AND P6, PT, R78, -126, PT ;  /* 0xc2fc00004e00780b */ /* 0x000fc40003fce000 */
[C---:B------:R-:W-:Y:S01]  /*36b0*/  F2FP.SATFINITE.E4M3.F32.PACK_AB_MERGE_C R88, R119.reuse, R88, RZ ;  /* 0x000000587758723e */ /* 0x040fe200048070ff */
[----:B------:R-:W-:Y:S01]  /*36c0*/  FADD R34, R38, R66 ;  /* 0x0000004226227221 */ /* 0x000fe20000000000 */
[----:B------:R-:W-:Y:S01]  /*36d0*/  F2FP.SATFINITE.E4M3.F32.PACK_AB_MERGE_C R19, R119, R62, RZ ;  /* 0x0000003e7713723e */ /* 0x000fe200048070ff */
[----:B------:R-:W-:Y:S01]  /*36e0*/  @!P2 FMUL R83, R83, 0.5 ;  /* 0x3f0000005353a820 */ /* 0x000fe20000400000 */
[----:B------:R-:W1:Y:S01]  /*36f0*/  MUFU.EX2 R75, R75 ;  /* 0x0000004b004b7308 */ /* 0x000e620000000800 */
[----:B--2---:R-:W-:Y:S01]  /*3700*/  @!P5 FMUL R67, R67, R67 ;  /* 0x000000434343d220 */ /* 0x004fe20000400000 */
[----:B------:R-:W-:Y:S02]  /*3710*/  FSETP.GEU.AND P5, PT, R79, -126, PT ;  /* 0xc2fc00004f00780b */ /* 0x000fe40003fae000 */
[C---:B------:R-:W-:Y:S01]  /*3720*/  F2FP.SATFINITE.E4M3.F32.PACK_AB_MERGE_C R6, R119.reuse, R59, RZ ;  /* 0x0000003b7706723e */ /* 0x040fe200048070ff */
[----:B------:R-:W-:Y:S01]  /*3730*/  FADD R38, R42, R67 ;  /* 0x000000432a267221 */ /* 0x000fe20000000000 */
[C---:B------:R-:W-:Y:S01]  /*3740*/  F2FP.SATFINITE.E4M3.F32.PACK_AB_MERGE_C R66, R119.reuse, R66, RZ ;  /* 0x000000427742723e */ /* 0x040fe200048070ff */
[----:B------:R-:W-:Y:S01]  /*3750*/  @!P6 FMUL R78, R78, 0.5 ;  /* 0x3f0000004e4ee820 */ /* 0x000fe20000400000 */
[----:B------:R-:W2:Y:S01]  /*3760*/  MUFU.EX2 R74, R74 ;  /* 0x0000004a004a7308 */ /* 0x000ea20000000800 */
[----:B---3--:R-:W-:Y:S01]  /*3770*/  @!P1 FMUL R70, R70, R70 ;  /* 0x0000004646469220 */ /* 0x008fe20000400000 */
[----:B------:R-:W-:Y:S01]  /*3780*/  FSETP.GEU.AND P1, PT, R82, -126, PT ;  /* 0xc2fc00005200780b */ /* 0x000fe20003f2e000 */
[----:B------:R-:W-:Y:S01]  /*3790*/  IMAD.U32 R41, R66, 0x10000, RZ ;  /* 0x0001000042297824 */ /* 0x000fe200078e00ff */
[C---:B------:R-:W-:Y:S01]  /*37a0*/  F2FP.SATFINITE.E4M3.F32.PACK_AB_MERGE_C R11, R119.reuse, R67, RZ ;  /* 0x00000043770b723e */ /* 0x040fe200048070ff */
[----:B------:R-:W-:Y:S01]  /*37b0*/  FADD R42, R90, R70 ;  /* 0x000000465a2a7221 */ /* 0x000fe20000000000 */
[----:B------:R-:W-:Y:S01]  /*37c0*/  F2FP.SATFINITE.E4M3.F32.PACK_AB_MERGE_C R90, R119, R90, RZ ;  /* 0x0000005a775a723e */ /* 0x000fe200048070ff */
[----:B------:R-:W-:Y:S01]  /*37d0*/  @!P5 FMUL R79, R79, 0.5 ;  /* 0x3f0000004f4fd820 */ /* 0x000fe20000400000 */
[----:B------:R-:W3:Y:S01]  /*37e0*/  MUFU.EX2 R83, R83 ;  /* 0x0000005300537308 */ /* 0x000ee20000000800 */
[----:B-1----:R-:W-:Y:S01]  /*37f0*/  @!P3 FMUL R75, R75, R75 ;  /* 0x0000004b4b4bb220 */ /* 0x002fe20000400000 */
[----:B------:R-:W-:Y:S01]  /*3800*/  FSETP.GEU.AND P3, PT, R5, -126, PT ;  /* 0xc2fc00000500780b */ /* 0x000fe20003f6e000 */
[----:B------:R-:W-:Y:S01]  /*3810*/  IMAD.U32 R33, R90, 0x10000, RZ ;  /* 0x000100005a217824 */ /* 0x000fe200078e00ff */
[C---:B------:R-:W-:Y:S01]  /*3820*/  F2FP.SATFINITE.E4M3.F32.PACK_AB_MERGE_C R70, R119.reuse, R70, RZ ;  /* 0x000000467746723e */ /* 0x040fe200048070ff */
[----:B------:R-:W-:Y:S01]  /*3830*/  FADD R53, R50, R75 ;  /* 0x0000004b32357221 */ /* 0x000fe20000000000 */
[C---:B------:R-:W-:Y:S01]  /*3840*/  F2FP.SATFINITE.E4M3.F32.PACK_AB_MERGE_C R72, R119.reuse, R72, RZ ;  /* 0x000000487748723e */ /* 0x040fe200048070ff */
[----:B------:R-:W-:Y:S01]  /*3850*/  @!P1 FMUL R82, R82, 0.5 ;  /* 0x3f00000052529820 */ /* 0x000fe20000400000 */
[----:B------:R-:W1:Y:S01]  /*3860*/  MUFU.EX2 R78, R78 ;  /* 0x0000004e004e7308 */ /* 0x000e620000000800 */
[----:B--2---:R-:W-:Y:S01]  /*3870*/  @!P4 FMUL R74, R74, R74 ;  /* 0x0000004a4a4ac220 */ /* 0x004fe20000400000 */
[----:B------:R-:W-:Y:S01]  /*3880*/  FSETP.GEU.AND P4, PT, R86, -126, PT ;  /* 0xc2fc00005600780b */ /* 0x000fe20003f8e000 */
[----:B------:R-:W-:Y:S01]  /*3890*/  IMAD.U32 R43, R70, 0x10000, RZ ;  /* 0x00010000462b7824 */ /* 0x000fe200078e00ff */
[C---:B------:R-:W-:Y:S01]  /*38a0*/  F2FP.SATFINITE.E4M3.F32.PACK_AB_MERGE_C R73, R119.reuse, R73, RZ ;  /* 0x000000497749723e */ /* 0x040fe200048070ff */
[----:B------:R-:W-:Y:S01]  /*38b0*/  FADD R46, R92, R74 ;  /* 0x0000004a5c2e7221 */ /* 0x000fe20000000000 */
[----:B------:R-:W-:Y:S01]  /*38c0*/  F2FP.SATFINITE.E4M3.F32.PACK_AB_MERGE_C R92, R119, R92, RZ ;  /* 0x0000005c775c723e */ /* 0x000fe200048070ff */
[----:B------:R-:W-:Y:S01]  /*38d0*/  @!P3 FMUL R5, R5, 0.5 ;  /* 0x3f0000000505b820 */ /* 0x000fe20000400000 */
[----:B------:R-:W2:Y:S01]  /*38e0*/  MUFU.EX2 R79, R79 ;  /* 0x0000004f004f7308 */ /* 0x000ea20000000800 */
[----:B---3--:R-:W-:Y:S01]  /*38f0*/  @!P2 FMUL R83, R83, R83 ;  /* 0x000000535353a220 */ /* 0x008fe20000400000 */
[----:B------:R-:W-:Y:S01]  /*3900*/  FADD R46, R47, R46 ;  /* 0x0000002e2f2e7221 */ /* 0x000fe20000000000 */
[----:B------:R-:W-:Y:S01]  /*3910*/  IMAD.U32 R92, R92, 0x10000, RZ ;  /* 0x000100005c5c7824 */ /* 0x000fe200078e00ff */
[C---:B------:R-:W-:Y:S01]  /*3920*/  F2FP.SATFINITE.E4M3.F32.PACK_AB_MERGE_C R74, R119.reuse, R74, RZ ;  /* 0x0000004a774a723e */ /* 0x040fe200048070ff */
[----:B------:R-:W-:Y:S01]  /*3930*/  FADD R61, R58, R83 ;  /* 0x000000533a3d7221 */ /* 0x000fe20000000000 */
[----:B------:R-:W-:Y:S01]  /*3940*/  F2FP.SATFINITE.E4M3.F32.PACK_AB_MERGE_C R58, R119, R27, RZ ;  /* 0x0000001b773a723e */ /* 0x000fe200048070ff */
[----:B------:R-:W-:Y:S01]  /*3950*/  @!P4 FMUL R86, R86, 0.5 ;  /* 0x3f0000005656c820 */ /* 0x000fe20000400000 */
[----:B------:R-:W3:Y:S01]  /*3960*/  MUFU.EX2 R82, R82 ;  /* 0x0000005200527308 */ /* 0x000ee20000000800 */
[----:B-1----:R-:W-:Y:S01]  /*3970*/  @!P6 FMUL R78, R78, R78 ;  /* 0x0000004e4e4ee220 */ /* 0x002fe20000400000 */
[----:B------:R-:W-:Y:S01]  /*3980*/  ISETP.GT.U32.AND P6, PT, R15, 0x1, PT ;  /* 0x000000010f00780c */ /* 0x000fe20003fc4070 */
[----:B------:R-:W-:Y:S01]  /*3990*/  FADD R61, R38, R61 ;  /* 0x0000003d263d7221 */ /* 0x000fe20000000000 */
[C---:B------:R-:W-:Y:S01]  /*39a0*/  F2FP.SATFINITE.E4M3.F32.PACK_AB_MERGE_C R15, R119.reuse, R50, RZ ;  /* 0x00000032770f723e */ /* 0x040fe200048070ff */
[----:B------:R-:W-:Y:S01]  /*39b0*/  FADD R50, R94, R78 ;  /* 0x0000004e5e327221 */ /* 0x000fe20000000000 */
[C---:B------:R-:W-:Y:S01]  /*39c0*/  F2FP.SATFINITE.E4M3.F32.PACK_AB_MERGE_C R27, R119.reuse, R25, RZ ;  /* 0x00000019771b723e */ /* 0x040fe200048070ff */
[----:B------:R-:W-:Y:S01]  /*39d0*/  IMAD.U32 R39, R58, 0x10000, RZ ;  /* 0x000100003a277824 */ /* 0x000fe200078e00ff */
[----:B------:R-:W1:Y:S01]  /*39e0*/  MUFU.EX2 R29, R5 ;  /* 0x00000005001d7308 */ /* 0x000e620000000800 */
[----:B------:R-:W-:Y:S01]  /*39f0*/  F2FP.SATFINITE.E4M3.F32.PACK_AB_MERGE_C R94, R119, R94, RZ ;  /* 0x0000005e775e723e */ /* 0x000fe200048070ff */
[----:B--2---:R-:W-:Y:S01]  /*3a00*/  @!P5 FMUL R79, R79, R79 ;  /* 0x0000004f4f4fd220 */ /* 0x004fe20000400000 */
[----:B------:R-:W-:Y:S01]  /*3a10*/  LOP3.LUT R27, R27, 0xffff, RZ, 0xc0, !PT ;  /* 0x0000ffff1b1b7812 */ /* 0x000fe200078ec0ff */
[----:B------:R-:W-:Y:S01]  /*3a20*/  FADD R25, R37, R44 ;  /* 0x0000002c25197221 */ /* 0x000fe20000000000 */
[----:B------:R-:W-:Y:S01]  /*3a30*/  LOP3.LUT R38, R99, 0xffff, RZ, 0xc0, !PT ;  /* 0x0000ffff63267812 */ /* 0x000fe200078ec0ff */
[----:B------:R-:W-:Y:S01]  /*3a40*/  FADD R55, R54, R79 ;  /* 0x0000004f36377221 */ /* 0x000fe20000000000 */
[----:B------:R-:W-:Y:S01]  /*3a50*/  IMAD.U32 R94, R94, 0x10000, RZ ;  /* 0x000100005e5e7824 */ /* 0x000fe200078e00ff */
[----:B------:R-:W2:Y:S01]  /*3a60*/  MUFU.EX2 R86, R86 ;  /* 0x0000005600567308 */ /* 0x000ea20000000800 */
[C---:B------:R-:W-:Y:S01]  /*3a70*/  F2FP.SATFINITE.E4M3.F32.PACK_AB_MERGE_C R54, R119.reuse, R7, RZ ;  /* 0x000000077736723e */ /* 0x040fe200048070ff */
[----:B---3--:R-:W-:Y:S01]  /*3a80*/  @!P1 FMUL R82, R82, R82 ;  /* 0x0000005252529220 */ /* 0x008fe20000400000 */
[----:B------:R-:W-:Y:S01]  /*3a90*/  F2FP.SATFINITE.E4M3.F32.PACK_AB_MERGE_C R7, R119, R63, RZ ;  /* 0x0000003f7707723e */ /* 0x000fe200048070ff */
[----:B------:R-:W-:Y:S01]  /*3aa0*/  FADD R30, R30, R55 ;  /* 0x000000371e1e7221 */ /* 0x000fe20000000000 */
[----:B------:R-:W-:Y:S01]  /*3ab0*/  PRMT R84, R27, 0x7604, R84 ;  /* 0x000076041b547816 */ /* 0x000fe20000000054 */
[----:B------:R-:W-:Y:S01]  /*3ac0*/  IMAD.U32 R27, R56, 0x10000, RZ ;  /* 0x00010000381b7824 */ /* 0x000fe200078e00ff */
[----:B------:R-:W-:Y:S01]  /*3ad0*/  LOP3.LUT R94, R103, 0xff0000, R94, 0xf8, !PT ;  /* 0x00ff0000675e7812 */ /* 0x000fe200078ef85e */
[----:B------:R-:W-:Y:S01]  /*3ae0*/  FADD R57, R96, R82 ;  /* 0x0000005260397221 */ /* 0x000fe20000000000 */
[----:B-1----:R-:W-:Y:S01]  /*3af0*/  @!P3 FMUL R29, R29, R29 ;  /* 0x0000001d1d1db220 */ /* 0x002fe20000400000 */
[----:B------:R-:W-:Y:S01]  /*3b00*/  PRMT R38, R38, 0x7604, R97 ;  /* 0x0000760426267816 */ /* 0x000fe20000000061 */
[----:B------:R-:W-:Y:S01]  /*3b10*/  FADD R25, R25, R36 ;  /* 0x0000002419197221 */ /* 0x000fe20000000000 */
[----:B------:R-:W-:Y:S01]  /*3b20*/  LOP3.LUT R7, R7, 0xffff, RZ, 0xc0, !PT ;  /* 0x0000ffff07077812 */ /* 0x000fe200078ec0ff */
[----:B------:R-:W-:Y:S01]  /*3b30*/  FADD R52, R62, R29 ;  /* 0x0000001d3e347221 */ /* 0x000fe20000000000 */
[C---:B------:R-:W-:Y:S01]  /*3b40*/  F2FP.SATFINITE.E4M3.F32.PACK_AB_MERGE_C R78, R119.reuse, R78, RZ ;  /* 0x0000004e774e723e */ /* 0x040fe200048070ff */
[----:B------:R-:W-:Y:S01]  /*3b50*/  FADD R57, R34, R57 ;  /* 0x0000003922397221 */ /* 0x000fe20000000000 */
[----:B------:R-:W-:Y:S01]  /*3b60*/  F2FP.SATFINITE.E4M3.F32.PACK_AB_MERGE_C R10, R119, R79, RZ ;  /* 0x0000004f770a723e */ /* 0x000fe200048070ff */
[----:B--2---:R-:W-:Y:S01]  /*3b70*/  @!P4 FMUL R86, R86, R86 ;  /* 0x000000565656c220 */ /* 0x004fe20000400000 */
[----:B------:R-:W-:Y:S01]  /*3b80*/  LOP3.LUT R27, R32, 0xff0000, R27, 0xf8, !PT ;  /* 0x00ff0000201b7812 */ /* 0x000fe200078ef81b */
[----:B------:R-:W-:Y:S01]  /*3b90*/  IMAD.SHL.U32 R32, R23, 0x1000000, RZ ;  /* 0x0100000017207824 */ /* 0x000fe200078e00ff */
[----:B------:R-:W-:Y:S01]  /*3ba0*/  LOP3.LUT R94, R94, R17, RZ, 0xfc, !PT ;  /* 0x000000115e5e7212 */ /* 0x000fe200078efcff */
[----:B------:R-:W-:Y:S01]  /*3bb0*/  FADD R65, R98, R86 ;  /* 0x0000005662417221 */ /* 0x000fe20000000000 */
[----:B------:R-:W-:Y:S01]  /*3bc0*/  LOP3.LUT R33, R38, 0xff0000, R33, 0xf8, !PT ;  /* 0x00ff000026217812 */ /* 0x000fe200078ef821 */
[----:B------:R-:W-:Y:S01]  /*3bd0*/  IMAD.U32 R47, R78, 0x10000, RZ ;  /* 0x000100004e2f7824 */ /* 0x000fe200078e00ff */
[----:B------:R-:W-:Y:S01]  /*3be0*/  LOP3.LUT R17, R14, 0xffff, RZ, 0xc0, !PT ;  /* 0x0000ffff0e117812 */ /* 0x000fe200078ec0ff */
[----:B------:R-:W-:Y:S01]  /*3bf0*/  IMAD.SHL.U32 R14, R7, 0x1000000, RZ ;  /* 0x01000000070e7824 */ /* 0x000fe200078e00ff */
[----:B------:R-:W-:Y:S01]  /*3c00*/  F2FP.SATFINITE.E4M3.F32.PACK_AB_MERGE_C R16, R119, R83, RZ ;  /* 0x000000537710723e */ /* 0x000fe200048070ff */
[----:B------:R-:W-:Y:S01]  /*3c10*/  FADD R51, R51, R52 ;  /* 0x0000003433337221 */ /* 0x000fe20000000000 */
[----:B------:R-:W-:Y:S01]  /*3c20*/  LOP3.LUT R39, R110, 0xff0000, R39, 0xf8, !PT ;  /* 0x00ff00006e277812 */ /* 0x000fe200078ef827 */
[----:B------:R-:W-:Y:S01]  /*3c30*/  IMAD.U32 R45, R74, 0x10000, RZ ;  /* 0x000100004a2d7824 */ /* 0x000fe200078e00ff */
[----:B------:R-:W-:Y:S01]  /*3c40*/  LOP3.LUT R15, R15, 0xffff, RZ, 0xc0, !PT ;  /* 0x0000ffff0f0f7812 */ /* 0x000fe200078ec0ff */
[----:B------:R-:W-:Y:S01]  /*3c50*/  FADD R51, R30, R51 ;  /* 0x000000331e337221 */ /* 0x000fe20000000000 */
[----:B------:R-:W-:Y:S01]  /*3c60*/  LOP3.LUT R7, R10, 0xffff, RZ, 0xc0, !PT ;  /* 0x0000ffff0a077812 */ /* 0x000fe200078ec0ff */
[----:B------:R-:W-:Y:S01]  /*3c70*/  FADD R26, R26, R53 ;  /* 0x000000351a1a7221 */ /* 0x000fe20000000000 */
[----:B------:R-:W-:Y:S01]  /*3c80*/  LOP3.LUT R34, R91, 0xffff, RZ, 0xc0, !PT ;  /* 0x0000ffff5b227812 */ /* 0x000fe200078ec0ff */
[----:B------:R-:W-:Y:S01]  /*3c90*/  IMAD.SHL.U32 R15, R15, 0x1000000, RZ ;  /* 0x010000000f0f7824 */ /* 0x000fe200078e00ff */
[C---:B------:R-:W-:Y:S01]  /*3ca0*/  F2FP.SATFINITE.E4M3.F32.PACK_AB_MERGE_C R96, R119.reuse, R96, RZ ;  /* 0x000000607760723e */ /* 0x040fe200048070ff */
[----:B------:R-:W-:Y:S01]  /*3cb0*/  IMAD.U32 R37, R54, 0x10000, RZ ;  /* 0x0001000036257824 */ /* 0x000fe200078e00ff */
[----:B------:R-:W-:Y:S01]  /*3cc0*/  F2FP.SATFINITE.E4M3.F32.PACK_AB_MERGE_C R98, R119, R98, RZ ;  /* 0x000000627762723e */ /* 0x000fe200048070ff */
[----:B------:R-:W-:Y:S01]  /*3cd0*/  FADD R49, R49, R50 ;  /* 0x0000003231317221 */ /* 0x000fe20000000000 */
[C---:B------:R-:W-:Y:S01]  /*3ce0*/  F2FP.SATFINITE.E4M3.F32.PACK_AB_MERGE_C R5, R119.reuse, R75, RZ ;  /* 0x0000004b7705723e */ /* 0x040fe200048070ff */
[----:B------:R-:W-:Y:S01]  /*3cf0*/  IMAD.U32 R96, R96, 0x10000, RZ ;  /* 0x0001000060607824 */ /* 0x000fe200078e00ff */
[C---:B------:R-:W-:Y:S01]  /*3d00*/  F2FP.SATFINITE.E4M3.F32.PACK_AB_MERGE_C R80, R119.reuse, R80, RZ ;  /* 0x000000507750723e */ /* 0x040fe200048070ff */
[----:B------:R-:W-:Y:S01]  /*3d10*/  IMAD.U32 R35, R98, 0x10000, RZ ;  /* 0x0001000062237824 */ /* 0x000fe200078e00ff */
[C---:B------:R-:W-:Y:S01]  /*3d20*/  F2FP.SATFINITE.E4M3.F32.PACK_AB_MERGE_C R81, R119.reuse, R81, RZ ;  /* 0x000000517751723e */ /* 0x040fe200048070ff */
[----:B------:R-:W-:Y:S01]  /*3d30*/  FADD R42, R42, R65 ;  /* 0x000000412a2a7221 */ /* 0x000fe20000000000 */
[C---:B------:R-:W-:Y:S01]  /*3d40*/  F2FP.SATFINITE.E4M3.F32.PACK_AB_MERGE_C R82, R119.reuse, R82, RZ ;  /* 0x000000527752723e */ /* 0x040fe200048070ff */
[----:B------:R-:W-:Y:S01]  /*3d50*/  FADD R46, R46, R57 ;  /* 0x000000392e2e7221 */ /* 0x000fe20000000000 */
[----:B------:R-:W-:Y:S01]  /*3d60*/  F2FP.SATFINITE.E4M3.F32.PACK_AB_MERGE_C R86, R119, R86, RZ ;  /* 0x000000567756723e */ /* 0x000fe200048070ff */
[----:B------:R-:W-:Y:S01]  /*3d70*/  FADD R26, R26, R61 ;  /* 0x0000003d1a1a7221 */ /* 0x000fe20000000000 */
[----:B------:R-:W-:Y:S01]  /*3d80*/  PRMT R101, R102, 0x7604, R101 ;  /* 0x0000760466657816 */ /* 0x000fe20000000065 */
[----:B------:R-:W-:Y:S01]  /*3d90*/  IMAD.U32 R53, R82, 0x10000, RZ ;  /* 0x0001000052357824 */ /* 0x000fe200078e00ff */
[----:B------:R-:W-:Y:S01]  /*3da0*/  PRMT R76, R77, 0x7604, R76 ;  /* 0x000076044d4c7816 */ /* 0x000fe2000000004c */
[----:B------:R-:W-:Y:S01]  /*3db0*/  IMAD.U32 R55, R86, 0x10000, RZ ;  /* 0x0001000056377824 */ /* 0x000fe200078e00ff */
[----:B------:R-:W-:Y:S01]  /*3dc0*/  LOP3.LUT R33, R33, R32, RZ, 0xfc, !PT ;  /* 0x0000002021217212 */ /* 0x000fe200078efcff */
[----:B------:R-:W-:Y:S01]  /*3dd0*/  IMAD.SHL.U32 R32, R17, 0x1000000, RZ ;  /* 0x0100000011207824 */ /* 0x000fe200078e00ff */
[----:B------:R-:W-:Y:S01]  /*3de0*/  F2FP.SATFINITE.E4M3.F32.PACK_AB_MERGE_C R119, R119, R29, RZ ;  /* 0x0000001d7777723e */ /* 0x000fe200048070ff */
[----:B------:R-:W-:Y:S01]  /*3df0*/  IMAD.U32 R29, R60, 0x10000, RZ ;  /* 0x000100003c1d7824 */ /* 0x000fe200078e00ff */
[----:B------:R-:W-:Y:S01]  /*3e00*/  LOP3.LUT R21, R21, 0xffff, RZ, 0xc0, !PT ;  /* 0x0000ffff15157812 */ /* 0x000fe200078ec0ff */
[----:B------:R-:W-:Y:S01]  /*3e10*/  FADD R49, R49, R42 ;  /* 0x0000002a31317221 */ /* 0x000fe20000000000 */
[----:B------:R-:W-:Y:S01]  /*3e20*/  LOP3.LUT R43, R68, 0xff0000, R43, 0xf8, !PT ;  /* 0x00ff0000442b7812 */ /* 0x000fe200078ef82b */
[----:B------:R-:W-:Y:S01]  /*3e30*/  FADD R25, R24, R25 ;  /* 0x0000001918197221 */ /* 0x000fe20000000000 */
[----:B------:R-:W-:Y:S01]  /*3e40*/  LOP3.LUT R39, R39, R14, RZ, 0xfc, !PT ;  /* 0x0000000e27277212 */ /* 0x000fe200078efcff */
[----:B------:R-:W-:Y:S01]  /*3e50*/  IMAD.SHL.U32 R14, R7, 0x1000000, RZ ;  /* 0x01000000070e7824 */ /* 0x000fe200078e00ff */
[----:B------:R-:W-:Y:S01]  /*3e60*/  LOP3.LUT R16, R16, 0xffff, RZ, 0xc0, !PT ;  /* 0x0000ffff10107812 */ /* 0x000fe200078ec0ff */
[----:B------:R-:W-:Y:S01]  /*3e70*/  FADD R46, R46, R49 ;  /* 0x000000312e2e7221 */ /* 0x000fe20000000000 */
[----:B------:R-:W-:Y:S01]  /*3e80*/  PRMT R34, R34, 0x7604, R89 ;  /* 0x0000760422227816 */ /* 0x000fe20000000059 */
[----:B------:R-:W-:Y:S01]  /*3e90*/  FADD R51, R26, R51 ;  /* 0x000000331a337221 */ /* 0x000fe20000000000 */
[----:B------:R-:W-:-:S02]  /*3ea0*/  LOP3.LUT R92, R101, 0xff0000, R92, 0xf8, !PT ;  /* 0x00ff0000655c7812 */ /* 0x000fc400078ef85c */
[----:B------:R-:W-:Y:S02]  /*3eb0*/  LOP3.LUT R47, R76, 0xff0000, R47, 0xf8, !PT ;  /* 0x00ff00004c2f7812 */ /* 0x000fe400078ef82f */
[----:B------:R-:W-:Y:S02]  /*3ec0*/  LOP3.LUT R93, R93, 0xff, RZ, 0xc0, !PT ;  /* 0x000000ff5d5d7812 */ /* 0x000fe400078ec0ff */
[----:B------:R-:W-:Y:S02]  /*3ed0*/  LOP3.LUT R36, R95, 0xffff, RZ, 0xc0, !PT ;  /* 0x0000ffff5f247812 */ /* 0x000fe400078ec0ff */
[----:B------:R-:W-:Y:S02]  /*3ee0*/  LOP3.LUT R72, R72, 0xff, RZ, 0xc0, !PT ;  /* 0x000000ff48487812 */ /* 0x000fe400078ec0ff */
[----:B------:R-:W-:Y:S02]  /*3ef0*/  LOP3.LUT R73, R73, 0xffff, RZ, 0xc0, !PT ;  /* 0x0000ffff49497812 */ /* 0x000fe400078ec0ff */
[----:B------:R-:W-:Y:S01]  /*3f00*/  LOP3.LUT R30, R22, 0xffff, RZ, 0xc0, !PT ;  /* 0x0000ffff161e7812 */ /* 0x000fe200078ec0ff */
[----:B------:R-:W-:Y:S01]  /*3f10*/  IMAD.SHL.U32 R22, R21, 0x1000000, RZ ;  /* 0x0100000015167824 */ /* 0x000fe200078e00ff */
[----:B------:R-:W-:-:S02]  /*3f20*/  LOP3.LUT R105, R105, 0xff, RZ, 0xc0, !PT ;  /* 0x000000ff69697812 */ /* 0x000fc400078ec0ff */
[----:B------:R-:W-:Y:S01]  /*3f30*/  LOP3.LUT R106, R106, 0xffff, RZ, 0xc0, !PT ;  /* 0x0000ffff6a6a7812 */ /* 0x000fe200078ec0ff */
[----:B------:R-:W-:Y:S01]  /*3f40*/  IMAD.SHL.U32 R30, R30, 0x1000000, RZ ;  /* 0x010000001e1e7824 */ /* 0x000fe200078e00ff */
[----:B------:R-:W-:Y:S02]  /*3f50*/  LOP3.LUT R107, R107, 0xff, RZ, 0xc0, !PT ;  /* 0x000000ff6b6b7812 */ /* 0x000fe400078ec0ff */
[----:B------:R-:W-:Y:S02]  /*3f60*/  LOP3.LUT R88, R88, 0xffff, RZ, 0xc0, !PT ;  /* 0x0000ffff58587812 */ /* 0x000fe400078ec0ff */
[----:B------:R-:W-:Y:S01]  /*3f70*/  LOP3.LUT R43, R43, R32, RZ, 0xfc, !PT ;  /* 0x000000202b2b7212 */ /* 0x000fe200078efcff */
[----:B------:R-:W-:Y:S01]  /*3f80*/  IMAD.SHL.U32 R32, R16, 0x1000000, RZ ;  /* 0x0100000010207824 */ /* 0x000fe200078e00ff */
[----:B------:R-:W-:Y:S02]  /*3f90*/  LOP3.LUT R112, R112, 0xff, RZ, 0xc0, !PT ;  /* 0x000000ff70707812 */ /* 0x000fe400078ec0ff */
[----:B------:R-:W-:-:S02]  /*3fa0*/  LOP3.LUT R113, R113, 0xffff, RZ, 0xc0, !PT ;  /* 0x0000ffff71717812 */ /* 0x000fc400078ec0ff */
        /* <DEDUP_REMOVED lines=8> */
[----:B------:R-:W-:Y:S02]  /*4030*/  LOP3.LUT R81, R81, 0xffff, RZ, 0xc0, !PT ;  /* 0x0000ffff51517812 */ /* 0x000fe400078ec0ff */
[----:B------:R-:W-:Y:S01]  /*4040*/  LOP3.LUT R21, R19, 0xffff, RZ, 0xc0, !PT ;  /* 0x0000ffff13157812 */ /* 0x000fe200078ec0ff */
[----:B------:R-:W-:Y:S01]  /*4050*/  IMAD.SHL.U32 R19, R18, 0x1000000, RZ ;  /* 0x0100000012137824 */ /* 0x000fe200078e00ff */
[----:B------:R-:W-:Y:S02]  /*4060*/  LOP3.LUT R15, R92, R15, RZ, 0xfc, !PT ;  /* 0x0000000f5c0f7212 */ /* 0x000fe400078efcff */
[----:B------:R-:W-:Y:S01]  /*4070*/  LOP3.LUT R16, R47, R14, RZ, 0xfc, !PT ;  /* 0x0000000e2f107212 */ /* 0x000fe200078efcff */
[----:B------:R-:W-:Y:S01]  /*4080*/  IMAD.SHL.U32 R14, R0, 0x4, RZ ;  /* 0x00000004000e7824 */ /* 0x000fe200078e00ff */
[----:B------:R-:W-:Y:S01]  /*4090*/  PRMT R36, R36, 0x7604, R93 ;  /* 0x0000760424247816 */ /* 0x000fe2000000005d */
[----:B------:R-:W-:Y:S01]  /*40a0*/  IMAD.SHL.U32 R18, R21, 0x1000000, RZ ;  /* 0x0100000015127824 */ /* 0x000fe200078e00ff */
[----:B------:R-:W-:Y:S01]  /*40b0*/  PRMT R72, R73, 0x7604, R72 ;  /* 0x0000760449487816 */ /* 0x000fe20000000048 */
[----:B------:R-:W-:Y:S01]  /*40c0*/  IMAD.MOV.U32 R0, RZ, RZ, 0x1054 ;  /* 0x00001054ff007424 */ /* 0x000fe200078e00ff */
[----:B------:R-:W-:-:S02]  /*40d0*/  LOP3.LUT R20, R20, 0xffff, RZ, 0xc0, !PT ;  /* 0x0000ffff14147812 */ /* 0x000fc400078ec0ff */
[----:B------:R-:W-:Y:S02]  /*40e0*/  PRMT R105, R106, 0x7604, R105 ;  /* 0x000076046a697816 */ /* 0x000fe40000000069 */
[----:B------:R-:W-:Y:S01]  /*40f0*/  PRMT R88, R88, 0x7604, R107 ;  /* 0x0000760458587816 */ /* 0x000fe2000000006b */
[----:B------:R-:W-:Y:S01]  /*4100*/  IMAD.SHL.U32 R20, R20, 0x1000000, RZ ;  /* 0x0100000014147824 */ /* 0x000fe200078e00ff */
[----:B------:R-:W-:Y:S02]  /*4110*/  LOP3.LUT R6, R6, 0xffff, RZ, 0xc0, !PT ;  /* 0x0000ffff06067812 */ /* 0x000fe400078ec0ff */
[----:B------:R-:W-:Y:S02]  /*4120*/  LOP3.LUT R119, R119, 0xffff, RZ, 0xc0, !PT ;  /* 0x0000ffff77777812 */ /* 0x000fe400078ec0ff */
[----:B------:R-:W-:Y:S01]  /*4130*/  PRMT R112, R113, 0x7604, R112 ;  /* 0x0000760471707816 */ /* 0x000fe20000000070 */
[----:B------:R-:W-:Y:S01]  /*4140*/  IMAD.SHL.U32 R6, R6, 0x1000000, RZ ;  /* 0x0100000006067824 */ /* 0x000fe200078e00ff */
[----:B------:R-:W-:Y:S01]  /*4150*/  LOP3.LUT R29, R29, R22, RZ, 0xfc, !PT ;  /* 0x000000161d1d7212 */ /* 0x000fe200078efcff */
[----:B------:R-:W-:Y:S01]  /*4160*/  IMAD.SHL.U32 R22, R11, 0x1000000, RZ ;  /* 0x010000000b167824 */ /* 0x000fe200078e00ff */
[----:B------:R-:W-:Y:S01]  /*4170*/  PRMT R108, R109, 0x7604, R108 ;  /* 0x000076046d6c7816 */ /* 0x000fe2000000006c */
[----:B------:R-:W-:Y:S01]  /*4180*/  IMAD.MOV.U32 R11, RZ, RZ, 0x3021 ;  /* 0x00003021ff0b7424 */ /* 0x000fe200078e00ff */
[----:B------:R-:W-:Y:S01]  /*4190*/  PRMT R80, R81, 0x7604, R80 ;  /* 0x0000760451507816 */ /* 0x000fe20000000050 */
[----:B------:R-:W-:Y:S01]  /*41a0*/  IMAD.SHL.U32 R34, R119, 0x1000000, RZ ;  /* 0x0100000077227824 */ /* 0x000fe200078e00ff */
[----:B------:R-:W-:-:S02]  /*41b0*/  SEL R17, R94, R15, P6 ;  /* 0x0000000f5e117207 */ /* 0x000fc40003000000 */
[----:B------:R-:W-:Y:S02]  /*41c0*/  LOP3.LUT R31, R36, 0xff0000, R31, 0xf8, !PT ;  /* 0x00ff0000241f7812 */ /* 0x000fe400078ef81f */
[----:B------:R-:W-:Y:S02]  /*41d0*/  LOP3.LUT R45, R72, 0xff0000, R45, 0xf8, !PT ;  /* 0x00ff0000482d7812 */ /* 0x000fe400078ef82d */
[----:B------:R-:W-:Y:S01]  /*41e0*/  SEL R94, R15, R94, P6 ;  /* 0x0000005e0f5e7207 */ /* 0x000fe20003000000 */
[----:B------:R-:W-:Y:S01]  /*41f0*/  IMAD.MOV.U32 R15, RZ, RZ, 0x2130 ;  /* 0x00002130ff0f7424 */ /* 0x000fe200078e00ff */
[----:B------:R-:W-:Y:S02]  /*4200*/  LOP3.LUT R96, R105, 0xff0000, R96, 0xf8, !PT ;  /* 0x00ff000069607812 */ /* 0x000fe400078ef860 */
[----:B------:R-:W-:Y:S02]  /*4210*/  LOP3.LUT R35, R88, 0xff0000, R35, 0xf8, !PT ;  /* 0x00ff000058237812 */ /* 0x000fe400078ef823 */
[----:B------:R-:W-:-:S02]  /*4220*/  LOP3.LUT R14, R14, 0xc, RZ, 0xc0, !PT ;  /* 0x0000000c0e0e7812 */ /* 0x000fc400078ec0ff */
[----:B------:R-:W-:Y:S02]  /*4230*/  LOP3.LUT R41, R112, 0xff0000, R41, 0xf8, !PT ;  /* 0x00ff000070297812 */ /* 0x000fe400078ef829 */
[----:B------:R-:W-:Y:S02]  /*4240*/  LOP3.LUT R37, R108, 0xff0000, R37, 0xf8, !PT ;  /* 0x00ff00006c257812 */ /* 0x000fe400078ef825 */
[----:B------:R-:W-:Y:S02]  /*4250*/  LOP3.LUT R53, R80, 0xff0000, R53, 0xf8, !PT ;  /* 0x00ff000050357812 */ /* 0x000fe400078ef835 */
[----:B------:R-:W-:Y:S02]  /*4260*/  LOP3.LUT R55, R84, 0xff0000, R55, 0xf8, !PT ;  /* 0x00ff000054377812 */ /* 0x000fe400078ef837 */
[----:B------:R-:W-:Y:S02]  /*4270*/  LOP3.LUT R30, R31, R30, RZ, 0xfc, !PT ;  /* 0x0000001e1f1e7212 */ /* 0x000fe400078efcff */
[----:B------:R-:W-:-:S02]  /*4280*/  LOP3.LUT R45, R45, R10, RZ, 0xfc, !PT ;  /* 0x0000000a2d2d7212 */ /* 0x000fc400078efcff */
[----:B------:R-:W-:Y:S02]  /*4290*/  LOP3.LUT R19, R96, R19, RZ, 0xfc, !PT ;  /* 0x0000001360137212 */ /* 0x000fe400078efcff */
[----:B------:R-:W-:Y:S02]  /*42a0*/  LOP3.LUT R18, R35, R18, RZ, 0xfc, !PT ;  /* 0x0000001223127212 */ /* 0x000fe400078efcff */
[----:B------:R-:W-:Y:S02]  /*42b0*/  SHF.R.U32.HI R10, RZ, R14, R11 ;  /* 0x0000000eff0a7219 */ /* 0x000fe4000001160b */
[----:B------:R-:W-:Y:S02]  /*42c0*/  LOP3.LUT R20, R27, R20, RZ, 0xfc, !PT ;  /* 0x000000141b147212 */ /* 0x000fe400078efcff */
[----:B------:R-:W-:Y:S02]  /*42d0*/  LOP3.LUT R22, R41, R22, RZ, 0xfc, !PT ;  /* 0x0000001629167212 */ /* 0x000fe400078efcff */
[----:B------:R-:W-:-:S02]  /*42e0*/  SHF.R.U32.HI R11, RZ, R14, R15 ;  /* 0x0000000eff0b7219 */ /* 0x000fc4000001160f */
[----:B------:R-:W-:Y:S02]  /*42f0*/  LOP3.LUT R6, R37, R6, RZ, 0xfc, !PT ;  /* 0x0000000625067212 */ /* 0x000fe400078efcff */
[----:B------:R-:W-:Y:S02]  /*4300*/  LOP3.LUT R32, R53, R32, RZ, 0xfc, !PT ;  /* 0x0000002035207212 */ /* 0x000fe400078efcff */
[----:B------:R-:W-:Y:S02]  /*4310*/  LOP3.LUT R55, R55, R34, RZ, 0xfc, !PT ;  /* 0x0000002237377212 */ /* 0x000fe400078efcff */
[----:B------:R-:W-:Y:S02]  /*4320*/  SEL R7, R33, R30, P6 ;  /* 0x0000001e21077207 */ /* 0x000fe40003000000 */
[----:B------:R-:W-:Y:S02]  /*4330*/  SEL R30, R30, R33, P6 ;  /* 0x000000211e1e7207 */ /* 0x000fe40003000000 */
[----:B------:R-:W-:-:S02]  /*4340*/  SEL R21, R18, R19, P6 ;  /* 0x0000001312157207 */ /* 0x000fc40003000000 */
[----:B------:R-:W-:Y:S02]  /*4350*/  SEL R5, R29, R20, P6 ;  /* 0x000000141d057207 */ /* 0x000fe40003000000 */
[----:B------:R-:W-:Y:S02]  /*4360*/  SEL R18, R19, R18, P6 ;  /* 0x0000001213127207 */ /* 0x000fe40003000000 */
[----:B------:R-:W-:Y:S02]  /*4370*/  SEL R23, R43, R22, P6 ;  /* 0x000000162b177207 */ /* 0x000fe40003000000 */
[----:B------:R-:W-:Y:S02]  /*4380*/  LOP3.LUT R10, R10, 0xf, RZ, 0xc0, !PT ;  /* 0x0000000f0a0a7812 */ /* 0x000fe400078ec0ff */
[----:B------:R-:W-:Y:S02]  /*4390*/  LOP3.LUT R11, R11, 0xf, RZ, 0xc0, !PT ;  /* 0x0000000f0b0b7812 */ /* 0x000fe400078ec0ff */
[----:B------:R-:W-:Y:S01]  /*43a0*/  SEL R20, R20, R29, P6 ;  /* 0x0000001d14147207 */ /* 0x000fe20003000000 */
[----:B------:R1:W-:Y:S01]  /*43b0*/  SHFL.IDX PT, R27, R7, R10, 0x1c1f ;  /* 0x001c1f0a071b7589 */ /* 0x0003e200000e0000 */
[----:B------:R-:W-:-:S02]  /*43c0*/  SEL R19, R39, R6, P6 ;  /* 0x0000000627137207 */ /* 0x000fc40003000000 */
[----:B------:R-:W-:Y:S01]  /*43d0*/  SEL R22, R22, R43, P6 ;  /* 0x0000002b16167207 */ /* 0x000fe20003000000 */
[----:B------:R-:W2:Y:S01]  /*43e0*/  SHFL.IDX PT, R30, R30, R11, 0x1c1f ;  /* 0x001c1f0b1e1e7589 */ /* 0x000ea200000e0000 */
[----:B------:R-:W-:Y:S02]  /*43f0*/  SEL R31, R55, R32, P6 ;  /* 0x00000020371f7207 */ /* 0x000fe40003000000 */
[----:B------:R-:W-:Y:S01]  /*4400*/  SEL R6, R6, R39, P6 ;  /* 0x0000002706067207 */ /* 0x000fe20003000000 */
[----:B------:R3:W-:Y:S01]  /*4410*/  SHFL.IDX PT, R15, R5, R10, 0x1c1f ;  /* 0x001c1f0a050f7589 */ /* 0x0007e200000e0000 */
[----:B------:R-:W-:Y:S01]  /*4420*/  SEL R29, R16, R45, P6 ;  /* 0x0000002d101d7207 */ /* 0x000fe20003000000 */
[----:B-1----:R-:W-:Y:S01]  /*4430*/  FADD R7, R28, R25 ;  /* 0x000000191c077221 */ /* 0x002fe20000000000 */
[----:B------:R-:W-:Y:S01]  /*4440*/  SEL R34, R45, R16, P6 ;  /* 0x000000102d227207 */ /* 0x000fe20003000000 */
[----:B------:R-:W1:Y:S01]  /*4450*/  SHFL.IDX PT, R20, R20, R11, 0x1c1f ;  /* 0x001c1f0b14147589 */ /* 0x000e6200000e0000 */
[----:B------:R-:W-:-:S02]  /*4460*/  SEL R32, R32, R55, P6 ;  /* 0x0000003720207207 */ /* 0x000fc40003000000 */
[----:B------:R-:W-:Y:S01]  /*4470*/  SEL R0, R0, 0x5410, P6 ;  /* 0x0000541000007807 */ /* 0x000fe20003000000 */
[----:B------:R-:W-:Y:S01]  /*4480*/  SHFL.IDX PT, R17, R17, R10, 0x1c1f ;  /* 0x001c1f0a11117589 */ /* 0x000fe200000e0000 */
[----:B---3--:R-:W-:-:S03]  /*4490*/  IMAD.MOV.U32 R5, RZ, RZ, 0x3276 ;  /* 0x00003276ff057424 */ /* 0x008fc600078e00ff */
[----:B------:R-:W3:Y:S02]  /*44a0*/  SHFL.IDX PT, R94, R94, R11, 0x1c1f ;  /* 0x001c1f0b5e5e7589 */ /* 0x000ee400000e0000 */
[----:B------:R-:W-:Y:S02]  /*44b0*/  SEL R5, R5, 0x7632, P6 ;  /* 0x0000763205057807 */ /* 0x000fe40003000000 */
[----:B------:R-:W-:Y:S04]  /*44c0*/  SHFL.IDX PT, R21, R21, R10, 0x1c1f ;  /* 0x001c1f0a15157589 */ /* 0x000fe800000e0000 */
[----:B------:R-:W4:Y:S01]  /*44d0*/  SHFL.IDX PT, R18, R18, R11, 0x1c1f ;  /* 0x001c1f0b12127589 */ /* 0x000f2200000e0000 */
[CCC-:B--2---:R-:W-:Y:S02]  /*44e0*/  PRMT R26, R27.reuse, R0.reuse, R30.reuse ;  /* 0x000000001b1a7216 */ /* 0x1c4fe4000000001e */
[----:B------:R-:W-:Y:S01]  /*44f0*/  PRMT R27, R27, R5, R30 ;  /* 0x000000051b1b7216 */ /* 0x000fe2000000001e */
[----:B------:R-:W-:Y:S04]  /*4500*/  SHFL.IDX PT, R19, R19, R10, 0x1c1f ;  /* 0x001c1f0a13137589 */ /* 0x000fe800000e0000 */
[----:B------:R2:W5:Y:S01]  /*4510*/  SHFL.IDX PT, R16, R6, R11, 0x1c1f ;  /* 0x001c1f0b06107589 */ /* 0x00056200000e0000 */
[----:B-1----:R-:W-:-:S02]  /*4520*/  PRMT R24, R15, R0, R20 ;  /* 0x000000000f187216 */ /* 0x002fc40000000014 */
[----:B------:R-:W-:Y:S01]  /*4530*/  PRMT R25, R15, R5, R20 ;  /* 0x000000050f197216 */ /* 0x000fe20000000014 */
[----:B------:R-:W-:Y:S04]  /*4540*/  SHFL.IDX PT, R23, R23, R10, 0x1c1f ;  /* 0x001c1f0a17177589 */ /* 0x000fe800000e0000 */
[----:B------:R-:W1:Y:S01]  /*4550*/  SHFL.IDX PT, R22, R22, R11, 0x1c1f ;  /* 0x001c1f0b16167589 */ /* 0x000e6200000e0000 */
[-C--:B---3--:R-:W-:Y:S01]  /*4560*/  PRMT R28, R17, R0.reuse, R94 ;  /* 0x00000000111c7216 */ /* 0x088fe2000000005e */
[----:B--2---:R-:W-:Y:S02]  /*4570*/  FADD R6, R46, R51 ;  /* 0x000000332e067221 */ /* 0x004fe40000000000 */
[----:B------:R2:W-:Y:S04]  /*4580*/  SHFL.IDX PT, R36, R29, R10, 0x1c1f ;  /* 0x001c1f0a1d247589 */ /* 0x0005e800000e0000 */
[----:B------:R-:W3:Y:S01]  /*4590*/  SHFL.IDX PT, R37, R34, R11, 0x1c1f ;  /* 0x001c1f0b22257589 */ /* 0x000ee200000e0000 */
[----:B----4-:R-:W-:-:S03]  /*45a0*/  PRMT R30, R21, R0, R18 ;  /* 0x00000000151e7216 */ /* 0x010fc60000000012 */
[----:B------:R4:W-:Y:S01]  /*45b0*/  SHFL.IDX PT, R38, R31, R10, 0x1c1f ;  /* 0x001c1f0a1f267589 */ /* 0x0009e200000e0000 */
[----:B--2---:R-:W-:-:S03]  /*45c0*/  PRMT R29, R17, R5, R94 ;  /* 0x00000005111d7216 */ /* 0x004fc6000000005e */
[----:B------:R2:W3:Y:S01]  /*45d0*/  SHFL.IDX PT, R39, R32, R11, 0x1c1f ;  /* 0x001c1f0b20277589 */ /* 0x0004e200000e0000 */
[-C--:B-----5:R-:W-:Y:S02]  /*45e0*/  PRMT R33, R19, R5.reuse, R16 ;  /* 0x0000000513217216 */ /* 0x0a0fe40000000010 */
[-C--:B----4-:R-:W-:Y:S02]  /*45f0*/  PRMT R31, R21, R5.reuse, R18 ;  /* 0x00000005151f7216 */ /* 0x090fe40000000012 */
[-C--:B-1----:R-:W-:Y:S02]  /*4600*/  PRMT R34, R23, R0.reuse, R22 ;  /* 0x0000000017227216 */ /* 0x082fe40000000016 */
[-C--:B--2---:R-:W-:Y:S02]  /*4610*/  PRMT R32, R19, R0.reuse, R16 ;  /* 0x0000000013207216 */ /* 0x084fe40000000010 */
[----:B------:R-:W-:Y:S02]  /*4620*/  PRMT R35, R23, R5, R22 ;  /* 0x0000000517237216 */ /* 0x000fe40000000016 */
[----:B---3--:R-:W-:-:S02]  /*4630*/  PRMT R40, R36, R0, R37 ;  /* 0x0000000024287216 */ /* 0x008fc40000000025 */
[-C--:B------:R-:W-:Y:S02]  /*4640*/  PRMT R41, R36, R5.reuse, R37 ;  /* 0x0000000524297216 */ /* 0x080fe40000000025 */
[C-C-:B------:R-:W-:Y:S02]  /*4650*/  PRMT R42, R38.reuse, R0, R39.reuse ;  /* 0x00000000262a7216 */ /* 0x140fe40000000027 */
[----:B------:R-:W-:Y:S01]  /*4660*/  PRMT R43, R38, R5, R39 ;  /* 0x00000005262b7216 */ /* 0x000fe20000000027 */
[----:B------:R-:W-:Y:S06]  /*4670*/  @!P0 BRA `(.L_x_19) ;  /* 0x0000000000048947 */ /* 0x000fec0003800000 */
[----:B------:R-:W-:Y:S01]  /*4680*/  BPT.TRAP 0x1 ;  /* 0x000000040000795c */ /* 0x000fe20000300000 */
.L_x_19:
[----:B------:R-:W1:Y:S02]  /*4690*/  SYNCS.PHASECHK.TRANS64.TRYWAIT P1, [UR38+0xc008], R13 ;  /* 0x00c0080dff0075a7 */ /* 0x000e640008020166 */
[----:B-1----:R-:W-:Y:S05]  /*46a0*/  @!P1 BRA `(.L_x_20) ;  /* 0x0000009800a09947 */ /* 0x002fea0003800000 */
.L_x_103:
[----:B------:R-:W-:Y:S01]  /*46b0*/  UIADD3 UR6, UR12, 0x200, URZ ;  /* 0x000002000c067890 */ /* 0x000fe2000fffe03f */
[----:B------:R-:W-:Y:S01]  /*46c0*/  WARPGROUP.ARRIVE ;  /* 0x00000000000079c5 */ /* 0x000fe20000000000 */
[----:B------:R-:W-:-:S07]  /*46d0*/  UMOV UR7, 0x40000040 ;  /* 0x4000004000077882 */ /* 0x000fce0000000000 */
[----:B------:R-:W-:Y:S01]  /*46e0*/  QGMMA.64x64x32.F32.E4M3.E4M3 R88, R24, gdesc[UR4], RZ, !UPT, gsb0 ;  /* 0x00e0000418587df3 */ /* 0x000fe2000c0008ff */
[----:B------:R-:W-:Y:S01]  /*46f0*/  UIADD3 UR6, UR12, 0x202, URZ ;  /* 0x000002020c067890 */ /* 0x000fe2000fffe03f */
[----:B------:R-:W-:Y:S01]  /*4700*/  UMOV UR7, 0x40000040 ;  /* 0x4000004000077882 */ /* 0x000fe20000000000 */
[----:B------:R-:W-:Y:S02]  /*4710*/  WARPGROUP.DEPBAR.LE gsb0, 0x0 ;  /* 0x00008000000079c5 */ /* 0x000fe40000010000 */
[----:B------:R-:W-:-:S06]  /*4720*/  WARPGROUP.ARRIVE ;  /* 0x00000000000079c5 */ /* 0x000fcc0000000000 */
[----:B------:R-:W-:Y:S01]  /*4730*/  QGMMA.64x64x32.F32.E4M3.E4M3 R88, R28, gdesc[UR4], R88, gsb0 ;  /* 0x00e000041c587df3 */ /* 0x000fe20008000858 */
        /* <DEDUP_REMOVED lines=9> */
[----:B------:R-:W-:Y:S03]  /*47d0*/  QGMMA.64x64x32.F32.E4M3.E4M3 R88, R40, gdesc[UR4], R88, gsb0 ;  /* 0x00e0000428587df3 */ /* 0x000fe60008000858 */
[----:B------:R-:W-:Y:S02]  /*47e0*/  WARPGROUP.DEPBAR.LE gsb0, 0x0 ;  /* 0x00008000000079c5 */ /* 0x000fe40000010000 */
[----:B------:R-:W-:Y:S05]  /*47f0*/  @!P0 BRA `(.L_x_21) ;  /* 0x0000000000048947 */ /* 0x000fea0003800000 */
[----:B------:R-:W-:Y:S01]  /*4800*/  BPT.TRAP 0x1 ;  /* 0x000000040000795c */ /* 0x000fe20000300000 */
.L_x_21:
[----:B------:R-:W-:Y:S01]  /*4810*/  UISETP.EQ.AND UP0, UPT, UR36, URZ, !UP0 ;  /* 0x0000003f2400728c */ /* 0x000fe2000c702270 */
[----:B-1----:R-:W-:Y:S01]  /*4820*/  IMAD.MOV.U32 R13, RZ, RZ, RZ ;  /* 0x000000ffff0d7224 */ /* 0x002fe200078e00ff */
[----:B------:R-:W-:Y:S02]  /*4830*/  UIADD3 UR6, UR38, 0xc028, URZ ;  /* 0x0000c02826067890 */ /* 0x000fe4000fffe03f */
[----:B------:R-:W-:Y:S02]  /*4840*/  USEL UR7, URZ, 0x1, !UP0 ;  /* 0x000000013f077887 */ /* 0x000fe4000c000000 */
[----:B------:R-:W-:Y:S02]  /*4850*/  UPRMT UR6, URZ, 0x654, UR6 ;  /* 0x000006543f067896 */ /* 0x000fe40008000006 */
[----:B------:R-:W-:-:S04]  /*4860*/  USEL UR7, UR7, 0x2, UP1 ;  /* 0x0000000207077887 */ /* 0x000fc80008800000 */
[----:B------:R-:W-:-:S03]  /*4870*/  UISETP.GT.U32.AND UP0, UPT, UR7, 0x1, UPT ;  /* 0x000000010700788c */ /* 0x000fc6000bf04070 */
[----:B------:R-:W-:Y:S03]  /*4880*/  SYNCS.ARRIVE.TRANS64.RED.A1T0 RZ, [UR6], RZ ;  /* 0x000000ffffff79a7 */ /* 0x000fe60008100406 */
[----:B------:R-:W-:-:S13]  /*4890*/  PLOP3.LUT P1, PT, PT, PT, UP0, 0x80, 0x0 ;  /* 0x000000000000781c */ /* 0x000fda0003f2f008 */
[----:B------:R-:W-:Y:S05]  /*48a0*/  @P1 BRA `(.L_x_22) ;  /* 0x0000000000041947 */ /* 0x000fea0003800000 */
[----:B------:R-:W-:Y:S01]  /*48b0*/  BPT.TRAP 0x1 ;  /* 0x000000040000795c */ /* 0x000fe20000300000 */
.L_x_22:
[----:B------:R-:W-:Y:S01]  /*48c0*/  ISETP.GE.AND P2, PT, R12, 0x3, PT ;  /* 0x000000030c00780c */ /* 0x000fe20003f46270 */
[----:B------:R-:W-:Y:S01]  /*48d0*/  UMOV UR13, 0x1 ;  /* 0x00000001000d7882 */ /* 0x000fe20000000000 */
[----:B------:R-:W-:Y:S01]  /*48e0*/  UMOV UR14, 0x2 ;  /* 0x00000002000e7882 */ /* 0x000fe20000000000 */
[----:B------:R-:W-:Y:S02]  /*48f0*/  VIADD R8, R8, 0x80 ;  /* 0x0000008008087836 */ /* 0x000fe40000000000 */
[----:B------:R-:W-:-:S08]  /*4900*/  VIADD R12, R12, 0xffffffff ;  /* 0xffffffff0c0c7836 */ /* 0x000fd00000000000 */
[----:B------:R-:W-:Y:S05]  /*4910*/  @!P2 BRA `(.L_x_23) ;  /* 0x00000034002ca947 */ /* 0x000fea0003800000 */
[----:B------:R-:W-:Y:S01]  /*4920*/  IMAD.MOV.U32 R17, RZ, RZ, R4 ;  /* 0x000000ffff117224 */ /* 0x000fe200078e0004 */
[----:B------:R-:W-:Y:S01]  /*4930*/  UMOV UR14, 0x2 ;  /* 0x00000002000e7882 */ /* 0x000fe20000000000 */
[----:B------:R-:W-:Y:S01]  /*4940*/  IMAD.MOV.U32 R15, RZ, RZ, R9 ;  /* 0x000000ffff0f7224 */ /* 0x000fe200078e0009 */
[----:B------:R-:W-:Y:S01]  /*4950*/  UMOV UR13, 0x1 ;  /* 0x00000001000d7882 */ /* 0x000fe20000000000 */
[----:B------:R-:W-:Y:S01]  /*4960*/  IMAD.MOV.U32 R13, RZ, RZ, RZ ;  /* 0x000000ffff0d7224 */ /* 0x000fe200078e00ff */
[----:B------:R-:W-:-:S06]  /*4970*/  ULDC UR16, c[0x0][0x604] ;  /* 0x0001810000107ab9 */ /* 0x000fcc0000000800 */
.L_x_34:
[----:B------:R-:W-:-:S13]  /*4980*/  PLOP3.LUT P3, PT, PT, PT, UP1, 0x80, 0x0 ;  /* 0x000000000000781c */ /* 0x000fda0003f6f018 */
[----:B-1----:R-:W-:Y:S05]  /*4990*/  @!P3 BRA `(.L_x_24) ;  /* 0x000000000004b947 */ /* 0x002fea0003800000 */
[----:B------:R-:W-:Y:S01]  /*49a0*/  BPT.TRAP 0x1 ;  /* 0x000000040000795c */ /* 0x000fe20000300000 */
.L_x_24:
[----:B------:R-:W-:Y:S01]  /*49b0*/  ULEA UR6, UR14, UR38, 0x3 ;  /* 0x000000260e067291 */ /* 0x000fe2000f8e183f */
[----:B------:R-:W-:-:S08]  /*49c0*/  SHF.L.U32 R4, R13, 0x1f, RZ ;  /* 0x0000001f0d047819 */ /* 0x000fd000000006ff */
[----:B------:R-:W1:Y:S02]  /*49d0*/  SYNCS.PHASECHK.TRANS64.TRYWAIT P2, [UR6+0xc000], R4 ;  /* 0x00c00004ff0075a7 */ /* 0x000e640008040146 */
[----:B-1----:R-:W-:Y:S05]  /*49e0*/  @!P2 BRA `(.L_x_25) ;  /* 0x0000009400e8a947 */ /* 0x002fea0003800000 */
.L_x_104:
[----:B------:R-:W-:Y:S01]  /*49f0*/  ULEA UR6, UR14, UR12, 0x9 ;  /* 0x0000000c0e067291 */ /* 0x000fe2000f8e483f */
[----:B------:R-:W-:Y:S01]  /*4a00*/  WARPGROUP.ARRIVE ;  /* 0x00000000000079c5 */ /* 0x000fe20000000000 */
[----:B------:R-:W-:Y:S01]  /*4a10*/  UMOV UR7, 0x80000020 ;  /* 0x8000002000077882 */ /* 0x000fe20000000000 */
[----:B------:R-:W-:Y:S01]  /*4a20*/  UMOV UR11, 0x80000020 ;  /* 0x80000020000b7882 */ /* 0x000fe20000000000 */
[----:B------:R-:W-:Y:S02]  /*4a30*/  UIADD3 UR10, UR6, 0x2, URZ ;  /* 0x00000002060a7890 */ /* 0x000fe4000fffe03f */
[----:B------:R-:W-:-:S03]  /*4a40*/  UIADD3 UR14, UR14, 0x1, URZ ;  /* 0x000000010e0e7890 */ /* 0x000fc6000fffe03f */
[----:B------:R-:W-:Y:S01]  /*4a50*/  QGMMA.64x128x32.F32.E4M3.E4M3 R24, gdesc[UR4], RZ, !UPT, gsb0 ;  /* 0x01e00000041879f3 */ /* 0x000fe2000c0008ff */
[----:B------:R-:W-:-:S04]  /*4a60*/  UISETP.NE.AND UP0, UPT, UR14, 0x5, UPT ;  /* 0x000000050e00788c */ /* 0x000fc8000bf05270 */
[----:B------:R-:W-:Y:S02]  /*4a70*/  USEL UR6, URZ, 0x1, UP0 ;  /* 0x000000013f067887 */ /* 0x000fe40008000000 */
[----:B------:R-:W-:-:S04]  /*4a80*/  USEL UR14, UR14, URZ, UP0 ;  /* 0x0000003f0e0e7287 */ /* 0x000fc80008000000 */
[----:B------:R-:W-:Y:S01]  /*4a90*/  LOP3.LUT R13, R13, UR6, RZ, 0x3c, !PT ;  /* 0x000000060d0d7c12 */ /* 0x000fe2000f8e3cff */
[----:B------:R-:W-:Y:S02]  /*4aa0*/  WARPGROUP.DEPBAR.LE gsb0, 0x0 ;  /* 0x00008000000079c5 */ /* 0x000fe40000010000 */
[----:B------:R-:W-:-:S06]  /*4ab0*/  WARPGROUP.ARRIVE ;  /* 0x00000000000079c5 */ /* 0x000fcc0000000000 */
[----:B------:R-:W-:Y:S03]  /*4ac0*/  QGMMA.64x128x32.F32.E4M3.E4M3 R24, gdesc[UR8], R24, gsb0 ;  /* 0x01e00000081879f3 */ /* 0x000fe60008000818 */
[----:B------:R-:W-:Y:S02]  /*4ad0*/  WARPGROUP.DEPBAR.LE gsb0, 0x0 ;  /* 0x00008000000079c5 */ /* 0x000fe40000010000 */
[----:B------:R-:W-:Y:S05]  /*4ae0*/  @!P3 BRA `(.L_x_26) ;  /* 0x000000000004b947 */ /* 0x000fea0003800000 */
[----:B------:R-:W-:Y:S01]  /*4af0*/  BPT.TRAP 0x1 ;  /* 0x000000040000795c */ /* 0x000fe20000300000 */
.L_x_26:
[----:B-1----:R-:W-:Y:S01]  /*4b00*/  FMNMX R4, R24, R17, !PT ;  /* 0x0000001118047209 */ /* 0x002fe20007800000 */
[----:B------:R-:W-:-:S03]  /*4b10*/  ULEA UR6, UR14, UR38, 0x3 ;  /* 0x000000260e067291 */ /* 0x000fc6000f8e183f */
[----:B------:R-:W-:-:S04]  /*4b20*/  FMNMX R9, R25, R4, !PT ;  /* 0x0000000419097209 */ /* 0x000fc80007800000 */
        /* <DEDUP_REMOVED lines=29> */
[----:B------:R-:W-:-:S05]  /*4d00*/  FMNMX R9, R85, R4, !PT ;  /* 0x0000000455097209 */ /* 0x000fca0007800000 */
[----:B------:R-:W1:Y:S02]  /*4d10*/  SHFL.BFLY PT, R4, R9, 0x1, 0x1f ;  /* 0x0c201f0009047f89 */ /* 0x000e6400000e0000 */
[----:B-1----:R-:W-:-:S05]  /*4d20*/  FMNMX R10, R9, R4, !PT ;  /* 0x00000004090a7209 */ /* 0x002fca0007800000 */
[----:B------:R-:W1:Y:S02]  /*4d30*/  SHFL.BFLY PT, R11, R10, 0x2, 0x1f ;  /* 0x0c401f000a0b7f89 */ /* 0x000e6400000e0000 */
[----:B-1----:R-:W-:-:S04]  /*4d40*/  FMNMX R4, R10, R11, !PT ;  /* 0x0000000b0a047209 */ /* 0x002fc80007800000 */
[----:B------:R-:W-:-:S04]  /*4d50*/  FSETP.NEU.AND P2, PT, R4, -INF , PT ;  /* 0xff8000000400780b */ /* 0x000fc80003f4d000 */
[----:B------:R-:W-:-:S05]  /*4d60*/  FSEL R120, R4, RZ, P2 ;  /* 0x000000ff04787208 */ /* 0x000fca0001000000 */
[C---:B------:R-:W-:Y:S01]  /*4d70*/  FMUL R121, R120.reuse, UR16 ;  /* 0x0000001078797c20 */ /* 0x040fe20008400000 */
[----:B------:R-:W-:-:S03]  /*4d80*/  FADD R120, -R120, R17 ;  /* 0x0000001178787221 */ /* 0x000fc60000000100 */
[--C-:B------:R-:W-:Y:S01]  /*4d90*/  FFMA R24, R24, UR16, -R121.reuse ;  /* 0x0000001018187c23 */ /* 0x100fe20008000879 */
[----:B------:R-:W-:-:S01]  /*4da0*/  FFMA R28, R28, UR16, -R121 ;  /* 0x000000101c1c7c23 */ /* 0x000fc20008000879 */
[--C-:B------:R-:W-:Y:S01]  /*4db0*/  FFMA R29, R29, UR16, -R121.reuse ;  /* 0x000000101d1d7c23 */ /* 0x100fe20008000879 */
[----:B------:R-:W-:-:S01]  /*4dc0*/  FFMA R25, R25, UR16, -R121 ;  /* 0x0000001019197c23 */ /* 0x000fc20008000879 */
[--C-:B------:R-:W-:Y:S01]  /*4dd0*/  FFMA R19, R32, UR16, -R121.reuse ;  /* 0x0000001020137c23 */ /* 0x100fe20008000879 */
[----:B------:R-:W-:Y:S01]  /*4de0*/  FSETP.GEU.AND P4, PT, R24, -126, PT ;  /* 0xc2fc00001800780b */ /* 0x000fe20003f8e000 */
[--C-:B------:R-:W-:Y:S01]  /*4df0*/  FFMA R21, R36, UR16, -R121.reuse ;  /* 0x0000001024157c23 */ /* 0x100fe20008000879 */
[----:B------:R-:W-:Y:S01]  /*4e00*/  FSETP.GEU.AND P2, PT, R28, -126, PT ;  /* 0xc2fc00001c00780b */ /* 0x000fe20003f4e000 */
[--C-:B------:R-:W-:Y:S01]  /*4e10*/  FFMA R22, R37, UR16, -R121.reuse ;  /* 0x0000001025167c23 */ /* 0x100fe20008000879 */
[----:B------:R-:W-:Y:S01]  /*4e20*/  FSETP.GEU.AND P3, PT, R29, -126, PT ;  /* 0xc2fc00001d00780b */ /* 0x000fe20003f6e000 */
[--C-:B------:R-:W-:Y:S01]  /*4e30*/  FFMA R20, R33, UR16, -R121.reuse ;  /* 0x0000001021147c23 */ /* 0x100fe20008000879 */
[----:B------:R-:W-:Y:S01]  /*4e40*/  FSETP.GEU.AND P5, PT, R25, -126, PT ;  /* 0xc2fc00001900780b */ /* 0x000fe20003fae000 */
[--C-:B------:R-:W-:Y:S01]  /*4e50*/  FFMA R23, R40, UR16, -R121.reuse ;  /* 0x0000001028177c23 */ /* 0x100fe20008000879 */
[----:B------:R-:W-:-:S01]  /*4e60*/  FFMA R33, R52, UR16, -R121 ;  /* 0x0000001034217c23 */ /* 0x000fc20008000879 */
[--C-:B------:R-:W-:Y:S01]  /*4e70*/  FFMA R37, R56, UR16, -R121.reuse ;  /* 0x0000001038257c23 */ /* 0x100fe20008000879 */
[----:B------:R-:W-:-:S01]  /*4e80*/  FFMA R68, R68, UR16, -R121 ;  /* 0x0000001044447c23 */ /* 0x000fc20008000879 */
[--C-:B------:R-:W-:Y:S01]  /*4e90*/  FFMA R76, R76, UR16, -R121.reuse ;  /* 0x000000104c4c7c23 */ /* 0x100fe20008000879 */
[----:B------:R-:W-:-:S01]  /*4ea0*/  FFMA R72, R72, UR16, -R121 ;  /* 0x0000001048487c23 */ /* 0x000fc20008000879 */
[----:B------:R-:W-:Y:S01]  /*4eb0*/  @!P4 FMUL R24, R24, 0.5 ;  /* 0x3f0000001818c820 */ /* 0x000fe20000400000 */
[----:B------:R-:W-:-:S01]  /*4ec0*/  FFMA R84, R84, UR16, -R121 ;  /* 0x0000001054547c23 */ /* 0x000fc20008000879 */
[----:B------:R-:W-:Y:S01]  /*4ed0*/  @!P2 FMUL R28, R28, 0.5 ;  /* 0x3f0000001c1ca820 */ /* 0x000fe20000400000 */
[----:B------:R-:W-:-:S01]  /*4ee0*/  FFMA R85, R85, UR16, -R121 ;  /* 0x0000001055557c23 */ /* 0x000fc20008000879 */
[----:B------:R1:W2:Y:S01]  /*4ef0*/  MUFU.EX2 R10, R24 ;  /* 0x00000018000a7308 */ /* 0x0002a20000000800 */
[----:B------:R-:W-:Y:S01]  /*4f00*/  @!P3 FMUL R29, R29, 0.5 ;  /* 0x3f0000001d1db820 */ /* 0x000fe20000400000 */
[----:B------:R-:W-:Y:S01]  /*4f10*/  @!P5 FMUL R25, R25, 0.5 ;  /* 0x3f0000001919d820 */ /* 0x000fe20000400000 */
[----:B------:R-:W-:-:S01]  /*4f20*/  FFMA R81, R81, UR16, -R121 ;  /* 0x0000001051517c23 */ /* 0x000fc20008000879 */
[----:B------:R-:W-:-:S04]  /*4f30*/  FMUL R120, R120, UR16 ;  /* 0x0000001078787c20 */ /* 0x000fc80008400000 */
[----:B------:R3:W4:Y:S01]  /*4f40*/  MUFU.EX2 R11, R28 ;  /* 0x0000001c000b7308 */ /* 0x0007220000000800 */
[----:B-1----:R-:W-:-:S04]  /*4f50*/  FMNMX R24, R26, R15, !PT ;  /* 0x0000000f1a187209 */ /* 0x002fc80007800000 */
[----:B------:R-:W-:Y:S01]  /*4f60*/  FMNMX R9, R27, R24, !PT ;  /* 0x000000181b097209 */ /* 0x000fe20007800000 */
[----:B------:R-:W-:-:S01]  /*4f70*/  FFMA R24, R41, UR16, -R121 ;  /* 0x0000001029187c23 */ /* 0x000fc20008000879 */
[--C-:B------:R-:W-:Y:S01]  /*4f80*/  FFMA R41, R57, UR16, -R121.reuse ;  /* 0x0000001039297c23 */ /* 0x100fe20008000879 */
[----:B------:R1:W5:Y:S01]  /*4f90*/  MUFU.EX2 R16, R29 ;  /* 0x0000001d00107308 */ /* 0x0003620000000800 */
[----:B--2---:R-:W-:Y:S01]  /*4fa0*/  @!P4 FMUL R10, R10, R10 ;  /* 0x0000000a0a0ac220 */ /* 0x004fe20000400000 */
[----:B------:R-:W-:Y:S01]  /*4fb0*/  FSETP.GEU.AND P4, PT, R19, -126, PT ;  /* 0xc2fc00001300780b */ /* 0x000fe20003f8e000 */
[----:B------:R-:W-:-:S01]  /*4fc0*/  FFMA R57, R73, UR16, -R121 ;  /* 0x0000001049397c23 */ /* 0x000fc20008000879 */
[----:B---3--:R-:W-:-:S04]  /*4fd0*/  FMNMX R28, R30, R9, !PT ;  /* 0x000000091e1c7209 */ /* 0x008fc80007800000 */
[----:B------:R2:W3:Y:S01]  /*4fe0*/  MUFU.EX2 R18, R25 ;  /* 0x0000001900127308 */ /* 0x0004e20000000800 */
[----:B----4-:R-:W-:Y:S01]  /*4ff0*/  @!P2 FMUL R11, R11, R11 ;  /* 0x0000000b0b0ba220 */ /* 0x010fe20000400000 */
[----:B------:R-:W-:Y:S01]  /*5000*/  FSETP.GEU.AND P2, PT, R21, -126, PT ;  /* 0xc2fc00001500780b */ /* 0x000fe20003f4e000 */
[----:B-1----:R-:W-:-:S01]  /*5010*/  FFMA R29, R48, UR16, -R121 ;  /* 0x00000010301d7c23 */ /* 0x002fc20008000879 */
[----:B------:R-:W-:-:S03]  /*5020*/  FMNMX R9, R31, R28, !PT ;  /* 0x0000001c1f097209 */ /* 0x000fc60007800000 */
[----:B------:R-:W-:Y:S01]  /*5030*/  @!P4 FMUL R19, R19, 0.5 ;  /* 0x3f0000001313c820 */ /* 0x000fe20000400000 */
[----:B------:R-:W-:Y:S01]  /*5040*/  FMNMX R28, R34, R9, !PT ;  /* 0x00000009221c7209 */ /* 0x000fe20007800000 */
[----:B-----5:R-:W-:Y:S01]  /*5050*/  @!P3 FMUL R16, R16, R16 ;  /* 0x000000101010b220 */ /* 0x020fe20000400000 */
[----:B------:R-:W-:Y:S01]  /*5060*/  FSETP.GEU.AND P3, PT, R22, -126, PT ;  /* 0xc2fc00001600780b */ /* 0x000fe20003f6e000 */
[--C-:B--2---:R-:W-:Y:S01]  /*5070*/  FFMA R25, R44, UR16, -R121.reuse ;  /* 0x000000102c197c23 */ /* 0x104fe20008000879 */
[----:B------:R-:W-:Y:S01]  /*5080*/  FMNMX R9, R35, R28, !PT ;  /* 0x0000001c23097209 */ /* 0x000fe20007800000 */
[----:B------:R-:W1:Y:S01]  /*5090*/  MUFU.EX2 R19, R19 ;  /* 0x0000001300137308 */ /* 0x000e620000000800 */
[----:B------:R-:W-:-:S01]  /*50a0*/  FFMA R28, R45, UR16, -R121 ;  /* 0x000000102d1c7c23 */ /* 0x000fc20008000879 */
[----:B------:R-:W-:Y:S01]  /*50b0*/  @!P2 FMUL R21, R21, 0.5 ;  /* 0x3f0000001515a820 */ /* 0x000fe20000400000 */
[----:B------:R-:W-:Y:S01]  /*50c0*/  FMNMX R32, R38, R9, !PT ;  /* 0x0000000926207209 */ /* 0x000fe20007800000 */
[----:B---3--:R-:W-:Y:S01]  /*50d0*/  @!P5 FMUL R18, R18, R18 ;  /* 0x000000121212d220 */ /* 0x008fe20000400000 */
[----:B------:R-:W-:Y:S01]  /*50e0*/  FSETP.GEU.AND P5, PT, R20, -126, PT ;  /* 0xc2fc00001400780b */ /* 0x000fe20003fae000 */
[--C-:B------:R-:W-:Y:S01]  /*50f0*/  FFMA R45, R61, UR16, -R121.reuse ;  /* 0x000000103d2d7c23 */ /* 0x100fe20008000879 */
[----:B------:R-:W-:Y:S01]  /*5100*/  FMNMX R9, R39, R32, !PT ;  /* 0x0000002027097209 */ /* 0x000fe20007800000 */
[----:B------:R-:W2:Y:S01]  /*5110*/  MUFU.EX2 R21, R21 ;  /* 0x0000001500157308 */ /* 0x000ea20000000800 */
[----:B------:R-:W-:-:S01]  /*5120*/  FFMA R61, R77, UR16, -R121 ;  /* 0x000000104d3d7c23 */ /* 0x000fc20008000879 */
[----:B------:R-:W-:Y:S01]  /*5130*/  @!P3 FMUL R22, R22, 0.5 ;  /* 0x3f0000001616b820 */ /* 0x000fe20000400000 */
[----:B------:R-:W-:-:S04]  /*5140*/  FMNMX R32, R42, R9, !PT ;  /* 0x000000092a207209 */ /* 0x000fc80007800000 */
[----:B------:R-:W-:Y:S01]  /*5150*/  FMNMX R9, R43, R32, !PT ;  /* 0x000000202b097209 */ /* 0x000fe20007800000 */
[----:B------:R-:W3:Y:S01]  /*5160*/  MUFU.EX2 R22, R22 ;  /* 0x0000001600167308 */ /* 0x000ee20000000800 */
[----:B-1----:R-:W-:Y:S01]  /*5170*/  @!P4 FMUL R19, R19, R19 ;  /* 0x000000131313c220 */ /* 0x002fe20000400000 */
[----:B------:R-:W-:Y:S01]  /*5180*/  @!P5 FMUL R20, R20, 0.5 ;  /* 0x3f0000001414d820 */ /* 0x000fe20000400000 */
[----:B------:R-:W-:Y:S01]  /*5190*/  FSETP.GEU.AND P4, PT, R23, -126, PT ;  /* 0xc2fc00001700780b */ /* 0x000fe20003f8e000 */
[--C-:B------:R-:W-:Y:S01]  /*51a0*/  FFMA R32, R49, UR16, -R121.reuse ;  /* 0x0000001031207c23 */ /* 0x100fe20008000879 */
[----:B------:R-:W-:Y:S01]  /*51b0*/  FMNMX R36, R46, R9, !PT ;  /* 0x000000092e247209 */ /* 0x000fe20007800000 */
[----:B------:R-:W-:Y:S02]  /*51c0*/  FFMA R49, R65, UR16, -R121 ;  /* 0x0000001041317c23 */ /* 0x000fe40008000879 */
[----:B------:R-:W1:Y:S01]  /*51d0*/  MUFU.EX2 R20, R20 ;  /* 0x0000001400147308 */ /* 0x000e620000000800 */
[----:B--2---:R-:W-:Y:S01]  /*51e0*/  @!P2 FMUL R21, R21, R21 ;  /* 0x000000151515a220 */ /* 0x004fe20000400000 */
[----:B------:R-:W-:-:S02]  /*51f0*/  FSETP.GEU.AND P2, PT, R25, -126, PT ;  /* 0xc2fc00001900780b */ /* 0x000fc40003f4e000 */
[----:B------:R-:W-:-:S04]  /*5200*/  FMNMX R9, R47, R36, !PT ;  /* 0x000000242f097209 */ /* 0x000fc80007800000 */
[----:B------:R-:W-:Y:S01]  /*5210*/  @!P4 FMUL R23, R23, 0.5 ;  /* 0x3f0000001717c820 */ /* 0x000fe20000400000 */
[----:B---3--:R-:W-:Y:S01]  /*5220*/  @!P3 FMUL R22, R22, R22 ;  /* 0x000000161616b220 */ /* 0x008fe20000400000 */
[----:B------:R-:W-:Y:S02]  /*5230*/  FSETP.GEU.AND P3, PT, R28, -126, PT ;  /* 0xc2fc00001c00780b */ /* 0x000fe40003f6e000 */
[----:B------:R-:W-:Y:S02]  /*5240*/  FMNMX R36, R50, R9, !PT ;  /* 0x0000000932247209 */ /* 0x000fe40007800000 */
[----:B------:R-:W2:Y:S01]  /*5250*/  MUFU.EX2 R23, R23 ;  /* 0x0000001700177308 */ /* 0x000ea20000000800 */
[----:B------:R-:W-:Y:S01]  /*5260*/  @!P2 FMUL R25, R25, 0.5 ;  /* 0x3f0000001919a820 */ /* 0x000fe20000400000 */
[----:B------:R-:W-:Y:S01]  /*5270*/  FMNMX R9, R51, R36, !PT ;  /* 0x0000002433097209 */ /* 0x000fe20007800000 */
[----:B-1----:R-:W-:Y:S01]  /*5280*/  @!P5 FMUL R20, R20, R20 ;  /* 0x000000141414d220 */ /* 0x002fe20000400000 */
[----:B------:R-:W-:Y:S01]  /*5290*/  FSETP.GEU.AND P5, PT, R24, -126, PT ;  /* 0xc2fc00001800780b */ /* 0x000fe20003fae000 */
[----:B------:R-:W-:-:S01]  /*52a0*/  FFMA R36, R53, UR16, -R121 ;  /* 0x0000001035247c23 */ /* 0x000fc20008000879 */
[----:B------:R-:W-:Y:S01]  /*52b0*/  FMNMX R40, R54, R9, !PT ;  /* 0x0000000936287209 */ /* 0x000fe20007800000 */
[----:B------:R-:W-:-:S01]  /*52c0*/  FFMA R53, R69, UR16, -R121 ;  /* 0x0000001045357c23 */ /* 0x000fc20008000879 */
[----:B------:R-:W1:Y:S01]  /*52d0*/  MUFU.EX2 R25, R25 ;  /* 0x0000001900197308 */ /* 0x000e620000000800 */
[----:B------:R-:W-:Y:S01]  /*52e0*/  @!P3 FMUL R28, R28, 0.5 ;  /* 0x3f0000001c1cb820 */ /* 0x000fe20000400000 */
[----:B------:R-:W-:-:S04]  /*52f0*/  FMNMX R9, R55, R40, !PT ;  /* 0x0000002837097209 */ /* 0x000fc80007800000 */
[----:B------:R-:W-:Y:S02]  /*5300*/  FMNMX R40, R58, R9, !PT ;  /* 0x000000093a287209 */ /* 0x000fe40007800000 */
[----:B------:R-:W3:Y:S01]  /*5310*/  MUFU.EX2 R28, R28 ;  /* 0x0000001c001c7308 */ /* 0x000ee20000000800 */
[----:B------:R-:W-:Y:S01]  /*5320*/  @!P5 FMUL R24, R24, 0.5 ;  /* 0x3f0000001818d820 */ /* 0x000fe20000400000 */
[----:B--2---:R-:W-:Y:S01]  /*5330*/  @!P4 FMUL R23, R23, R23 ;  /* 0x000000171717c220 */ /* 0x004fe20000400000 */
[----:B------:R-:W-:Y:S02]  /*5340*/  FSETP.GEU.AND P4, PT, R29, -126, PT ;  /* 0xc2fc00001d00780b */ /* 0x000fe40003f8e000 */
[----:B------:R-:W-:-:S03]  /*5350*/  FMNMX R9, R59, R40, !PT ;  /* 0x000000283b097209 */ /* 0x000fc60007800000 */
[----:B------:R-:W2:Y:S01]  /*5360*/  MUFU.EX2 R24, R24 ;  /* 0x0000001800187308 */ /* 0x000ea20000000800 */
[----:B-1----:R-:W-:Y:S01]  /*5370*/  @!P2 FMUL R25, R25, R25 ;  /* 0x000000191919a220 */ /* 0x002fe20000400000 */
[----:B------:R-:W-:Y:S02]  /*5380*/  FSETP.GEU.AND P2, PT, R33, -126, PT ;  /* 0xc2fc00002100780b */ /* 0x000fe40003f4e000 */
[----:B------:R-:W-:-:S04]  /*5390*/  FMNMX R40, R62, R9, !PT ;  /* 0x000000093e287209 */ /* 0x000fc80007800000 */
[----:B------:R-:W-:Y:S01]  /*53a0*/  @!P4 FMUL R29, R29, 0.5 ;  /* 0x3f0000001d1dc820 */ /* 0x000fe20000400000 */
[----:B---3--:R-:W-:Y:S01]  /*53b0*/  @!P3 FMUL R28, R28, R28 ;  /* 0x0000001c1c1cb220 */ /* 0x008fe20000400000 */
[----:B------:R-:W-:Y:S02]  /*53c0*/  FSETP.GEU.AND P3, PT, R36, -126, PT ;  /* 0xc2fc00002400780b */ /* 0x000fe40003f6e000 */
[----:B------:R-:W-:Y:S01]  /*53d0*/  FMNMX R9, R63, R40, !PT ;  /* 0x000000283f097209 */ /* 0x000fe20007800000 */
[--C-:B------:R-:W-:Y:S01]  /*53e0*/  FFMA R40, R60, UR16, -R121.reuse ;  /* 0x000000103c287c23 */ /* 0x100fe20008000879 */
[----:B------:R-:W1:Y:S01]  /*53f0*/  MUFU.EX2 R29, R29 ;  /* 0x0000001d001d7308 */ /* 0x000e620000000800 */
[----:B------:R-:W-:Y:S01]  /*5400*/  @!P2 FMUL R33, R33, 0.5 ;  /* 0x3f0000002121a820 */ /* 0x000fe20000400000 */
[----:B------:R-:W-:Y:S01]  /*5410*/  FMNMX R44, R66, R9, !PT ;  /* 0x00000009422c7209 */ /* 0x000fe20007800000 */
[----:B--2---:R-:W-:Y:S01]  /*5420*/  @!P5 FMUL R24, R24, R24 ;  /* 0x000000181818d220 */ /* 0x004fe20000400000 */
[----:B------:R-:W-:Y:S01]  /*5430*/  FSETP.GEU.AND P5, PT, R32, -126, PT ;  /* 0xc2fc00002000780b */ /* 0x000fe20003fae000 */
[----:B------:R-:W-:-:S01]  /*5440*/  FFMA R60, R80, UR16, -R121 ;  /* 0x00000010503c7c23 */ /* 0x000fc20008000879 */
[----:B------:R-:W-:-:S02]  /*5450*/  FMNMX R9, R67, R44, !PT ;  /* 0x0000002c43097209 */ /* 0x000fc40007800000 */
[----:B------:R-:W2:Y:S01]  /*5460*/  MUFU.EX2 R33, R33 ;  /* 0x0000002100217308 */ /* 0x000ea20000000800 */
[----:B------:R-:W-:Y:S01]  /*5470*/  @!P3 FMUL R36, R36, 0.5 ;  /* 0x3f0000002424b820 */ /* 0x000fe20000400000 */
[----:B------:R-:W-:-:S04]  /*5480*/  FMNMX R44, R70, R9, !PT ;  /* 0x00000009462c7209 */ /* 0x000fc80007800000 */
[----:B------:R-:W-:Y:S02]  /*5490*/  FMNMX R9, R71, R44, !PT ;  /* 0x0000002c47097209 */ /* 0x000fe40007800000 */
[----:B------:R-:W3:Y:S01]  /*54a0*/  MUFU.EX2 R36, R36 ;  /* 0x0000002400247308 */ /* 0x000ee20000000800 */
[----:B------:R-:W-:Y:S01]  /*54b0*/  @!P5 FMUL R32, R32, 0.5 ;  /* 0x3f0000002020d820 */ /* 0x000fe20000400000 */
[----:B-1----:R-:W-:Y:S01]  /*54c0*/  @!P4 FMUL R29, R29, R29 ;  /* 0x0000001d1d1dc220 */ /* 0x002fe20000400000 */
[----:B------:R-:W-:Y:S02]  /*54d0*/  FSETP.GEU.AND P4, PT, R37, -126, PT ;  /* 0xc2fc00002500780b */ /* 0x000fe40003f8e000 */
[----:B------:R-:W-:-:S03]  /*54e0*/  FMNMX R44, R74, R9, !PT ;  /* 0x000000094a2c7209 */ /* 0x000fc60007800000 */
[----:B------:R-:W1:Y:S01]  /*54f0*/  MUFU.EX2 R32, R32 ;  /* 0x0000002000207308 */ /* 0x000e620000000800 */
[----:B--2---:R-:W-:Y:S01]  /*5500*/  @!P2 FMUL R33, R33, R33 ;  /* 0x000000212121a220 */ /* 0x004fe20000400000 */
[----:B------:R-:W-:Y:S02]  /*5510*/  FSETP.GEU.AND P2, PT, R40, -126, PT ;  /* 0xc2fc00002800780b */ /* 0x000fe40003f4e000 */
[----:B------:R-:W-:Y:S01]  /*5520*/  FMNMX R9, R75, R44, !PT ;  /* 0x0000002c4b097209 */ /* 0x000fe20007800000 */
[----:B------:R-:W-:-:S03]  /*5530*/  FFMA R44, R64, UR16, -R121 ;  /* 0x00000010402c7c23 */ /* 0x000fc60008000879 */
        /* <DEDUP_REMOVED lines=8> */
[----:B------:R-:W-:-:S02]  /*55c0*/  FSETP.GEU.AND P5, PT, R41, -126, PT ;  /* 0xc2fc00002900780b */ /* 0x000fc40003fae000 */
[----:B------:R-:W-:Y:S02]  /*55d0*/  FMNMX R48, R82, R9, !PT ;  /* 0x0000000952307209 */ /* 0x000fe40007800000 */
        /* <DEDUP_REMOVED lines=8> */
[----:B------:R-:W-:Y:S01]  /*5660*/  FMNMX R9, R87, R48, !PT ;  /* 0x0000003057097209 */ /* 0x000fe20007800000 */
[----:B------:R-:W-:-:S01]  /*5670*/  FADD R17, R10, R37 ;  /* 0x000000250a117221 */ /* 0x000fc20000000000 */
[----:B------:R-:W-:Y:S01]  /*5680*/  F2FP.SATFINITE.E4M3.F32.PACK_AB_MERGE_C R10, RZ, R10, RZ ;  /* 0x0000000aff0a723e */ /* 0x000fe200048070ff */
[----:B------:R-:W2:Y:S01]  /*5690*/  MUFU.EX2 R41, R41 ;  /* 0x0000002900297308 */ /* 0x000ea20000000800 */
[----:B-1----:R-:W-:Y:S01]  /*56a0*/  @!P2 FMUL R40, R40, R40 ;  /* 0x000000282828a220 */ /* 0x002fe20000400000 */
[----:B------:R-:W-:Y:S01]  /*56b0*/  FSETP.GEU.AND P2, PT, R68, -126, PT ;  /* 0xc2fc00004400780b */ /* 0x000fe20003f4e000 */
[----:B------:R-:W1:Y:S01]  /*56c0*/  SHFL.BFLY PT, R52, R9, 0x1, 0x1f ;  /* 0x0c201f0009347f89 */ /* 0x000e6200000e0000 */
[----:B------:R-:W-:-:S02]  /*56d0*/  LOP3.LUT R10, R10, 0xff, RZ, 0xc0, !PT ;  /* 0x000000ff0a0a7812 */ /* 0x000fc400078ec0ff */
[----:B------:R-:W-:Y:S02]  /*56e0*/  F2FP.SATFINITE.E4M3.F32.PACK_AB_MERGE_C R37, RZ, R37, RZ ;  /* 0x00000025ff25723e */ /* 0x000fe400048070ff */
[----:B------:R-:W-:Y:S01]  /*56f0*/  @!P4 FMUL R44, R44, 0.5 ;  /* 0x3f0000002c2cc820 */ /* 0x000fe20000400000 */
[----:B---3--:R-:W-:Y:S01]  /*5700*/  @!P3 FMUL R45, R45, R45 ;  /* 0x0000002d2d2db220 */ /* 0x008fe20000400000 */
[----:B------:R-:W-:Y:S02]  /*5710*/  FSETP.GEU.AND P3, PT, R53, -126, PT ;  /* 0xc2fc00003500780b */ /* 0x000fe40003f6e000 */
[----:B------:R-:W-:Y:S02]  /*5720*/  LOP3.LUT R37, R37, 0xff, RZ, 0xc0, !PT ;  /* 0x000000ff25257812 */ /* 0x000fe400078ec0ff */
[----:B------:R-:W3:Y:S01]  /*5730*/  MUFU.EX2 R44, R44 ;  /* 0x0000002c002c7308 */ /* 0x000ee20000000800 */
[----:B------:R-:W-:Y:S01]  /*5740*/  @!P2 FMUL R68, R68, 0.5 ;  /* 0x3f0000004444a820 */ /* 0x000fe20000400000 */
[----:B--2---:R-:W-:Y:S01]  /*5750*/  @!P5 FMUL R41, R41, R41 ;  /* 0x000000292929d220 */ /* 0x004fe20000400000 */
[----:B------:R-:W-:-:S05]  /*5760*/  FSETP.GEU.AND P5, PT, R49, -126, PT ;  /* 0xc2fc00003100780b */ /* 0x000fca0003fae000 */
[----:B------:R-:W2:Y:S01]  /*5770*/  MUFU.EX2 R48, R68 ;  /* 0x0000004400307308 */ /* 0x000ea20000000800 */
[----:B------:R-:W-:Y:S01]  /*5780*/  @!P3 FMUL R53, R53, 0.5 ;  /* 0x3f0000003535b820 */ /* 0x000fe20000400000 */
[----:B-1----:R-:W-:-:S06]  /*5790*/  FMNMX R9, R9, R52, !PT ;  /* 0x0000003409097209 */ /* 0x002fcc0007800000 */
[----:B------:R-:W1:Y:S01]  /*57a0*/  MUFU.EX2 R53, R53 ;  /* 0x0000003500357308 */ /* 0x000e620000000800 */
[----:B------:R-:W-:Y:S01]  /*57b0*/  @!P5 FMUL R49, R49, 0.5 ;  /* 0x3f0000003131d820 */ /* 0x000fe20000400000 */
[----:B---3--:R-:W-:Y:S01]  /*57c0*/  @!P4 FMUL R44, R44, R44 ;  /* 0x0000002c2c2cc220 */ /* 0x008fe20000400000 */
[----:B------:R-:W-:Y:S01]  /*57d0*/  FSETP.GEU.AND P4, PT, R72, -126, PT ;  /* 0xc2fc00004800780b */ /* 0x000fe20003f8e000 */
[----:B------:R-:W3:Y:S04]  /*57e0*/  SHFL.BFLY PT, R64, R9, 0x2, 0x1f ;  /* 0x0c401f0009407f89 */ /* 0x000ee800000e0000 */
[----:B------:R-:W4:Y:S01]  /*57f0*/  MUFU.EX2 R49, R49 ;  /* 0x0000003100317308 */ /* 0x000f220000000800 */
[----:B--2---:R-:W-:Y:S01]  /*5800*/  @!P2 FMUL R48, R48, R48 ;  /* 0x000000303030a220 */ /* 0x004fe20000400000 */
[----:B------:R-:W-:-:S06]  /*5810*/  FSETP.GEU.AND P2, PT, R76, -126, PT ;  /* 0xc2fc00004c00780b */ /* 0x000fcc0003f4e000 */
[----:B------:R-:W-:Y:S01]  /*5820*/  @!P4 FMUL R72, R72, 0.5 ;  /* 0x3f0000004848c820 */ /* 0x000fe20000400000 */
[----:B-1----:R-:W-:Y:S01]  /*5830*/  @!P3 FMUL R53, R53, R53 ;  /* 0x000000353535b220 */ /* 0x002fe20000400000 */
[----:B------:R-:W-:Y:S02]  /*5840*/  FSETP.GEU.AND P3, PT, R61, -126, PT ;  /* 0xc2fc00003d00780b */ /* 0x000fe40003f6e000 */
[----:B------:R-:W1:Y:S03]  /*5850*/  MUFU.EX2 R52, R72 ;  /* 0x0000004800347308 */ /* 0x000e660000000800 */
[----:B------:R-:W-:Y:S01]  /*5860*/  @!P2 FMUL R76, R76, 0.5 ;  /* 0x3f0000004c4ca820 */ /* 0x000fe20000400000 */
[----:B----4-:R-:W-:Y:S01]  /*5870*/  @!P5 FMUL R49, R49, R49 ;  /* 0x000000313131d220 */ /* 0x010fe20000400000 */
[----:B------:R-:W-:-:S03]  /*5880*/  FSETP.GEU.AND P5, PT, R57, -126, PT ;  /* 0xc2fc00003900780b */ /* 0x000fc60003fae000 */
[----:B------:R-:W2:Y:S01]  /*5890*/  MUFU.EX2 R56, R76 ;  /* 0x0000004c00387308 */ /* 0x000ea20000000800 */
[----:B---3--:R-:W-:Y:S02]  /*58a0*/  FMNMX R9, R9, R64, !PT ;  /* 0x0000004009097209 */ /* 0x008fe40007800000 */
[----:B------:R-:W-:-:S06]  /*58b0*/  @!P3 FMUL R61, R61, 0.5 ;  /* 0x3f0000003d3db820 */ /* 0x000fcc0000400000 */
[----:B------:R-:W3:Y:S01]  /*58c0*/  MUFU.EX2 R61, R61 ;  /* 0x0000003d003d7308 */ /* 0x000ee20000000800 */
[----:B-1----:R-:W-:Y:S01]  /*58d0*/  @!P4 FMUL R52, R52, R52 ;  /* 0x000000343434c220 */ /* 0x002fe20000400000 */
[----:B------:R-:W-:Y:S01]  /*58e0*/  @!P5 FMUL R57, R57, 0.5 ;  /* 0x3f0000003939d820 */ /* 0x000fe20000400000 */
[----:B------:R-:W-:-:S05]  /*58f0*/  FSETP.GEU.AND P4, PT, R60, -126, PT ;  /* 0xc2fc00003c00780b */ /* 0x000fca0003f8e000 */
[----:B------:R-:W1:Y:S01]  /*5900*/  MUFU.EX2 R57, R57 ;  /* 0x0000003900397308 */ /* 0x000e620000000800 */
[----:B--2---:R-:W-:Y:S01]  /*5910*/  @!P2 FMUL R56, R56, R56 ;  /* 0x000000383838a220 */ /* 0x004fe20000400000 */
[----:B------:R-:W-:-:S04]  /*5920*/  FSETP.NEU.AND P2, PT, R9, -INF , PT ;  /* 0xff8000000900780b */ /* 0x000fc80003f4d000 */
[----:B------:R-:W-:Y:S02]  /*5930*/  FSEL R76, R9, RZ, P2 ;  /* 0x000000ff094c7208 */ /* 0x000fe40001000000 */
[----:B------:R-:W-:Y:S01]  /*5940*/  FSETP.GEU.AND P2, PT, R84, -126, PT ;  /* 0xc2fc00005400780b */ /* 0x000fe20003f4e000 */
[----:B---3--:R-:W-:Y:S01]  /*5950*/  @!P3 FMUL R61, R61, R61 ;  /* 0x0000003d3d3db220 */ /* 0x008fe20000400000 */
[----:B------:R-:W-:Y:S01]  /*5960*/  FSETP.GEU.AND P3, PT, R85, -126, PT ;  /* 0xc2fc00005500780b */ /* 0x000fe20003f6e000 */
[----:B------:R-:W-:Y:S01]  /*5970*/  @!P4 FMUL R60, R60, 0.5 ;  /* 0x3f0000003c3cc820 */ /* 0x000fe20000400000 */
[C---:B------:R-:W-:Y:S01]  /*5980*/  FMUL R80, R76.reuse, UR16 ;  /* 0x000000104c507c20 */ /* 0x040fe20008400000 */
[----:B------:R-:W-:-:S03]  /*5990*/  FADD R15, -R76, R15 ;  /* 0x0000000f4c0f7221 */ /* 0x000fc60000000100 */
[--C-:B------:R-:W-:Y:S01]  /*59a0*/  FFMA R68, R26, UR16, -R80.reuse ;  /* 0x000000101a447c23 */ /* 0x100fe20008000850 */
[----:B-1----:R-:W-:Y:S01]  /*59b0*/  @!P5 FMUL R57, R57, R57 ;  /* 0x000000393939d220 */ /* 0x002fe20000400000 */
[----:B------:R-:W-:Y:S01]  /*59c0*/  FSETP.GEU.AND P5, PT, R81, -126, PT ;  /* 0xc2fc00005100780b */ /* 0x000fe20003fae000 */
[----:B------:R-:W1:Y:S01]  /*59d0*/  MUFU.EX2 R60, R60 ;  /* 0x0000003c003c7308 */ /* 0x000e620000000800 */
[----:B------:R-:W-:-:S01]  /*59e0*/  FFMA R73, R30, UR16, -R80 ;  /* 0x000000101e497c23 */ /* 0x000fc20008000850 */
[----:B------:R-:W-:Y:S01]  /*59f0*/  @!P2 FMUL R84, R84, 0.5 ;  /* 0x3f0000005454a820 */ /* 0x000fe20000400000 */
[----:B------:R-:W-:-:S01]  /*5a00*/  FFMA R77, R31, UR16, -R80 ;  /* 0x000000101f4d7c23 */ /* 0x000fc20008000850 */
[----:B------:R-:W-:Y:S01]  /*5a10*/  @!P3 FMUL R85, R85, 0.5 ;  /* 0x3f0000005555b820 */ /* 0x000fe20000400000 */
[----:B------:R-:W-:-:S01]  /*5a20*/  FFMA R72, R27, UR16, -R80 ;  /* 0x000000101b487c23 */ /* 0x000fc20008000850 */
[--C-:B------:R-:W-:Y:S01]  /*5a30*/  FFMA R39, R39, UR16, -R80.reuse ;  /* 0x0000001027277c23 */ /* 0x100fe20008000850 */
[----:B------:R-:W-:-:S01]  /*5a40*/  FFMA R42, R42, UR16, -R80 ;  /* 0x000000102a2a7c23 */ /* 0x000fc20008000850 */
[----:B------:R2:W3:Y:S01]  /*5a50*/  MUFU.EX2 R26, R84 ;  /* 0x00000054001a7308 */ /* 0x0004e20000000800 */
[----:B------:R-:W-:-:S01]  /*5a60*/  FFMA R47, R47, UR16, -R80 ;  /* 0x000000102f2f7c23 */ /* 0x000fc20008000850 */
[--C-:B------:R-:W-:Y:S01]  /*5a70*/  FFMA R43, R43, UR16, -R80.reuse ;  /* 0x000000102b2b7c23 */ /* 0x100fe20008000850 */
[----:B------:R-:W-:-:S01]  /*5a80*/  FFMA R54, R54, UR16, -R80 ;  /* 0x0000001036367c23 */ /* 0x000fc20008000850 */
[----:B------:R-:W-:Y:S01]  /*5a90*/  @!P5 FMUL R81, R81, 0.5 ;  /* 0x3f0000005151d820 */ /* 0x000fe20000400000 */
[----:B------:R-:W-:-:S01]  /*5aa0*/  FFMA R55, R55, UR16, -R80 ;  /* 0x0000001037377c23 */ /* 0x000fc20008000850 */
[--C-:B------:R-:W-:Y:S01]  /*5ab0*/  FFMA R62, R62, UR16, -R80.reuse ;  /* 0x000000103e3e7c23 */ /* 0x100fe20008000850 */
[----:B------:R-:W-:-:S01]  /*5ac0*/  FFMA R58, R58, UR16, -R80 ;  /* 0x000000103a3a7c23 */ /* 0x000fc20008000850 */
[----:B------:R-:W4:Y:S01]  /*5ad0*/  MUFU.EX2 R69, R85 ;  /* 0x0000005500457308 */ /* 0x000f220000000800 */
[----:B-1----:R-:W-:Y:S01]  /*5ae0*/  @!P4 FMUL R60, R60, R60 ;  /* 0x0000003c3c3cc220 */ /* 0x002fe20000400000 */
[----:B------:R-:W-:Y:S01]  /*5af0*/  FSETP.GEU.AND P4, PT, R68, -126, PT ;  /* 0xc2fc00004400780b */ /* 0x000fe20003f8e000 */
[----:B--2---:R-:W-:-:S01]  /*5b00*/  FFMA R84, R35, UR16, -R80 ;  /* 0x0000001023547c23 */ /* 0x004fc20008000850 */
[--C-:B------:R-:W-:Y:S01]  /*5b10*/  FFMA R70, R70, UR16, -R80.reuse ;  /* 0x0000001046467c23 */ /* 0x100fe20008000850 */
[----:B------:R-:W-:-:S01]  /*5b20*/  FFMA R74, R74, UR16, -R80 ;  /* 0x000000104a4a7c23 */ /* 0x000fc20008000850 */
[--C-:B------:R-:W-:Y:S01]  /*5b30*/  FFMA R66, R66, UR16, -R80.reuse ;  /* 0x0000001042427c23 */ /* 0x100fe20008000850 */
[----:B------:R-:W-:-:S01]  /*5b40*/  FFMA R82, R82, UR16, -R80 ;  /* 0x0000001052527c23 */ /* 0x000fc20008000850 */
[----:B------:R1:W2:Y:S01]  /*5b50*/  MUFU.EX2 R65, R81 ;  /* 0x0000005100417308 */ /* 0x0002a20000000800 */
[----:B---3--:R-:W-:Y:S01]  /*5b60*/  @!P2 FMUL R26, R26, R26 ;  /* 0x0000001a1a1aa220 */ /* 0x008fe20000400000 */
[----:B------:R-:W-:Y:S01]  /*5b70*/  FSETP.GEU.AND P2, PT, R73, -126, PT ;  /* 0xc2fc00004900780b */ /* 0x000fe20003f4e000 */
[----:B------:R-:W-:-:S01]  /*5b80*/  FFMA R86, R86, UR16, -R80 ;  /* 0x0000001056567c23 */ /* 0x000fc20008000850 */
[--C-:B------:R-:W-:Y:S01]  /*5b90*/  FFMA R122, R87, UR16, -R80.reuse ;  /* 0x00000010577a7c23 */ /* 0x100fe20008000850 */
[----:B------:R-:W-:-:S01]  /*5ba0*/  FFMA R121, R79, UR16, -R80 ;  /* 0x000000104f797c23 */ /* 0x000fc20008000850 */
[----:B------:R-:W-:Y:S01]  /*5bb0*/  FADD R76, R24, R57 ;  /* 0x00000039184c7221 */ /* 0x000fe20000000000 */
[----:B------:R-:W-:Y:S01]  /*5bc0*/  @!P4 FMUL R68, R68, 0.5 ;  /* 0x3f0000004444c820 */ /* 0x000fe20000400000 */
[----:B------:R-:W-:Y:S01]  /*5bd0*/  F2FP.SATFINITE.E4M3.F32.PACK_AB_MERGE_C R24, RZ, R24, RZ ;  /* 0x00000018ff18723e */ /* 0x000fe200048070ff */
[----:B----4-:R-:W-:Y:S01]  /*5be0*/  @!P3 FMUL R69, R69, R69 ;  /* 0x000000454545b220 */ /* 0x010fe20000400000 */
[----:B------:R-:W-:Y:S01]  /*5bf0*/  FSETP.GEU.AND P3, PT, R77, -126, PT ;  /* 0xc2fc00004d00780b */ /* 0x000fe20003f6e000 */
[----:B------:R-:W3:Y:S01]  /*5c00*/  MUFU.EX2 R64, R68 ;  /* 0x0000004400407308 */ /* 0x000ee20000000800 */
[----:B-1----:R-:W-:-:S01]  /*5c10*/  FFMA R81, R34, UR16, -R80 ;  /* 0x0000001022517c23 */ /* 0x002fc20008000850 */
[----:B------:R-:W-:Y:S01]  /*5c20*/  LOP3.LUT R24, R24, 0xffff, RZ, 0xc0, !PT ;  /* 0x0000ffff18187812 */ /* 0x000fe200078ec0ff */
[----:B------:R-:W-:Y:S01]  /*5c30*/  FMUL R15, R15, UR16 ;  /* 0x000000100f0f7c20 */ /* 0x000fe20008400000 */
[----:B------:R-:W-:Y:S01]  /*5c40*/  @!P2 FMUL R73, R73, 0.5 ;  /* 0x3f0000004949a820 */ /* 0x000fe20000400000 */
[----:B------:R-:W-:Y:S01]  /*5c50*/  F2FP.SATFINITE.E4M3.F32.PACK_AB_MERGE_C R57, RZ, R57, RZ ;  /* 0x00000039ff39723e */ /* 0x000fe200048070ff */
[----:B--2---:R-:W-:Y:S01]  /*5c60*/  @!P5 FMUL R65, R65, R65 ;  /* 0x000000414141d220 */ /* 0x004fe20000400000 */
[----:B------:R-:W-:Y:S01]  /*5c70*/  FSETP.GEU.AND P5, PT, R72, -126, PT ;  /* 0xc2fc00004800780b */ /* 0x000fe20003fae000 */
[----:B------:R1:W2:Y:S01]  /*5c80*/  MUFU.EX2 R30, R73 ;  /* 0x00000049001e7308 */ /* 0x0002a20000000800 */
[----:B------:R-:W-:Y:S01]  /*5c90*/  LOP3.LUT R57, R57, 0xffff, RZ, 0xc0, !PT ;  /* 0x0000ffff39397812 */ /* 0x000fe200078ec0ff */
[----:B------:R-:W-:Y:S01]  /*5ca0*/  FADD R79, R32, R65 ;  /* 0x00000041204f7221 */ /* 0x000fe20000000000 */
[----:B------:R-:W-:Y:S01]  /*5cb0*/  F2FP.SATFINITE.E4M3.F32.PACK_AB_MERGE_C R32, RZ, R32, RZ ;  /* 0x00000020ff20723e */ /* 0x000fe200048070ff */
[----:B------:R-:W-:Y:S01]  /*5cc0*/  @!P3 FMUL R77, R77, 0.5 ;  /* 0x3f0000004d4db820 */ /* 0x000fe20000400000 */
[----:B------:R-:W-:-:S02]  /*5cd0*/  F2FP.SATFINITE.E4M3.F32.PACK_AB_MERGE_C R65, RZ, R65, RZ ;  /* 0x00000041ff41723e */ /* 0x000fc400048070ff */
[----:B------:R-:W-:Y:S01]  /*5ce0*/  LOP3.LUT R32, R32, 0xffff, RZ, 0xc0, !PT ;  /* 0x0000ffff20207812 */ /* 0x000fe200078ec0ff */
[----:B------:R4:W5:Y:S01]  /*5cf0*/  MUFU.EX2 R31, R77 ;  /* 0x0000004d001f7308 */ /* 0x0009620000000800 */
[----:B---3--:R-:W-:Y:S01]  /*5d00*/  @!P4 FMUL R64, R64, R64 ;  /* 0x000000404040c220 */ /* 0x008fe20000400000 */
[----:B------:R-:W-:Y:S01]  /*5d10*/  FSETP.GEU.AND P4, PT, R81, -126, PT ;  /* 0xc2fc00005100780b */ /* 0x000fe20003f8e000 */
[----:B-1----:R-:W-:-:S01]  /*5d20*/  FFMA R73, R46, UR16, -R80 ;  /* 0x000000102e497c23 */ /* 0x002fc20008000850 */
[----:B------:R-:W-:Y:S01]  /*5d30*/  @!P5 FMUL R72, R72, 0.5 ;  /* 0x3f0000004848d820 */ /* 0x000fe20000400000 */
[----:B------:R-:W-:-:S03]  /*5d40*/  LOP3.LUT R65, R65, 0xffff, RZ, 0xc0, !PT ;  /* 0x0000ffff41417812 */ /* 0x000fc600078ec0ff */
[----:B------:R1:W3:Y:S01]  /*5d50*/  MUFU.EX2 R27, R72 ;  /* 0x00000048001b7308 */ /* 0x0002e20000000800 */
[----:B--2---:R-:W-:Y:S01]  /*5d60*/  @!P2 FMUL R30, R30, R30 ;  /* 0x0000001e1e1ea220 */ /* 0x004fe20000400000 */
[----:B----4-:R-:W-:-:S05]  /*5d70*/  FFMA R77, R51, UR16, -R80 ;  /* 0x00000010334d7c23 */ /* 0x010fca0008000850 */
[----:B------:R-:W-:Y:S01]  /*5d80*/  @!P4 FMUL R81, R81, 0.5 ;  /* 0x3f0000005151c820 */ /* 0x000fe20000400000 */
[----:B-1----:R-:W-:-:S01]  /*5d90*/  FFMA R72, R38, UR16, -R80 ;  /* 0x0000001026487c23 */ /* 0x002fc20008000850 */
[----:B-----5:R-:W-:Y:S01]  /*5da0*/  @!P3 FMUL R31, R31, R31 ;  /* 0x0000001f1f1fb220 */ /* 0x020fe20000400000 */
[----:B------:R-:W-:Y:S01]  /*5db0*/  FSETP.GEU.AND P3, PT, R39, -126, PT ;  /* 0xc2fc00002700780b */ /* 0x000fe20003f6e000 */
[----:B------:R1:W2:Y:S02]  /*5dc0*/  MUFU.EX2 R38, R81 ;  /* 0x0000005100267308 */ /* 0x0002a40000000800 */
[----:B------:R-:W-:Y:S01]  /*5dd0*/  FSETP.GEU.AND P2, PT, R72, -126, PT ;  /* 0xc2fc00004800780b */ /* 0x000fe20003f4e000 */
[----:B---3--:R-:W-:Y:S01]  /*5de0*/  @!P5 FMUL R27, R27, R27 ;  /* 0x0000001b1b1bd220 */ /* 0x008fe20000400000 */
[----:B------:R-:W-:Y:S01]  /*5df0*/  FSETP.GEU.AND P5, PT, R84, -126, PT ;  /* 0xc2fc00005400780b */ /* 0x000fe20003fae000 */
[----:B-1----:R-:W-:-:S07]  /*5e00*/  FFMA R81, R67, UR16, -R80 ;  /* 0x0000001043517c23 */ /* 0x002fce0008000850 */
[----:B------:R-:W-:-:S03]  /*5e10*/  @!P3 FMUL R39, R39, 0.5 ;  /* 0x3f0000002727b820 */ /* 0x000fc60000400000 */
[----:B------:R-:W-:Y:S01]  /*5e20*/  @!P2 FMUL R72, R72, 0.5 ;  /* 0x3f0000004848a820 */ /* 0x000fe20000400000 */
[----:B------:R-:W1:Y:S01]  /*5e30*/  MUFU.EX2 R35, R39 ;  /* 0x0000002700237308 */ /* 0x000e620000000800 */
[----:B--2---:R-:W-:Y:S01]  /*5e40*/  @!P4 FMUL R38, R38, R38 ;  /* 0x000000262626c220 */ /* 0x004fe20000400000 */
[----:B------:R-:W-:Y:S01]  /*5e50*/  FSETP.GEU.AND P4, PT, R42, -126, PT ;  /* 0xc2fc00002a00780b */ /* 0x000fe20003f8e000 */
[----:B------:R-:W-:-:S05]  /*5e60*/  @!P5 FMUL R84, R84, 0.5 ;  /* 0x3f0000005454d820 */ /* 0x000fca0000400000 */
[----:B------:R2:W3:Y:S07]  /*5e70*/  MUFU.EX2 R68, R72 ;  /* 0x0000004800447308 */ /* 0x0004ee0000000800 */
[----:B------:R-:W-:Y:S01]  /*5e80*/  @!P4 FMUL R42, R42, 0.5 ;  /* 0x3f0000002a2ac820 */ /* 0x000fe20000400000 */
[----:B------:R4:W5:Y:S01]  /*5e90*/  MUFU.EX2 R34, R84 ;  /* 0x0000005400227308 */ /* 0x0009620000000800 */
[----:B-1----:R-:W-:Y:S01]  /*5ea0*/  @!P3 FMUL R35, R35, R35 ;  /* 0x000000232323b220 */ /* 0x002fe20000400000 */
[----:B------:R-:W-:Y:S01]  /*5eb0*/  FSETP.GEU.AND P3, PT, R47, -126, PT ;  /* 0xc2fc00002f00780b */ /* 0x000fe20003f6e000 */
[----:B--2---:R-:W-:-:S05]  /*5ec0*/  FFMA R72, R50, UR16, -R80 ;  /* 0x0000001032487c23 */ /* 0x004fca0008000850 */
[----:B------:R-:W1:Y:S01]  /*5ed0*/  MUFU.EX2 R46, R42 ;  /* 0x0000002a002e7308 */ /* 0x000e620000000800 */
[----:B---3--:R-:W-:Y:S01]  /*5ee0*/  @!P2 FMUL R68, R68, R68 ;  /* 0x000000444444a220 */ /* 0x008fe20000400000 */
[----:B------:R-:W-:Y:S01]  /*5ef0*/  FSETP.GEU.AND P2, PT, R73, -126, PT ;  /* 0xc2fc00004900780b */ /* 0x000fe20003f4e000 */
[----:B----4-:R-:W-:-:S04]  /*5f00*/  FFMA R84, R75, UR16, -R80 ;  /* 0x000000104b547c23 */ /* 0x010fc80008000850 */
[----:B------:R-:W-:Y:S01]  /*5f10*/  @!P3 FMUL R47, R47, 0.5 ;  /* 0x3f0000002f2fb820 */ /* 0x000fe20000400000 */
[----:B-----5:R-:W-:Y:S01]  /*5f20*/  @!P5 FMUL R34, R34, R34 ;  /* 0x000000222222d220 */ /* 0x020fe20000400000 */
[----:B------:R-:W-:Y:S02]  /*5f30*/  FSETP.GEU.AND P5, PT, R43, -126, PT ;  /* 0xc2fc00002b00780b */ /* 0x000fe40003fae000 */
[----:B------:R-:W2:Y:S04]  /*5f40*/  MUFU.EX2 R42, R47 ;  /* 0x0000002f002a7308 */ /* 0x000ea80000000800 */
[----:B------:R-:W-:Y:S01]  /*5f50*/  @!P2 FMUL R73, R73, 0.5 ;  /* 0x3f0000004949a820 */ /* 0x000fe20000400000 */
[----:B-1----:R-:W-:Y:S01]  /*5f60*/  @!P4 FMUL R46, R46, R46 ;  /* 0x0000002e2e2ec220 */ /* 0x002fe20000400000 */
[----:B------:R-:W-:-:S02]  /*5f70*/  FSETP.GEU.AND P4, PT, R72, -126, PT ;  /* 0xc2fc00004800780b */ /* 0x000fc40003f8e000 */
[----:B------:R1:W3:Y:S03]  /*5f80*/  MUFU.EX2 R50, R73 ;  /* 0x0000004900327308 */ /* 0x0002e60000000800 */
[----:B------:R-:W-:-:S05]  /*5f90*/  @!P5 FMUL R43, R43, 0.5 ;  /* 0x3f0000002b2bd820 */ /* 0x000fca0000400000 */
[----:B------:R-:W4:Y:S01]  /*5fa0*/  MUFU.EX2 R39, R43 ;  /* 0x0000002b00277308 */ /* 0x000f220000000800 */
[----:B--2---:R-:W-:Y:S01]  /*5fb0*/  @!P3 FMUL R42, R42, R42 ;  /* 0x0000002a2a2ab220 */ /* 0x004fe20000400000 */
[----:B------:R-:W-:Y:S01]  /*5fc0*/  FSETP.GEU.AND P3, PT, R55, -126, PT ;  /* 0xc2fc00003700780b */ /* 0x000fe20003f6e000 */
[----:B-1----:R-:W-:-:S01]  /*5fd0*/  FFMA R73, R59, UR16, -R80 ;  /* 0x000000103b497c23 */ /* 0x002fc20008000850 */
[----:B------:R-:W-:-:S04]  /*5fe0*/  @!P4 FMUL R72, R72, 0.5 ;  /* 0x3f0000004848c820 */ /* 0x000fc80000400000 */
[----:B------:R-:W1:Y:S01]  /*5ff0*/  MUFU.EX2 R51, R72 ;  /* 0x0000004800337308 */ /* 0x000e620000000800 */
[----:B---3--:R-:W-:Y:S01]  /*6000*/  @!P2 FMUL R50, R50, R50 ;  /* 0x000000323232a220 */ /* 0x008fe20000400000 */
[----:B------:R-:W-:-:S05]  /*6010*/  FSETP.GEU.AND P2, PT, R54, -126, PT ;  /* 0xc2fc00003600780b */ /* 0x000fca0003f4e000 */
[----:B------:R-:W-:Y:S01]  /*6020*/  @!P3 FMUL R55, R55, 0.5 ;  /* 0x3f0000003737b820 */ /* 0x000fe20000400000 */
[----:B----4-:R-:W-:Y:S01]  /*6030*/  @!P5 FMUL R39, R39, R39 ;  /* 0x000000272727d220 */ /* 0x010fe20000400000 */
[----:B------:R-:W-:Y:S02]  /*6040*/  FSETP.GEU.AND P5, PT, R77, -126, PT ;  /* 0xc2fc00004d00780b */ /* 0x000fe40003fae000 */
[----:B------:R-:W2:Y:S04]  /*6050*/  MUFU.EX2 R47, R55 ;  /* 0x00000037002f7308 */ /* 0x000ea80000000800 */
[----:B------:R-:W-:Y:S01]  /*6060*/  @!P2 FMUL R54, R54, 0.5 ;  /* 0x3f0000003636a820 */ /* 0x000fe20000400000 */
[----:B-1----:R-:W-:Y:S01]  /*6070*/  @!P4 FMUL R51, R51, R51 ;  /* 0x000000333333c220 */ /* 0x002fe20000400000 */
[----:B------:R-:W-:-:S02]  /*6080*/  FSETP.GEU.AND P4, PT, R58, -126, PT ;  /* 0xc2fc00003a00780b */ /* 0x000fc40003f8e000 */
[----:B------:R-:W1:Y:S03]  /*6090*/  MUFU.EX2 R72, R54 ;  /* 0x0000003600487308 */ /* 0x000e660000000800 */
[----:B------:R-:W-:-:S05]  /*60a0*/  @!P5 FMUL R77, R77, 0.5 ;  /* 0x3f0000004d4dd820 */ /* 0x000fca0000400000 */
[----:B------:R3:W4:Y:S01]  /*60b0*/  MUFU.EX2 R43, R77 ;  /* 0x0000004d002b7308 */ /* 0x0007220000000800 */
[----:B--2---:R-:W-:Y:S02]  /*60c0*/  @!P3 FMUL R47, R47, R47 ;  /* 0x0000002f2f2fb220 */ /* 0x004fe40000400000 */
[----:B------:R-:W-:-:S05]  /*60d0*/  @!P4 FMUL R58, R58, 0.5 ;  /* 0x3f0000003a3ac820 */ /* 0x000fca0000400000 */
[----:B------:R-:W2:Y:S01]  /*60e0*/  MUFU.EX2 R59, R58 ;  /* 0x0000003a003b7308 */ /* 0x000ea20000000800 */
[----:B---3--:R-:W-:-:S01]  /*60f0*/  FFMA R77, R63, UR16, -R80 ;  /* 0x000000103f4d7c23 */ /* 0x008fc20008000850 */
[----:B-1----:R-:W-:Y:S01]  /*6100*/  @!P2 FMUL R72, R72, R72 ;  /* 0x000000484848a220 */ /* 0x002fe20000400000 */
[----:B------:R-:W-:-:S03]  /*6110*/  FSETP.GEU.AND P2, PT, R62, -126, PT ;  /* 0xc2fc00003e00780b */ /* 0x000fc60003f4e000 */
[----:B------:R-:W-:Y:S01]  /*6120*/  FSETP.GEU.AND P3, PT, R77, -126, PT ;  /* 0xc2fc00004d00780b */ /* 0x000fe20003f6e000 */
[----:B----4-:R-:W-:Y:S01]  /*6130*/  @!P5 FMUL R43, R43, R43 ;  /* 0x0000002b2b2bd220 */ /* 0x010fe20000400000 */
[----:B------:R-:W-:-:S08]  /*6140*/  FSETP.GEU.AND P5, PT, R73, -126, PT ;  /* 0xc2fc00004900780b */ /* 0x000fd00003fae000 */
[----:B------:R-:W-:Y:S01]  /*6150*/  @!P2 FMUL R62, R62, 0.5 ;  /* 0x3f0000003e3ea820 */ /* 0x000fe20000400000 */
[----:B--2---:R-:W-:Y:S01]  /*6160*/  @!P4 FMUL R59, R59, R59 ;  /* 0x0000003b3b3bc220 */ /* 0x004fe20000400000 */
[----:B------:R-:W-:Y:S01]  /*6170*/  FSETP.GEU.AND P4, PT, R66, -126, PT ;  /* 0xc2fc00004200780b */ /* 0x000fe20003f8e000 */
[----:B------:R-:W-:Y:S01]  /*6180*/  @!P3 FMUL R77, R77, 0.5 ;  /* 0x3f0000004d4db820 */ /* 0x000fe20000400000 */
[----:B------:R-:W1:Y:S01]  /*6190*/  MUFU.EX2 R63, R62 ;  /* 0x0000003e003f7308 */ /* 0x000e620000000800 */
[----:B------:R-:W-:-:S07]  /*61a0*/  @!P5 FMUL R73, R73, 0.5 ;  /* 0x3f0000004949d820 */ /* 0x000fce0000400000 */
[----:B------:R2:W3:Y:S03]  /*61b0*/  MUFU.EX2 R58, R77 ;  /* 0x0000004d003a7308 */ /* 0x0004e60000000800 */
[----:B------:R-:W-:-:S05]  /*61c0*/  @!P4 FMUL R66, R66, 0.5 ;  /* 0x3f0000004242c820 */ /* 0x000fca0000400000 */
[----:B------:R-:W4:Y:S01]  /*61d0*/  MUFU.EX2 R54, R73 ;  /* 0x0000004900367308 */ /* 0x000f220000000800 */
[----:B-1----:R-:W-:Y:S01]  /*61e0*/  @!P2 FMUL R63, R63, R63 ;  /* 0x0000003f3f3fa220 */ /* 0x002fe20000400000 */
[----:B------:R-:W-:Y:S01]  /*61f0*/  FSETP.GEU.AND P2, PT, R70, -126, PT ;  /* 0xc2fc00004600780b */ /* 0x000fe20003f4e000 */
[----:B--2---:R-:W-:-:S01]  /*6200*/  FFMA R77, R78, UR16, -R80 ;  /* 0x000000104e4d7c23 */ /* 0x004fc20008000850 */
[----:B------:R-:W-:Y:S01]  /*6210*/  FADD R78, R29, R60 ;  /* 0x0000003c1d4e7221 */ /* 0x000fe20000000000 */
[----:B------:R-:W-:Y:S02]  /*6220*/  F2FP.SATFINITE.E4M3.F32.PACK_AB_MERGE_C R29, RZ, R29, RZ ;  /* 0x0000001dff1d723e */ /* 0x000fe400048070ff */
[----:B------:R-:W-:Y:S01]  /*6230*/  F2FP.SATFINITE.E4M3.F32.PACK_AB_MERGE_C R60, RZ, R60, RZ ;  /* 0x0000003cff3c723e */ /* 0x000fe200048070ff */
[----:B------:R1:W2:Y:S01]  /*6240*/  MUFU.EX2 R67, R66 ;  /* 0x0000004200437308 */ /* 0x0002a20000000800 */
[----:B---3--:R-:W-:Y:S01]  /*6250*/  @!P3 FMUL R58, R58, R58 ;  /* 0x0000003a3a3ab220 */ /* 0x008fe20000400000 */
[----:B------:R-:W-:-:S02]  /*6260*/  FSETP.GEU.AND P3, PT, R74, -126, PT ;  /* 0xc2fc00004a00780b */ /* 0x000fc40003f6e000 */
[----:B------:R-:W-:Y:S02]  /*6270*/  LOP3.LUT R29, R29, 0xff, RZ, 0xc0, !PT ;  /* 0x000000ff1d1d7812 */ /* 0x000fe400078ec0ff */
[----:B------:R-:W-:Y:S01]  /*6280*/  LOP3.LUT R60, R60, 0xff, RZ, 0xc0, !PT ;  /* 0x000000ff3c3c7812 */ /* 0x000fe200078ec0ff */
[----:B------:R-:W-:Y:S01]  /*6290*/  @!P2 FMUL R70, R70, 0.5 ;  /* 0x3f0000004646a820 */ /* 0x000fe20000400000 */
[----:B------:R-:W-:Y:S01]  /*62a0*/  PRMT R29, R32, 0x7604, R29 ;  /* 0x00007604201d7816 */ /* 0x000fe2000000001d */
[----:B----4-:R-:W-:Y:S01]  /*62b0*/  @!P5 FMUL R54, R54, R54 ;  /* 0x000000363636d220 */ /* 0x010fe20000400000 */
[----:B------:R-:W-:Y:S01]  /*62c0*/  FSETP.GEU.AND P5, PT, R81, -126, PT ;  /* 0xc2fc00005100780b */ /* 0x000fe20003fae000 */
[----:B------:R3:W4:Y:S01]  /*62d0*/  MUFU.EX2 R73, R70 ;  /* 0x0000004600497308 */ /* 0x0007220000000800 */
[----:B-1----:R-:W-:-:S01]  /*62e0*/  FFMA R66, R83, UR16, -R80 ;  /* 0x0000001053427c23 */ /* 0x002fc20008000850 */
[----:B------:R-:W-:Y:S02]  /*62f0*/  PRMT R60, R65, 0x7604, R60 ;  /* 0x00007604413c7816 */ /* 0x000fe4000000003c */
[----:B------:R-:W-:Y:S01]  /*6300*/  @!P3 FMUL R74, R74, 0.5 ;  /* 0x3f0000004a4ab820 */ /* 0x000fe20000400000 */
[----:B--2---:R-:W-:Y:S01]  /*6310*/  @!P4 FMUL R67, R67, R67 ;  /* 0x000000434343c220 */ /* 0x004fe20000400000 */
[----:B------:R-:W-:-:S02]  /*6320*/  FSETP.GEU.AND P4, PT, R84, -126, PT ;  /* 0xc2fc00005400780b */ /* 0x000fc40003f8e000 */
[----:B------:R-:W1:Y:S01]  /*6330*/  MUFU.EX2 R75, R74 ;  /* 0x0000004a004b7308 */ /* 0x000e620000000800 */
[----:B---3--:R-:W-:-:S01]  /*6340*/  FADD R70, R23, R52 ;  /* 0x0000003417467221 */ /* 0x008fc20000000000 */
[----:B------:R-:W-:Y:S02]  /*6350*/  F2FP.SATFINITE.E4M3.F32.PACK_AB_MERGE_C R23, RZ, R23, RZ ;  /* 0x00000017ff17723e */ /* 0x000fe400048070ff */
[----:B------:R-:W-:Y:S01]  /*6360*/  @!P5 FMUL R81, R81, 0.5 ;  /* 0x3f0000005151d820 */ /* 0x000fe20000400000 */
[----:B------:R-:W-:Y:S02]  /*6370*/  F2FP.SATFINITE.E4M3.F32.PACK_AB_MERGE_C R52, RZ, R52, RZ ;  /* 0x00000034ff34723e */ /* 0x000fe400048070ff */
[----:B------:R-:W-:Y:S01]  /*6380*/  LOP3.LUT R23, R23, 0xff, RZ, 0xc0, !PT ;  /* 0x000000ff17177812 */ /* 0x000fe200078ec0ff */
[----:B------:R2:W3:Y:S01]  /*6390*/  MUFU.EX2 R55, R81 ;  /* 0x0000005100377308 */ /* 0x0004e20000000800 */
[----:B----4-:R-:W-:Y:S01]  /*63a0*/  @!P2 FMUL R73, R73, R73 ;  /* 0x000000494949a220 */ /* 0x010fe20000400000 */
[----:B------:R-:W-:Y:S01]  /*63b0*/  FSETP.GEU.AND P2, PT, R82, -126, PT ;  /* 0xc2fc00005200780b */ /* 0x000fe20003f4e000 */
[----:B------:R-:W-:Y:S01]  /*63c0*/  @!P4 FMUL R84, R84, 0.5 ;  /* 0x3f0000005454c820 */ /* 0x000fe20000400000 */
[----:B------:R-:W-:-:S02]  /*63d0*/  PRMT R23, R24, 0x7604, R23 ;  /* 0x0000760418177816 */ /* 0x000fc40000000017 */
[----:B------:R-:W-:Y:S02]  /*63e0*/  LOP3.LUT R52, R52, 0xff, RZ, 0xc0, !PT ;  /* 0x000000ff34347812 */ /* 0x000fe400078ec0ff */
[----:B------:R-:W4:Y:S01]  /*63f0*/  MUFU.EX2 R62, R84 ;  /* 0x00000054003e7308 */ /* 0x000f220000000800 */
[----:B-1----:R-:W-:Y:S01]  /*6400*/  @!P3 FMUL R75, R75, R75 ;  /* 0x0000004b4b4bb220 */ /* 0x002fe20000400000 */
[----:B------:R-:W-:Y:S01]  /*6410*/  FSETP.GEU.AND P3, PT, R66, -126, PT ;  /* 0xc2fc00004200780b */ /* 0x000fe20003f6e000 */
[----:B--2---:R-:W-:-:S01]  /*6420*/  FFMA R81, R71, UR16, -R80 ;  /* 0x0000001047517c23 */ /* 0x004fc20008000850 */
[----:B------:R-:W-:Y:S01]  /*6430*/  FADD R71, R19, R44 ;  /* 0x0000002c13477221 */ /* 0x000fe20000000000 */
[----:B------:R-:W-:-:S01]  /*6440*/  FADD R80, R25, R56 ;  /* 0x0000003819507221 */ /* 0x000fc20000000000 */
[----:B------:R-:W-:Y:S01]  /*6450*/  FADD R124, R46, R75 ;  /* 0x0000004b2e7c7221 */ /* 0x000fe20000000000 */
[----:B------:R-:W-:Y:S01]  /*6460*/  @!P2 FMUL R82, R82, 0.5 ;  /* 0x3f0000005252a820 */ /* 0x000fe20000400000 */
[----:B------:R-:W-:Y:S01]  /*6470*/  FADD R85, R71, R78 ;  /* 0x0000004e47557221 */ /* 0x000fe20000000000 */
[----:B---3--:R-:W-:Y:S01]  /*6480*/  @!P5 FMUL R55, R55, R55 ;  /* 0x000000373737d220 */ /* 0x008fe20000400000 */
[----:B------:R-:W-:Y:S01]  /*6490*/  FSETP.GEU.AND P5, PT, R77, -126, PT ;  /* 0xc2fc00004d00780b */ /* 0x000fe20003fae000 */
[----:B------:R1:W2:Y:S01]  /*64a0*/  MUFU.EX2 R74, R82 ;  /* 0x00000052004a7308 */ /* 0x0002a20000000800 */
[----:B------:R-:W-:-:S01]  /*64b0*/  FADD R71, R11, R40 ;  /* 0x000000280b477221 */ /* 0x000fc20000000000 */
[----:B------:R-:W-:Y:S01]  /*64c0*/  F2FP.SATFINITE.E4M3.F32.PACK_AB_MERGE_C R11, RZ, R11, RZ ;  /* 0x0000000bff0b723e */ /* 0x000fe200048070ff */
[----:B------:R-:W-:-:S01]  /*64d0*/  FADD R78, R21, R48 ;  /* 0x00000030154e7221 */ /* 0x000fc20000000000 */
[----:B------:R-:W-:Y:S01]  /*64e0*/  @!P3 FMUL R66, R66, 0.5 ;  /* 0x3f0000004242b820 */ /* 0x000fe20000400000 */
[----:B------:R-:W-:-:S01]  /*64f0*/  FADD R80, R71, R80 ;  /* 0x0000005047507221 */ /* 0x000fc20000000000 */
[----:B----4-:R-:W-:Y:S01]  /*6500*/  @!P4 FMUL R62, R62, R62 ;  /* 0x0000003e3e3ec220 */ /* 0x010fe20000400000 */
[----:B------:R-:W-:Y:S01]  /*6510*/  FSETP.GEU.AND P4, PT, R81, -126, PT ;  /* 0xc2fc00005100780b */ /* 0x000fe20003f8e000 */
[----:B------:R-:W-:Y:S01]  /*6520*/  FADD R123, R34, R55 ;  /* 0x00000037227b7221 */ /* 0x000fe20000000000 */
[----:B-1----:R-:W-:-:S01]  /*6530*/  FADD R82, R17, R70 ;  /* 0x0000004611527221 */ /* 0x002fc20000000000 */
[----:B------:R-:W1:Y:S01]  /*6540*/  MUFU.EX2 R66, R66 ;  /* 0x0000004200427308 */ /* 0x000e620000000800 */
[----:B------:R-:W-:-:S01]  /*6550*/  FADD R17, R18, R41 ;  /* 0x0000002912117221 */ /* 0x000fc20000000000 */
[----:B------:R-:W-:Y:S01]  /*6560*/  @!P5 FMUL R77, R77, 0.5 ;  /* 0x3f0000004d4dd820 */ /* 0x000fe20000400000 */
[----:B------:R-:W-:Y:S01]  /*6570*/  F2FP.SATFINITE.E4M3.F32.PACK_AB_MERGE_C R18, RZ, R18, RZ ;  /* 0x00000012ff12723e */ /* 0x000fe200048070ff */
[----:B------:R-:W-:Y:S01]  /*6580*/  FADD R82, R82, R85 ;  /* 0x0000005552527221 */ /* 0x000fe20000000000 */
[----:B------:R-:W-:-:S01]  /*6590*/  FADD R83, R17, R76 ;  /* 0x0000004c11537221 */ /* 0x000fc20000000000 */
[----:B------:R-:W-:Y:S01]  /*65a0*/  FADD R76, R20, R49 ;  /* 0x00000031144c7221 */ /* 0x000fe20000000000 */
[----:B--2---:R-:W-:Y:S01]  /*65b0*/  @!P2 FMUL R74, R74, R74 ;  /* 0x0000004a4a4aa220 */ /* 0x004fe20000400000 */
[----:B------:R-:W2:Y:S01]  /*65c0*/  MUFU.EX2 R77, R77 ;  /* 0x0000004d004d7308 */ /* 0x000ea20000000800 */
[----:B------:R-:W-:Y:S01]  /*65d0*/  FSETP.GEU.AND P2, PT, R86, -126, PT ;  /* 0xc2fc00005600780b */ /* 0x000fe20003f4e000 */
[----:B------:R-:W-:Y:S01]  /*65e0*/  FADD R84, R76, R79 ;  /* 0x0000004f4c547221 */ /* 0x000fe20000000000 */
[----:B------:R-:W-:-:S01]  /*65f0*/  FADD R76, R16, R45 ;  /* 0x0000002d104c7221 */ /* 0x000fc20000000000 */
[----:B------:R-:W-:Y:S01]  /*6600*/  FADD R79, R28, R61 ;  /* 0x0000003d1c4f7221 */ /* 0x000fe20000000000 */
[----:B------:R-:W-:Y:S01]  /*6610*/  @!P4 FMUL R81, R81, 0.5 ;  /* 0x3f0000005151c820 */ /* 0x000fe20000400000 */
[----:B------:R-:W-:Y:S01]  /*6620*/  FADD R126, R51, R74 ;  /* 0x0000004a337e7221 */ /* 0x000fe20000000000 */
[----:B------:R-:W-:Y:S01]  /*6630*/  F2FP.SATFINITE.E4M3.F32.PACK_AB_MERGE_C R16, RZ, R16, RZ ;  /* 0x00000010ff10723e */ /* 0x000fe200048070ff */
[----:B------:R-:W-:Y:S01]  /*6640*/  FADD R79, R76, R79 ;  /* 0x0000004f4c4f7221 */ /* 0x000fe20000000000 */
[----:B-1----:R-:W-:Y:S01]  /*6650*/  @!P3 FMUL R66, R66, R66 ;  /* 0x000000424242b220 */ /* 0x002fe20000400000 */
[----:B------:R-:W-:Y:S01]  /*6660*/  FSETP.GEU.AND P3, PT, R122, -126, PT ;  /* 0xc2fc00007a00780b */ /* 0x000fe20003f6e000 */
[----:B------:R1:W-:Y:S01]  /*6670*/  MUFU.EX2 R70, R81 ;  /* 0x0000005100467308 */ /* 0x0003e20000000800 */
[----:B------:R-:W-:Y:S01]  /*6680*/  LOP3.LUT R11, R11, 0xff, RZ, 0xc0, !PT ;  /* 0x000000ff0b0b7812 */ /* 0x000fe200078ec0ff */
[----:B------:R-:W-:Y:S01]  /*6690*/  FADD R128, R43, R66 ;  /* 0x000000422b807221 */ /* 0x000fe20000000000 */
[----:B------:R-:W-:Y:S01]  /*66a0*/  @!P2 FMUL R86, R86, 0.5 ;  /* 0x3f0000005656a820 */ /* 0x000fe20000400000 */
[----:B------:R-:W-:Y:S01]  /*66b0*/  LOP3.LUT R16, R16, 0xffff, RZ, 0xc0, !PT ;  /* 0x0000ffff10107812 */ /* 0x000fe200078ec0ff */
[----:B------:R-:W-:-:S01]  /*66c0*/  FADD R83, R83, R84 ;  /* 0x0000005453537221 */ /* 0x000fc20000000000 */
[----:B--2---:R-:W-:Y:S01]  /*66d0*/  @!P5 FMUL R77, R77, R77 ;  /* 0x0000004d4d4dd220 */ /* 0x004fe20000400000 */
[----:B------:R-:W-:Y:S01]  /*66e0*/  FSETP.GEU.AND P5, PT, R121, -126, PT ;  /* 0xc2fc00007900780b */ /* 0x000fe20003fae000 */
[----:B------:R2:W3:Y:S01]  /*66f0*/  MUFU.EX2 R71, R86 ;  /* 0x0000005600477308 */ /* 0x0004e20000000800 */
[----:B-1----:R-:W-:-:S01]  /*6700*/  FADD R81, R33, R26 ;  /* 0x0000001a21517221 */ /* 0x002fc20000000000 */
[----:B------:R-:W-:Y:S01]  /*6710*/  FADD R125, R50, R77 ;  /* 0x0000004d327d7221 */ /* 0x000fe20000000000 */
[----:B------:R-:W-:Y:S01]  /*6720*/  LOP3.LUT R85, R18, 0xffff, RZ, 0xc0, !PT ;  /* 0x0000ffff12557812 */ /* 0x000fe200078ec0ff */
[----:B------:R-:W-:Y:S01]  /*6730*/  @!P3 FMUL R122, R122, 0.5 ;  /* 0x3f0000007a7ab820 */ /* 0x000fe20000400000 */
[----:B------:R-:W-:-:S01]  /*6740*/  FADD R87, R78, R81 ;  /* 0x000000514e577221 */ /* 0x000fc20000000000 */
[----:B------:R-:W-:Y:S01]  /*6750*/  FADD R78, R22, R53 ;  /* 0x00000035164e7221 */ /* 0x000fe20000000000 */
[----:B------:R-:W-:-:S01]  /*6760*/  FADD R81, R36, R69 ;  /* 0x0000004524517221 */ /* 0x000fc20000000000 */
[----:B------:R-:W1:Y:S01]  /*6770*/  MUFU.EX2 R76, R122 ;  /* 0x0000007a004c7308 */ /* 0x000e620000000800 */
[----:B--2---:R-:W-:-:S01]  /*6780*/  FADD R86, R30, R63 ;  /* 0x0000003f1e567221 */ /* 0x004fc20000000000 */
[----:B------:R-:W-:Y:S01]  /*6790*/  FADD R123, R123, R128 ;  /* 0x000000807b7b7221 */ /* 0x000fe20000000000 */
[----:B------:R-:W-:Y:S01]  /*67a0*/  PRMT R16, R16, 0x7604, R11 ;  /* 0x0000760410107816 */ /* 0x000fe2000000000b */
[----:B------:R-:W-:Y:S01]  /*67b0*/  @!P5 FMUL R121, R121, 0.5 ;  /* 0x3f0000007979d820 */ /* 0x000fe20000400000 */
[----:B------:R-:W-:-:S01]  /*67c0*/  FADD R125, R86, R125 ;  /* 0x0000007d567d7221 */ /* 0x000fc20000000000 */
[----:B------:R-:W-:Y:S01]  /*67d0*/  FADD R86, R68, R73 ;  /* 0x0000004944567221 */ /* 0x000fe20000000000 */
[----:B------:R-:W-:Y:S01]  /*67e0*/  F2FP.SATFINITE.E4M3.F32.PACK_AB_MERGE_C R33, RZ, R33, RZ ;  /* 0x00000021ff21723e */ /* 0x000fe200048070ff */
[----:B------:R2:W4:Y:S01]  /*67f0*/  MUFU.EX2 R17, R121 ;  /* 0x0000007900117308 */ /* 0x0005220000000800 */
[----:B---3--:R-:W-:Y:S01]  /*6800*/  @!P2 FMUL R71, R71, R71 ;  /* 0x000000474747a220 */ /* 0x008fe20000400000 */
[----:B------:R-:W-:Y:S01]  /*6810*/  F2FP.SATFINITE.E4M3.F32.PACK_AB_MERGE_C R36, RZ, R36, RZ ;  /* 0x00000024ff24723e */ /* 0x000fe200048070ff */
[----:B------:R-:W-:-:S01]  /*6820*/  FADD R78, R78, R81 ;  /* 0x000000514e4e7221 */ /* 0x000fc20000000000 */
[----:B------:R-:W-:Y:S01]  /*6830*/  PRMT R10, R85, 0x7604, R10 ;  /* 0x00007604550a7816 */ /* 0x000fe2000000000a */
[----:B------:R-:W-:-:S01]  /*6840*/  FADD R81, R27, R54 ;  /* 0x000000361b517221 */ /* 0x000fc20000000000 */
[----:B------:R-:W-:Y:S01]  /*6850*/  F2FP.SATFINITE.E4M3.F32.PACK_AB_MERGE_C R21, RZ, R21, RZ ;  /* 0x00000015ff15723e */ /* 0x000fe200048070ff */
[----:B------:R-:W-:Y:S01]  /*6860*/  @!P4 FMUL R70, R70, R70 ;  /* 0x000000464646c220 */ /* 0x000fe20000400000 */
[----:B------:R-:W-:Y:S01]  /*6870*/  F2FP.SATFINITE.E4M3.F32.PACK_AB_MERGE_C R22, RZ, R22, RZ ;  /* 0x00000016ff16723e */ /* 0x000fe200048070ff */
[----:B--2---:R-:W-:-:S01]  /*6880*/  FADD R121, R64, R59 ;  /* 0x0000003b40797221 */ /* 0x004fc20000000000 */
[----:B------:R-:W-:Y:S01]  /*6890*/  F2FP.SATFINITE.E4M3.F32.PACK_AB_MERGE_C R64, RZ, R64, RZ ;  /* 0x00000040ff40723e */ /* 0x000fe200048070ff */
[----:B-1----:R-:W-:Y:S01]  /*68a0*/  @!P3 FMUL R76, R76, R76 ;  /* 0x0000004c4c4cb220 */ /* 0x002fe20000400000 */
[----:B------:R-:W-:Y:S01]  /*68b0*/  F2FP.SATFINITE.E4M3.F32.PACK_AB_MERGE_C R30, RZ, R30, RZ ;  /* 0x0000001eff1e723e */ /* 0x000fe200048070ff */
[----:B------:R-:W-:-:S01]  /*68c0*/  FADD R127, R121, R124 ;  /* 0x0000007c797f7221 */ /* 0x000fc20000000000 */
[----:B------:R-:W-:Y:S01]  /*68d0*/  FADD R121, R38, R67 ;  /* 0x0000004326797221 */ /* 0x000fe20000000000 */
[----:B------:R-:W-:-:S02]  /*68e0*/  IMAD.U32 R11, R64, 0x10000, RZ ;  /* 0x00010000400b7824 */ /* 0x000fc400078e00ff */
[----:B------:R-:W-:Y:S01]  /*68f0*/  FADD R124, R39, R62 ;  /* 0x0000003e277c7221 */ /* 0x000fe20000000000 */
[----:B------:R-:W-:Y:S01]  /*6900*/  LOP3.LUT R33, R33, 0xff, RZ, 0xc0, !PT ;  /* 0x000000ff21217812 */ /* 0x000fe200078ec0ff */
[----:B------:R-:W-:Y:S01]  /*6910*/  FADD R126, R121, R126 ;  /* 0x0000007e797e7221 */ /* 0x000fe20000000000 */
[----:B------:R-:W-:-:S01]  /*6920*/  FADD R121, R72, R71 ;  /* 0x0000004748797221 */ /* 0x000fc20000000000 */
[----:B------:R-:W-:Y:S01]  /*6930*/  F2FP.SATFINITE.E4M3.F32.PACK_AB_MERGE_C R72, RZ, R72, RZ ;  /* 0x00000048ff48723e */ /* 0x000fe200048070ff */
[----:B------:R-:W-:-:S01]  /*6940*/  FADD R124, R81, R124 ;  /* 0x0000007c517c7221 */ /* 0x000fc20000000000 */
[----:B------:R-:W-:Y:S01]  /*6950*/  LOP3.LUT R36, R36, 0xffff, RZ, 0xc0, !PT ;  /* 0x0000ffff24247812 */ /* 0x000fe200078ec0ff */
[----:B------:R-:W-:-:S01]  /*6960*/  FADD R128, R86, R121 ;  /* 0x0000007956807221 */ /* 0x000fc20000000000 */
[----:B------:R-:W-:Y:S01]  /*6970*/  FADD R121, R47, R76 ;  /* 0x0000004c2f797221 */ /* 0x000fe20000000000 */
[----:B------:R-:W-:Y:S01]  /*6980*/  F2FP.SATFINITE.E4M3.F32.PACK_AB_MERGE_C R47, RZ, R47, RZ ;  /* 0x0000002fff2f723e */ /* 0x000fe200048070ff */
[----:B------:R-:W-:Y:S01]  /*6990*/  IMAD.U32 R72, R72, 0x10000, RZ ;  /* 0x0001000048487824 */ /* 0x000fe200078e00ff */
[----:B------:R-:W-:Y:S01]  /*69a0*/  LOP3.LUT R21, R21, 0xff, RZ, 0xc0, !PT ;  /* 0x000000ff15157812 */ /* 0x000fe200078ec0ff */
[----:B----4-:R-:W-:Y:S01]  /*69b0*/  @!P5 FMUL R17, R17, R17 ;  /* 0x000000111111d220 */ /* 0x010fe20000400000 */
[----:B------:R-:W-:Y:S01]  /*69c0*/  LOP3.LUT R22, R22, 0xffff, RZ, 0xc0, !PT ;  /* 0x0000ffff16167812 */ /* 0x000fe200078ec0ff */
[----:B------:R-:W-:Y:S01]  /*69d0*/  FADD R81, R31, R58 ;  /* 0x0000003a1f517221 */ /* 0x000fe20000000000 */
[----:B------:R-:W-:Y:S01]  /*69e0*/  LOP3.LUT R10, R10, 0xff0000, R11, 0xf8, !PT ;  /* 0x00ff00000a0a7812 */ /* 0x000fe200078ef80b */
[----:B------:R-:W-:Y:S01]  /*69f0*/  IMAD.U32 R11, R30, 0x10000, RZ ;  /* 0x000100001e0b7824 */ /* 0x000fe200078e00ff */
[----:B------:R-:W-:Y:S01]  /*6a00*/  LOP3.LUT R47, R47, 0xffff, RZ, 0xc0, !PT ;  /* 0x0000ffff2f2f7812 */ /* 0x000fe200078ec0ff */
[----:B------:R-:W-:Y:S01]  /*6a10*/  FADD R122, R42, R17 ;  /* 0x000000112a7a7221 */ /* 0x000fe20000000000 */
[----:B------:R-:W-:Y:S01]  /*6a20*/  F2FP.SATFINITE.E4M3.F32.PACK_AB_MERGE_C R27, RZ, R27, RZ ;  /* 0x0000001bff1b723e */ /* 0x000fe200048070ff */
[----:B------:R-:W-:Y:S01]  /*6a30*/  FADD R86, R35, R70 ;  /* 0x0000004623567221 */ /* 0x000fe20000000000 */
[----:B------:R-:W-:Y:S01]  /*6a40*/  PRMT R33, R36, 0x7604, R33 ;  /* 0x0000760424217816 */ /* 0x000fe20000000021 */
[----:B------:R-:W-:Y:S01]  /*6a50*/  FADD R81, R81, R122 ;  /* 0x0000007a51517221 */ /* 0x000fe20000000000 */
[----:B------:R-:W-:Y:S01]  /*6a60*/  F2FP.SATFINITE.E4M3.F32.PACK_AB_MERGE_C R51, RZ, R51, RZ ;  /* 0x00000033ff33723e */ /* 0x000fe200048070ff */
[----:B------:R-:W-:Y:S01]  /*6a70*/  FADD R86, R86, R121 ;  /* 0x0000007956567221 */ /* 0x000fe20000000000 */
[----:B------:R-:W-:Y:S01]  /*6a80*/  PRMT R21, R22, 0x7604, R21 ;  /* 0x0000760416157816 */ /* 0x000fe20000000015 */
[----:B------:R-:W-:Y:S01]  /*6a90*/  IMAD.SHL.U32 R22, R47, 0x1000000, RZ ;  /* 0x010000002f167824 */ /* 0x000fe200078e00ff */
[----:B------:R-:W-:Y:S01]  /*6aa0*/  F2FP.SATFINITE.E4M3.F32.PACK_AB_MERGE_C R31, RZ, R31, RZ ;  /* 0x0000001fff1f723e */ /* 0x000fe200048070ff */
[----:B------:R-:W-:Y:S01]  /*6ab0*/  FADD R87, R80, R87 ;  /* 0x0000005750577221 */ /* 0x000fe20000000000 */
[----:B------:R-:W-:Y:S01]  /*6ac0*/  F2FP.SATFINITE.E4M3.F32.PACK_AB_MERGE_C R56, RZ, R56, RZ ;  /* 0x00000038ff38723e */ /* 0x000fe200048070ff */
[----:B------:R-:W-:Y:S01]  /*6ad0*/  FADD R78, R79, R78 ;  /* 0x0000004e4f4e7221 */ /* 0x000fe20000000000 */
[----:B------:R-:W-:Y:S01]  /*6ae0*/  F2FP.SATFINITE.E4M3.F32.PACK_AB_MERGE_C R61, RZ, R61, RZ ;  /* 0x0000003dff3d723e */ /* 0x000fe200048070ff */
[----:B------:R-:W-:Y:S01]  /*6af0*/  FADD R126, R127, R126 ;  /* 0x0000007e7f7e7221 */ /* 0x000fe20000000000 */
[----:B------:R-:W-:Y:S01]  /*6b00*/  LOP3.LUT R27, R27, 0xffff, RZ, 0xc0, !PT ;  /* 0x0000ffff1b1b7812 */ /* 0x000fe200078ec0ff */
[----:B------:R-:W-:Y:S01]  /*6b10*/  FADD R123, R124, R123 ;  /* 0x0000007b7c7b7221 */ /* 0x000fe20000000000 */
[----:B------:R-:W-:Y:S01]  /*6b20*/  LOP3.LUT R11, R16, 0xff0000, R11, 0xf8, !PT ;  /* 0x00ff0000100b7812 */ /* 0x000fe200078ef80b */
[----:B------:R-:W-:Y:S01]  /*6b30*/  IMAD.U32 R16, R51, 0x10000, RZ ;  /* 0x0001000033107824 */ /* 0x000fe200078e00ff */
[----:B------:R-:W-:Y:S01]  /*6b40*/  LOP3.LUT R33, R33, 0xff0000, R72, 0xf8, !PT ;  /* 0x00ff000021217812 */ /* 0x000fe200078ef848 */
[----:B------:R-:W-:Y:S01]  /*6b50*/  IMAD.SHL.U32 R27, R27, 0x1000000, RZ ;  /* 0x010000001b1b7824 */ /* 0x000fe200078e00ff */
[----:B------:R-:W-:Y:S01]  /*6b60*/  F2FP.SATFINITE.E4M3.F32.PACK_AB_MERGE_C R77, RZ, R77, RZ ;  /* 0x0000004dff4d723e */ /* 0x000fe200048070ff */
[----:B------:R-:W-:Y:S01]  /*6b70*/  FADD R125, R125, R128 ;  /* 0x000000807d7d7221 */ /* 0x000fe20000000000 */
[----:B------:R-:W-:Y:S01]  /*6b80*/  F2FP.SATFINITE.E4M3.F32.PACK_AB_MERGE_C R17, RZ, R17, RZ ;  /* 0x00000011ff11723e */ /* 0x000fe200048070ff */
[----:B------:R-:W-:Y:S01]  /*6b90*/  FADD R86, R81, R86 ;  /* 0x0000005651567221 */ /* 0x000fe20000000000 */
[----:B------:R-:W-:Y:S01]  /*6ba0*/  F2FP.SATFINITE.E4M3.F32.PACK_AB_MERGE_C R19, RZ, R19, RZ ;  /* 0x00000013ff13723e */ /* 0x000fe200048070ff */
[----:B------:R-:W-:Y:S01]  /*6bb0*/  IMAD.U32 R77, R77, 0x10000, RZ ;  /* 0x000100004d4d7824 */ /* 0x000fe200078e00ff */
[----:B------:R-:W-:Y:S01]  /*6bc0*/  F2FP.SATFINITE.E4M3.F32.PACK_AB_MERGE_C R20, RZ, R20, RZ ;  /* 0x00000014ff14723e */ /* 0x000fe200048070ff */
[----:B------:R-:W-:Y:S01]  /*6bd0*/  FADD R82, R82, R87 ;  /* 0x0000005752527221 */ /* 0x000fe20000000000 */
[----:B------:R-:W-:Y:S01]  /*6be0*/  F2FP.SATFINITE.E4M3.F32.PACK_AB_MERGE_C R41, RZ, R41, RZ ;  /* 0x00000029ff29723e */ /* 0x000fe200048070ff */
[----:B------:R-:W-:Y:S01]  /*6bf0*/  FADD R83, R83, R78 ;  /* 0x0000004e53537221 */ /* 0x000fe20000000000 */
[----:B------:R-:W-:Y:S01]  /*6c00*/  LOP3.LUT R31, R31, 0xffff, RZ, 0xc0, !PT ;  /* 0x0000ffff1f1f7812 */ /* 0x000fe200078ec0ff */
[----:B------:R-:W-:Y:S01]  /*6c10*/  FADD R125, R126, R125 ;  /* 0x0000007d7e7d7221 */ /* 0x000fe20000000000 */
[----:B------:R-:W-:Y:S01]  /*6c20*/  LOP3.LUT R56, R56, 0xff, RZ, 0xc0, !PT ;  /* 0x000000ff38387812 */ /* 0x000fe200078ec0ff */
[----:B------:R-:W-:Y:S01]  /*6c30*/  FADD R86, R123, R86 ;  /* 0x000000567b567221 */ /* 0x000fe20000000000 */
[----:B------:R-:W-:Y:S01]  /*6c40*/  LOP3.LUT R61, R61, 0xffff, RZ, 0xc0, !PT ;  /* 0x0000ffff3d3d7812 */ /* 0x000fe200078ec0ff */
[----:B------:R-:W-:Y:S01]  /*6c50*/  FADD R83, R82, R83 ;  /* 0x0000005352537221 */ /* 0x000fe20000000000 */
[----:B------:R-:W-:Y:S01]  /*6c60*/  F2FP.SATFINITE.E4M3.F32.PACK_AB_MERGE_C R25, RZ, R25, RZ ;  /* 0x00000019ff19723e */ /* 0x000fe200048070ff */
[----:B------:R-:W-:Y:S01]  /*6c70*/  FADD R86, R125, R86 ;  /* 0x000000567d567221 */ /* 0x000fe20000000000 */
[----:B------:R-:W-:-:S02]  /*6c80*/  F2FP.SATFINITE.E4M3.F32.PACK_AB_MERGE_C R28, RZ, R28, RZ ;  /* 0x0000001cff1c723e */ /* 0x000fc400048070ff */
[----:B------:R-:W-:Y:S02]  /*6c90*/  F2FP.SATFINITE.E4M3.F32.PACK_AB_MERGE_C R38, RZ, R38, RZ ;  /* 0x00000026ff26723e */ /* 0x000fe400048070ff */
[----:B------:R-:W-:Y:S02]  /*6ca0*/  F2FP.SATFINITE.E4M3.F32.PACK_AB_MERGE_C R68, RZ, R68, RZ ;  /* 0x00000044ff44723e */ /* 0x000fe400048070ff */
[----:B------:R-:W-:Y:S01]  /*6cb0*/  F2FP.SATFINITE.E4M3.F32.PACK_AB_MERGE_C R59, RZ, R59, RZ ;  /* 0x0000003bff3b723e */ /* 0x000fe200048070ff */
[----:B------:R-:W-:Y:S01]  /*6cc0*/  IMAD.U32 R38, R38, 0x10000, RZ ;  /* 0x0001000026267824 */ /* 0x000fe200078e00ff */
[----:B------:R-:W-:Y:S01]  /*6cd0*/  F2FP.SATFINITE.E4M3.F32.PACK_AB_MERGE_C R34, RZ, R34, RZ ;  /* 0x00000022ff22723e */ /* 0x000fe200048070ff */
[----:B------:R-:W-:Y:S01]  /*6ce0*/  IMAD.U32 R68, R68, 0x10000, RZ ;  /* 0x0001000044447824 */ /* 0x000fe200078e00ff */
[----:B------:R-:W-:Y:S01]  /*6cf0*/  F2FP.SATFINITE.E4M3.F32.PACK_AB_MERGE_C R35, RZ, R35, RZ ;  /* 0x00000023ff23723e */ /* 0x000fe200048070ff */
[----:B------:R-:W-:Y:S01]  /*6d00*/  IMAD.U32 R59, R59, 0x10000, RZ ;  /* 0x000100003b3b7824 */ /* 0x000fe200078e00ff */
[----:B------:R-:W-:-:S02]  /*6d10*/  LOP3.LUT R33, R33, R22, RZ, 0xfc, !PT ;  /* 0x0000001621217212 */ /* 0x000fc400078efcff */
[----:B------:R-:W-:Y:S02]  /*6d20*/  F2FP.SATFINITE.E4M3.F32.PACK_AB_MERGE_C R26, RZ, R26, RZ ;  /* 0x0000001aff1a723e */ /* 0x000fe400048070ff */
[----:B------:R-:W-:Y:S02]  /*6d30*/  F2FP.SATFINITE.E4M3.F32.PACK_AB_MERGE_C R69, RZ, R69, RZ ;  /* 0x00000045ff45723e */ /* 0x000fe400048070ff */
[----:B------:R-:W-:Y:S02]  /*6d40*/  LOP3.LUT R22, R17, 0xffff, RZ, 0xc0, !PT ;  /* 0x0000ffff11167812 */ /* 0x000fe400078ec0ff */
[----:B------:R-:W-:Y:S02]  /*6d50*/  LOP3.LUT R19, R19, 0xff, RZ, 0xc0, !PT ;  /* 0x000000ff13137812 */ /* 0x000fe400078ec0ff */
[----:B------:R-:W-:Y:S02]  /*6d60*/  LOP3.LUT R20, R20, 0xffff, RZ, 0xc0, !PT ;  /* 0x0000ffff14147812 */ /* 0x000fe400078ec0ff */
[----:B------:R-:W-:-:S02]  /*6d70*/  LOP3.LUT R18, R41, 0xffff, RZ, 0xc0, !PT ;  /* 0x0000ffff29127812 */ /* 0x000fc400078ec0ff */
[----:B------:R-:W-:Y:S02]  /*6d80*/  F2FP.SATFINITE.E4M3.F32.PACK_AB_MERGE_C R46, RZ, R46, RZ ;  /* 0x0000002eff2e723e */ /* 0x000fe400048070ff */
[----:B------:R-:W-:Y:S02]  /*6d90*/  F2FP.SATFINITE.E4M3.F32.PACK_AB_MERGE_C R50, RZ, R50, RZ ;  /* 0x00000032ff32723e */ /* 0x000fe400048070ff */
[----:B------:R-:W-:Y:S01]  /*6da0*/  LOP3.LUT R29, R29, 0xff0000, R16, 0xf8, !PT ;  /* 0x00ff00001d1d7812 */ /* 0x000fe200078ef810 */
[----:B------:R-:W-:Y:S01]  /*6db0*/  IMAD.SHL.U32 R16, R31, 0x1000000, RZ ;  /* 0x010000001f107824 */ /* 0x000fe200078e00ff */
[----:B------:R-:W-:Y:S01]  /*6dc0*/  F2FP.SATFINITE.E4M3.F32.PACK_AB_MERGE_C R39, RZ, R39, RZ ;  /* 0x00000027ff27723e */ /* 0x000fe200048070ff */
[----:B------:R-:W-:Y:S01]  /*6dd0*/  IMAD.U32 R46, R46, 0x10000, RZ ;  /* 0x000100002e2e7824 */ /* 0x000fe200078e00ff */
[----:B------:R-:W-:Y:S01]  /*6de0*/  F2FP.SATFINITE.E4M3.F32.PACK_AB_MERGE_C R42, RZ, R42, RZ ;  /* 0x0000002aff2a723e */ /* 0x000fe200048070ff */
[----:B------:R-:W-:Y:S01]  /*6df0*/  IMAD.U32 R50, R50, 0x10000, RZ ;  /* 0x0001000032327824 */ /* 0x000fe200078e00ff */
[----:B------:R-:W-:Y:S01]  /*6e00*/  PRMT R56, R61, 0x7604, R56 ;  /* 0x000076043d387816 */ /* 0x000fe20000000038 */
[----:B------:R-:W-:Y:S01]  /*6e10*/  IMAD.MOV.U32 R31, RZ, RZ, 0x2130 ;  /* 0x00002130ff1f7424 */ /* 0x000fe200078e00ff */
[----:B------:R-:W-:-:S02]  /*6e20*/  F2FP.SATFINITE.E4M3.F32.PACK_AB_MERGE_C R71, RZ, R71, RZ ;  /* 0x00000047ff47723e */ /* 0x000fc400048070ff */
[----:B------:R-:W-:Y:S02]  /*6e30*/  F2FP.SATFINITE.E4M3.F32.PACK_AB_MERGE_C R43, RZ, R43, RZ ;  /* 0x0000002bff2b723e */ /* 0x000fe400048070ff */
[----:B------:R-:W-:Y:S01]  /*6e40*/  F2FP.SATFINITE.E4M3.F32.PACK_AB_MERGE_C R76, RZ, R76, RZ ;  /* 0x0000004cff4c723e */ /* 0x000fe200048070ff */
[----:B------:R-:W-:Y:S01]  /*6e50*/  IMAD.U32 R71, R71, 0x10000, RZ ;  /* 0x0001000047477824 */ /* 0x000fe200078e00ff */
[----:B------:R-:W-:Y:S02]  /*6e60*/  LOP3.LUT R25, R25, 0xff, RZ, 0xc0, !PT ;  /* 0x000000ff19197812 */ /* 0x000fe400078ec0ff */
[----:B------:R-:W-:Y:S02]  /*6e70*/  LOP3.LUT R28, R28, 0xffff, RZ, 0xc0, !PT ;  /* 0x0000ffff1c1c7812 */ /* 0x000fe400078ec0ff */
[----:B------:R-:W-:Y:S02]  /*6e80*/  F2FP.SATFINITE.E4M3.F32.PACK_AB_MERGE_C R40, RZ, R40, RZ ;  /* 0x00000028ff28723e */ /* 0x000fe400048070ff */
[----:B------:R-:W-:-:S02]  /*6e90*/  F2FP.SATFINITE.E4M3.F32.PACK_AB_MERGE_C R45, RZ, R45, RZ ;  /* 0x0000002dff2d723e */ /* 0x000fc400048070ff */
[----:B------:R-:W-:Y:S02]  /*6ea0*/  LOP3.LUT R34, R34, 0xffff, RZ, 0xc0, !PT ;  /* 0x0000ffff22227812 */ /* 0x000fe400078ec0ff */
[----:B------:R-:W-:Y:S02]  /*6eb0*/  LOP3.LUT R35, R35, 0xffff, RZ, 0xc0, !PT ;  /* 0x0000ffff23237812 */ /* 0x000fe400078ec0ff */
[----:B------:R-:W-:Y:S01]  /*6ec0*/  LOP3.LUT R26, R26, 0xff, RZ, 0xc0, !PT ;  /* 0x000000ff1a1a7812 */ /* 0x000fe200078ec0ff */
[----:B------:R-:W-:Y:S01]  /*6ed0*/  IMAD.SHL.U32 R34, R34, 0x1000000, RZ ;  /* 0x0100000022227824 */ /* 0x000fe200078e00ff */
[----:B------:R-:W-:Y:S02]  /*6ee0*/  LOP3.LUT R69, R69, 0xffff, RZ, 0xc0, !PT ;  /* 0x0000ffff45457812 */ /* 0x000fe400078ec0ff */
[----:B------:R-:W-:Y:S01]  /*6ef0*/  LOP3.LUT R10, R10, R27, RZ, 0xfc, !PT ;  /* 0x0000001b0a0a7212 */ /* 0x000fe200078efcff */
[----:B------:R-:W-:Y:S01]  /*6f00*/  IMAD.SHL.U32 R27, R22, 0x1000000, RZ ;  /* 0x01000000161b7824 */ /* 0x000fe200078e00ff */
[----:B------:R-:W-:-:S02]  /*6f10*/  PRMT R19, R20, 0x7604, R19 ;  /* 0x0000760414137816 */ /* 0x000fc40000000013 */
[----:B------:R-:W-:Y:S02]  /*6f20*/  PRMT R18, R18, 0x7604, R37 ;  /* 0x0000760412127816 */ /* 0x000fe40000000025 */
[----:B------:R-:W-:Y:S02]  /*6f30*/  F2FP.SATFINITE.E4M3.F32.PACK_AB_MERGE_C R44, RZ, R44, RZ ;  /* 0x0000002cff2c723e */ /* 0x000fe400048070ff */
[----:B------:R-:W-:Y:S02]  /*6f40*/  F2FP.SATFINITE.E4M3.F32.PACK_AB_MERGE_C R49, RZ, R49, RZ ;  /* 0x00000031ff31723e */ /* 0x000fe400048070ff */
[----:B------:R-:W-:Y:S02]  /*6f50*/  F2FP.SATFINITE.E4M3.F32.PACK_AB_MERGE_C R48, RZ, R48, RZ ;  /* 0x00000030ff30723e */ /* 0x000fe400048070ff */
[----:B------:R-:W-:Y:S02]  /*6f60*/  F2FP.SATFINITE.E4M3.F32.PACK_AB_MERGE_C R53, RZ, R53, RZ ;  /* 0x00000035ff35723e */ /* 0x000fe400048070ff */
[----:B------:R-:W-:-:S02]  /*6f70*/  F2FP.SATFINITE.E4M3.F32.PACK_AB_MERGE_C R63, RZ, R63, RZ ;  /* 0x0000003fff3f723e */ /* 0x000fc400048070ff */
[----:B------:R-:W-:Y:S02]  /*6f80*/  LOP3.LUT R39, R39, 0xffff, RZ, 0xc0, !PT ;  /* 0x0000ffff27277812 */ /* 0x000fe400078ec0ff */
[----:B------:R-:W-:Y:S01]  /*6f90*/  LOP3.LUT R42, R42, 0xffff, RZ, 0xc0, !PT ;  /* 0x0000ffff2a2a7812 */ /* 0x000fe200078ec0ff */
[----:B------:R-:W-:Y:S01]  /*6fa0*/  IMAD.U32 R63, R63, 0x10000, RZ ;  /* 0x000100003f3f7824 */ /* 0x000fe200078e00ff */
[----:B------:R-:W-:Y:S02]  /*6fb0*/  F2FP.SATFINITE.E4M3.F32.PACK_AB_MERGE_C R54, RZ, R54, RZ ;  /* 0x00000036ff36723e */ /* 0x000fe400048070ff */
[----:B------:R-:W-:Y:S01]  /*6fc0*/  F2FP.SATFINITE.E4M3.F32.PACK_AB_MERGE_C R58, RZ, R58, RZ ;  /* 0x0000003aff3a723e */ /* 0x000fe200048070ff */
[----:B------:R-:W-:Y:S01]  /*6fd0*/  IMAD.SHL.U32 R42, R42, 0x1000000, RZ ;  /* 0x010000002a2a7824 */ /* 0x000fe200078e00ff */
[----:B------:R-:W-:Y:S02]  /*6fe0*/  LOP3.LUT R56, R56, 0xff0000, R77, 0xf8, !PT ;  /* 0x00ff000038387812 */ /* 0x000fe400078ef84d */
[----:B------:R-:W-:-:S02]  /*6ff0*/  LOP3.LUT R43, R43, 0xffff, RZ, 0xc0, !PT ;  /* 0x0000ffff2b2b7812 */ /* 0x000fc400078ec0ff */
[----:B------:R-:W-:Y:S02]  /*7000*/  LOP3.LUT R76, R76, 0xffff, RZ, 0xc0, !PT ;  /* 0x0000ffff4c4c7812 */ /* 0x000fe400078ec0ff */
[----:B------:R-:W-:Y:S01]  /*7010*/  PRMT R25, R28, 0x7604, R25 ;  /* 0x000076041c197816 */ /* 0x000fe20000000019 */
[----:B------:R-:W-:Y:S01]  /*7020*/  IMAD.SHL.U32 R20, R43, 0x1000000, RZ ;  /* 0x010000002b147824 */ /* 0x000fe200078e00ff */
[----:B------:R-:W-:Y:S02]  /*7030*/  LOP3.LUT R40, R40, 0xff, RZ, 0xc0, !PT ;  /* 0x000000ff28287812 */ /* 0x000fe400078ec0ff */
[----:B------:R-:W-:Y:S02]  /*7040*/  LOP3.LUT R45, R45, 0xffff, RZ, 0xc0, !PT ;  /* 0x0000ffff2d2d7812 */ /* 0x000fe400078ec0ff */
[----:B------:R-:W-:Y:S02]  /*7050*/  F2FP.SATFINITE.E4M3.F32.PACK_AB_MERGE_C R67, RZ, R67, RZ ;  /* 0x00000043ff43723e */ /* 0x000fe400048070ff */
[----:B------:R-:W-:-:S02]  /*7060*/  F2FP.SATFINITE.E4M3.F32.PACK_AB_MERGE_C R73, RZ, R73, RZ ;  /* 0x00000049ff49723e */ /* 0x000fc400048070ff */
[----:B------:R-:W-:Y:S01]  /*7070*/  LOP3.LUT R11, R11, R16, RZ, 0xfc, !PT ;  /* 0x000000100b0b7212 */ /* 0x000fe200078efcff */
[----:B------:R-:W-:Y:S01]  /*7080*/  IMAD.SHL.U32 R16, R35, 0x1000000, RZ ;  /* 0x0100000023107824 */ /* 0x000fe200078e00ff */
[----:B------:R-:W-:Y:S01]  /*7090*/  F2FP.SATFINITE.E4M3.F32.PACK_AB_MERGE_C R55, RZ, R55, RZ ;  /* 0x00000037ff37723e */ /* 0x000fe200048070ff */
[----:B------:R-:W-:Y:S01]  /*70a0*/  IMAD.U32 R67, R67, 0x10000, RZ ;  /* 0x0001000043437824 */ /* 0x000fe200078e00ff */
[----:B------:R-:W-:Y:S01]  /*70b0*/  F2FP.SATFINITE.E4M3.F32.PACK_AB_MERGE_C R70, RZ, R70, RZ ;  /* 0x00000046ff46723e */ /* 0x000fe200048070ff */
[----:B------:R-:W-:Y:S01]  /*70c0*/  IMAD.U32 R73, R73, 0x10000, RZ ;  /* 0x0001000049497824 */ /* 0x000fe200078e00ff */
[----:B------:R-:W-:Y:S02]  /*70d0*/  PRMT R26, R69, 0x7604, R26 ;  /* 0x00007604451a7816 */ /* 0x000fe4000000001a */
[----:B------:R-:W-:Y:S02]  /*70e0*/  LOP3.LUT R44, R44, 0xff, RZ, 0xc0, !PT ;  /* 0x000000ff2c2c7812 */ /* 0x000fe400078ec0ff */
[----:B------:R-:W-:-:S02]  /*70f0*/  LOP3.LUT R49, R49, 0xffff, RZ, 0xc0, !PT ;  /* 0x0000ffff31317812 */ /* 0x000fc400078ec0ff */
[----:B------:R-:W-:Y:S02]  /*7100*/  LOP3.LUT R48, R48, 0xff, RZ, 0xc0, !PT ;  /* 0x000000ff30307812 */ /* 0x000fe400078ec0ff */
[----:B------:R-:W-:Y:S02]  /*7110*/  LOP3.LUT R53, R53, 0xffff, RZ, 0xc0, !PT ;  /* 0x0000ffff35357812 */ /* 0x000fe400078ec0ff */
[----:B------:R-:W-:Y:S02]  /*7120*/  LOP3.LUT R19, R19, 0xff0000, R38, 0xf8, !PT ;  /* 0x00ff000013137812 */ /* 0x000fe400078ef826 */
[----:B------:R-:W-:Y:S02]  /*7130*/  LOP3.LUT R21, R21, 0xff0000, R68, 0xf8, !PT ;  /* 0x00ff000015157812 */ /* 0x000fe400078ef844 */
[----:B------:R-:W-:Y:S01]  /*7140*/  LOP3.LUT R59, R18, 0xff0000, R59, 0xf8, !PT ;  /* 0x00ff0000123b7812 */ /* 0x000fe200078ef83b */
[----:B------:R-:W-:Y:S01]  /*7150*/  IMAD.SHL.U32 R18, R39, 0x1000000, RZ ;  /* 0x0100000027127824 */ /* 0x000fe200078e00ff */
[----:B------:R-:W-:-:S02]  /*7160*/  F2FP.SATFINITE.E4M3.F32.PACK_AB_MERGE_C R75, RZ, R75, RZ ;  /* 0x0000004bff4b723e */ /* 0x000fc400048070ff */
[----:B------:R-:W-:Y:S02]  /*7170*/  LOP3.LUT R54, R54, 0xffff, RZ, 0xc0, !PT ;  /* 0x0000ffff36367812 */ /* 0x000fe400078ec0ff */
[----:B------:R-:W-:Y:S01]  /*7180*/  LOP3.LUT R58, R58, 0xffff, RZ, 0xc0, !PT ;  /* 0x0000ffff3a3a7812 */ /* 0x000fe200078ec0ff */
[----:B------:R-:W-:Y:S01]  /*7190*/  IMAD.U32 R75, R75, 0x10000, RZ ;  /* 0x000100004b4b7824 */ /* 0x000fe200078e00ff */
[----:B------:R-:W-:Y:S01]  /*71a0*/  F2FP.SATFINITE.E4M3.F32.PACK_AB_MERGE_C R62, RZ, R62, RZ ;  /* 0x0000003eff3e723e */ /* 0x000fe200048070ff */
[----:B------:R-:W-:Y:S01]  /*71b0*/  IMAD.SHL.U32 R54, R54, 0x1000000, RZ ;  /* 0x0100000036367824 */ /* 0x000fe200078e00ff */
[----:B------:R-:W-:Y:S01]  /*71c0*/  LOP3.LUT R56, R56, R27, RZ, 0xfc, !PT ;  /* 0x0000001b38387212 */ /* 0x000fe200078efcff */
[----:B------:R-:W-:Y:S01]  /*71d0*/  IMAD.SHL.U32 R27, R76, 0x1000000, RZ ;  /* 0x010000004c1b7824 */ /* 0x000fe200078e00ff */
[----:B------:R-:W-:Y:S02]  /*71e0*/  PRMT R40, R45, 0x7604, R40 ;  /* 0x000076042d287816 */ /* 0x000fe40000000028 */
[----:B------:R-:W-:-:S02]  /*71f0*/  LOP3.LUT R23, R23, 0xff0000, R46, 0xf8, !PT ;  /* 0x00ff000017177812 */ /* 0x000fc400078ef82e */
[----:B------:R-:W-:Y:S02]  /*7200*/  LOP3.LUT R25, R25, 0xff0000, R50, 0xf8, !PT ;  /* 0x00ff000019197812 */ /* 0x000fe400078ef832 */
[----:B------:R-:W-:Y:S02]  /*7210*/  F2FP.SATFINITE.E4M3.F32.PACK_AB_MERGE_C R74, RZ, R74, RZ ;  /* 0x0000004aff4a723e */ /* 0x000fe400048070ff */
[----:B------:R-:W-:Y:S02]  /*7220*/  LOP3.LUT R55, R55, 0xffff, RZ, 0xc0, !PT ;  /* 0x0000ffff37377812 */ /* 0x000fe400078ec0ff */
[----:B------:R-:W-:Y:S01]  /*7230*/  LOP3.LUT R70, R70, 0xffff, RZ, 0xc0, !PT ;  /* 0x0000ffff46467812 */ /* 0x000fe200078ec0ff */
[----:B------:R-:W-:Y:S01]  /*7240*/  IMAD.U32 R37, R74, 0x10000, RZ ;  /* 0x000100004a257824 */ /* 0x000fe200078e00ff */
[----:B------:R-:W-:Y:S01]  /*7250*/  F2FP.SATFINITE.E4M3.F32.PACK_AB_MERGE_C R66, RZ, R66, RZ ;  /* 0x00000042ff42723e */ /* 0x000fe200048070ff */
[----:B------:R-:W-:Y:S01]  /*7260*/  IMAD.SHL.U32 R55, R55, 0x1000000, RZ ;  /* 0x0100000037377824 */ /* 0x000fe200078e00ff */
[----:B------:R-:W-:-:S02]  /*7270*/  LOP3.LUT R26, R26, 0xff0000, R71, 0xf8, !PT ;  /* 0x00ff00001a1a7812 */ /* 0x000fc400078ef847 */
[----:B------:R-:W-:Y:S02]  /*7280*/  PRMT R44, R49, 0x7604, R44 ;  /* 0x00007604312c7816 */ /* 0x000fe4000000002c */
[----:B------:R-:W-:Y:S02]  /*7290*/  PRMT R48, R53, 0x7604, R48 ;  /* 0x0000760435307816 */ /* 0x000fe40000000030 */
[----:B------:R-:W-:Y:S02]  /*72a0*/  LOP3.LUT R19, R19, R34, RZ, 0xfc, !PT ;  /* 0x0000002213137212 */ /* 0x000fe400078efcff */
[----:B------:R-:W-:Y:S01]  /*72b0*/  LOP3.LUT R16, R21, R16, RZ, 0xfc, !PT ;  /* 0x0000001015107212 */ /* 0x000fe200078efcff */
[----:B------:R-:W-:Y:S01]  /*72c0*/  IMAD.SHL.U32 R21, R58, 0x1000000, RZ ;  /* 0x010000003a157824 */ /* 0x000fe200078e00ff */
[----:B------:R-:W-:Y:S02]  /*72d0*/  LOP3.LUT R62, R62, 0xffff, RZ, 0xc0, !PT ;  /* 0x0000ffff3e3e7812 */ /* 0x000fe400078ec0ff */
[----:B------:R-:W-:-:S02]  /*72e0*/  PRMT R52, R57, 0x7604, R52 ;  /* 0x0000760439347816 */ /* 0x000fc40000000034 */
[----:B------:R-:W-:Y:S01]  /*72f0*/  LOP3.LUT R40, R40, 0xff0000, R63, 0xf8, !PT ;  /* 0x00ff000028287812 */ /* 0x000fe200078ef83f */
[----:B------:R-:W-:Y:S01]  /*7300*/  IMAD.SHL.U32 R17, R62, 0x1000000, RZ ;  /* 0x010000003e117824 */ /* 0x000fe200078e00ff */
[----:B------:R-:W-:Y:S01]  /*7310*/  LOP3.LUT R18, R23, R18, RZ, 0xfc, !PT ;  /* 0x0000001217127212 */ /* 0x000fe200078efcff */
[----:B------:R-:W-:Y:S01]  /*7320*/  IMAD.SHL.U32 R23, R70, 0x1000000, RZ ;  /* 0x0100000046177824 */ /* 0x000fe200078e00ff */
[----:B------:R-:W-:Y:S02]  /*7330*/  LOP3.LUT R25, R25, R42, RZ, 0xfc, !PT ;  /* 0x0000002a19197212 */ /* 0x000fe400078efcff */
[----:B------:R-:W-:Y:S02]  /*7340*/  LOP3.LUT R66, R66, 0xffff, RZ, 0xc0, !PT ;  /* 0x0000ffff42427812 */ /* 0x000fe400078ec0ff */
[----:B------:R-:W-:Y:S02]  /*7350*/  LOP3.LUT R20, R29, R20, RZ, 0xfc, !PT ;  /* 0x000000141d147212 */ /* 0x000fe400078efcff */
[----:B------:R-:W-:Y:S01]  /*7360*/  LOP3.LUT R26, R26, R27, RZ, 0xfc, !PT ;  /* 0x0000001b1a1a7212 */ /* 0x000fe200078efcff */
[----:B------:R-:W-:Y:S01]  /*7370*/  IMAD.SHL.U32 R66, R66, 0x1000000, RZ ;  /* 0x0100000042427824 */ /* 0x000fe200078e00ff */
[----:B------:R-:W-:-:S02]  /*7380*/  LOP3.LUT R44, R44, 0xff0000, R67, 0xf8, !PT ;  /* 0x00ff00002c2c7812 */ /* 0x000fc400078ef843 */
[----:B------:R-:W-:Y:S02]  /*7390*/  LOP3.LUT R48, R48, 0xff0000, R73, 0xf8, !PT ;  /* 0x00ff000030307812 */ /* 0x000fe400078ef849 */
[----:B------:R-:W-:Y:S02]  /*73a0*/  SEL R27, R11, R10, P6 ;  /* 0x0000000a0b1b7207 */ /* 0x000fe40003000000 */
[----:B------:R-:W-:Y:S01]  /*73b0*/  SEL R22, R10, R11, P6 ;  /* 0x0000000b0a167207 */ /* 0x000fe20003000000 */
[----:B------:R-:W-:Y:S01]  /*73c0*/  IMAD.MOV.U32 R11, RZ, RZ, 0x3021 ;  /* 0x00003021ff0b7424 */ /* 0x000fe200078e00ff */
[----:B------:R-:W-:Y:S02]  /*73d0*/  SEL R29, R16, R19, P6 ;  /* 0x00000013101d7207 */ /* 0x000fe40003000000 */
[----:B------:R-:W-:Y:S02]  /*73e0*/  SEL R16, R19, R16, P6 ;  /* 0x0000001013107207 */ /* 0x000fe40003000000 */
[----:B------:R-:W-:-:S02]  /*73f0*/  LOP3.LUT R52, R52, 0xff0000, R75, 0xf8, !PT ;  /* 0x00ff000034347812 */ /* 0x000fc400078ef84b */
[----:B------:R-:W-:Y:S02]  /*7400*/  FSETP.GEU.AND P2, PT, R120, -126, PT ;  /* 0xc2fc00007800780b */ /* 0x000fe40003f4e000 */
[----:B------:R-:W-:Y:S02]  /*7410*/  FSETP.GEU.AND P3, PT, R15, -126, PT ;  /* 0xc2fc00000f00780b */ /* 0x000fe40003f6e000 */
[----:B------:R-:W-:Y:S02]  /*7420*/  LOP3.LUT R54, R59, R54, RZ, 0xfc, !PT ;  /* 0x000000363b367212 */ /* 0x000fe400078efcff */
[----:B------:R-:W-:Y:S02]  /*7430*/  LOP3.LUT R21, R40, R21, RZ, 0xfc, !PT ;  /* 0x0000001528157212 */ /* 0x000fe400078efcff */
[----:B------:R-:W-:Y:S02]  /*7440*/  SEL R19, R25, R18, P6 ;  /* 0x0000001219137207 */ /* 0x000fe40003000000 */
[----:B------:R-:W-:-:S02]  /*7450*/  SEL R18, R18, R25, P6 ;  /* 0x0000001912127207 */ /* 0x000fc40003000000 */
[----:B------:R-:W-:Y:S01]  /*7460*/  LOP3.LUT R37, R60, 0xff0000, R37, 0xf8, !PT ;  /* 0x00ff00003c257812 */ /* 0x000fe200078ef825 */
[----:B------:R-:W-:Y:S01]  /*7470*/  @!P2 FMUL R120, R120, 0.5 ;  /* 0x3f0000007878a820 */ /* 0x000fe20000400000 */
[----:B------:R-:W-:Y:S01]  /*7480*/  LOP3.LUT R44, R44, R55, RZ, 0xfc, !PT ;  /* 0x000000372c2c7212 */ /* 0x000fe200078efcff */
[----:B------:R-:W-:Y:S01]  /*7490*/  @!P3 FMUL R15, R15, 0.5 ;  /* 0x3f0000000f0fb820 */ /* 0x000fe20000400000 */
[----:B------:R-:W-:Y:S02]  /*74a0*/  LOP3.LUT R23, R48, R23, RZ, 0xfc, !PT ;  /* 0x0000001730177212 */ /* 0x000fe400078efcff */
[----:B------:R-:W-:Y:S01]  /*74b0*/  SEL R25, R33, R20, P6 ;  /* 0x0000001421197207 */ /* 0x000fe20003000000 */
[----:B------:R-:W1:Y:S01]  /*74c0*/  MUFU.EX2 R120, R120 ;  /* 0x0000007800787308 */ /* 0x000e620000000800 */
[----:B------:R-:W-:Y:S02]  /*74d0*/  SEL R20, R20, R33, P6 ;  /* 0x0000002114147207 */ /* 0x000fe40003000000 */
[----:B------:R-:W-:-:S02]  /*74e0*/  LOP3.LUT R17, R52, R17, RZ, 0xfc, !PT ;  /* 0x0000001134117212 */ /* 0x000fc400078efcff */
[----:B------:R-:W-:Y:S02]  /*74f0*/  SEL R33, R21, R54, P6 ;  /* 0x0000003615217207 */ /* 0x000fe40003000000 */
[-C--:B------:R-:W-:Y:S01]  /*7500*/  SHF.R.U32.HI R11, RZ, R14.reuse, R11 ;  /* 0x0000000eff0b7219 */ /* 0x080fe2000001160b */
[----:B------:R-:W2:Y:S01]  /*7510*/  MUFU.EX2 R15, R15 ;  /* 0x0000000f000f7308 */ /* 0x000ea20000000800 */
[----:B------:R-:W-:Y:S02]  /*7520*/  SEL R54, R54, R21, P6 ;  /* 0x0000001536367207 */ /* 0x000fe40003000000 */
[----:B------:R-:W-:Y:S02]  /*7530*/  SHF.R.U32.HI R31, RZ, R14, R31 ;  /* 0x0000000eff1f7219 */ /* 0x000fe4000001161f */
[----:B------:R-:W-:Y:S02]  /*7540*/  LOP3.LUT R37, R37, R66, RZ, 0xfc, !PT ;  /* 0x0000004225257212 */ /* 0x000fe400078efcff */
[----:B------:R-:W-:-:S02]  /*7550*/  SEL R21, R23, R44, P6 ;  /* 0x0000002c17157207 */ /* 0x000fc40003000000 */
[----:B------:R-:W-:Y:S01]  /*7560*/  SEL R44, R44, R23, P6 ;  /* 0x000000172c2c7207 */ /* 0x000fe20003000000 */
[----:B-1----:R-:W-:Y:S01]  /*7570*/  @!P2 FMUL R120, R120, R120 ;  /* 0x000000787878a220 */ /* 0x002fe20000400000 */
[----:B------:R-:W-:Y:S02]  /*7580*/  SEL R23, R56, R17, P6 ;  /* 0x0000001138177207 */ /* 0x000fe40003000000 */
[----:B------:R-:W-:Y:S01]  /*7590*/  LOP3.LUT R10, R11, 0xf, RZ, 0xc0, !PT ;  /* 0x0000000f0b0a7812 */ /* 0x000fe200078ec0ff */
[----:B------:R-:W-:-:S01]  /*75a0*/  FFMA R7, R120, R7, R83 ;  /* 0x0000000778077223 */ /* 0x000fc20000000053 */
[----:B------:R-:W-:Y:S01]  /*75b0*/  SEL R56, R17, R56, P6 ;  /* 0x0000003811387207 */ /* 0x000fe20003000000 */
[----:B------:R-:W-:Y:S01]  /*75c0*/  FMUL R88, R88, R120 ;  /* 0x0000007858587220 */ /* 0x000fe20000400000 */
[----:B------:R-:W-:Y:S01]  /*75d0*/  LOP3.LUT R11, R31, 0xf, RZ, 0xc0, !PT ;  /* 0x0000000f1f0b7812 */ /* 0x000fe200078ec0ff */
[----:B------:R-:W-:Y:S01]  /*75e0*/  SHFL.IDX PT, R27, R27, R10, 0x1c1f ;  /* 0x001c1f0a1b1b7589 */ /* 0x000fe200000e0000 */
[----:B------:R-:W-:Y:S01]  /*75f0*/  SEL R17, R26, R37, P6 ;  /* 0x000000251a117207 */ /* 0x000fe20003000000 */
[----:B--2---:R-:W-:Y:S01]  /*7600*/  @!P3 FMUL R15, R15, R15 ;  /* 0x0000000f0f0fb220 */ /* 0x004fe20000400000 */
[----:B------:R-:W-:Y:S01]  /*7610*/  SEL R26, R37, R26, P6 ;  /* 0x0000001a251a7207 */ /* 0x000fe20003000000 */
[----:B------:R-:W1:Y:S01]  /*7620*/  SHFL.IDX PT, R22, R22, R11, 0x1c1f ;  /* 0x001c1f0b16167589 */ /* 0x000e6200000e0000 */
[----:B------:R-:W-:Y:S01]  /*7630*/  SHF.L.U32 R37, R13, 0x1f, RZ ;  /* 0x0000001f0d257819 */ /* 0x000fe200000006ff */
[----:B------:R-:W-:Y:S01]  /*7640*/  FFMA R6, R15, R6, R86 ;  /* 0x000000060f067223 */ /* 0x000fe20000000056 */
[-C--:B------:R-:W-:Y:S01]  /*7650*/  FMUL R89, R89, R120.reuse ;  /* 0x0000007859597220 */ /* 0x080fe20000400000 */
[----:B------:R-:W-:Y:S01]  /*7660*/  SHFL.IDX PT, R29, R29, R10, 0x1c1f ;  /* 0x001c1f0a1d1d7589 */ /* 0x000fe200000e0000 */
[----:B------:R2:W3:Y:S01]  /*7670*/  SYNCS.PHASECHK.TRANS64.TRYWAIT P2, [UR6+0xc000], R37 ;  /* 0x00c00025ff0075a7 */ /* 0x0004e20008040146 */
[-C--:B------:R-:W-:Y:S01]  /*7680*/  FMUL R92, R92, R120.reuse ;  /* 0x000000785c5c7220 */ /* 0x080fe20000400000 */
[-C--:B------:R-:W-:Y:S01]  /*7690*/  FMUL R93, R93, R120.reuse ;  /* 0x000000785d5d7220 */ /* 0x080fe20000400000 */
[----:B------:R-:W4:Y:S01]  /*76a0*/  SHFL.IDX PT, R16, R16, R11, 0x1c1f ;  /* 0x001c1f0b10107589 */ /* 0x000f2200000e0000 */
[-C--:B------:R-:W-:Y:S01]  /*76b0*/  FMUL R96, R96, R120.reuse ;  /* 0x0000007860607220 */ /* 0x080fe20000400000 */
[-C--:B------:R-:W-:Y:S01]  /*76c0*/  FMUL R97, R97, R120.reuse ;  /* 0x0000007861617220 */ /* 0x080fe20000400000 */
[-C--:B------:R-:W-:Y:S01]  /*76d0*/  FMUL R100, R100, R120.reuse ;  /* 0x0000007864647220 */ /* 0x080fe20000400000 */
[----:B------:R5:W-:Y:S01]  /*76e0*/  SHFL.IDX PT, R31, R25, R10, 0x1c1f ;  /* 0x001c1f0a191f7589 */ /* 0x000be200000e0000 */
[-C--:B------:R-:W-:Y:S01]  /*76f0*/  FMUL R101, R101, R120.reuse ;  /* 0x0000007865657220 */ /* 0x080fe20000400000 */
[-C--:B------:R-:W-:Y:S01]  /*7700*/  FMUL R104, R104, R120.reuse ;  /* 0x0000007868687220 */ /* 0x080fe20000400000 */
[-C--:B------:R-:W-:Y:S01]  /*7710*/  FMUL R105, R105, R120.reuse ;  /* 0x0000007869697220 */ /* 0x080fe20000400000 */
[----:B------:R-:W2:Y:S01]  /*7720*/  SHFL.IDX PT, R20, R20, R11, 0x1c1f ;  /* 0x001c1f0b14147589 */ /* 0x000ea200000e0000 */
[-C--:B------:R-:W-:Y:S01]  /*7730*/  FMUL R108, R108, R120.reuse ;  /* 0x000000786c6c7220 */ /* 0x080fe20000400000 */
[-C--:B------:R-:W-:Y:S01]  /*7740*/  FMUL R109, R109, R120.reuse ;  /* 0x000000786d6d7220 */ /* 0x080fe20000400000 */
[-C--:B------:R-:W-:Y:S01]  /*7750*/  FMUL R112, R112, R120.reuse ;  /* 0x0000007870707220 */ /* 0x080fe20000400000 */
[----:B------:R-:W-:Y:S01]  /*7760*/  SHFL.IDX PT, R33, R33, R10, 0x1c1f ;  /* 0x001c1f0a21217589 */ /* 0x000fe200000e0000 */
[-C--:B------:R-:W-:Y:S01]  /*7770*/  FMUL R113, R113, R120.reuse ;  /* 0x0000007871717220 */ /* 0x080fe20000400000 */
[-C--:B------:R-:W-:Y:S01]  /*7780*/  FMUL R116, R116, R120.reuse ;  /* 0x0000007874747220 */ /* 0x080fe20000400000 */
[----:B------:R-:W-:Y:S01]  /*7790*/  FMUL R117, R117, R120 ;  /* 0x0000007875757220 */ /* 0x000fe20000400000 */
[----:B------:R-:W3:Y:S01]  /*77a0*/  SHFL.IDX PT, R54, R54, R11, 0x1c1f ;  /* 0x001c1f0b36367589 */ /* 0x000ee200000e0000 */
[CCC-:B-1----:R-:W-:Y:S01]  /*77b0*/  PRMT R24, R27.reuse, R0.reuse, R22.reuse ;  /* 0x000000001b187216 */ /* 0x1c2fe20000000016 */
[----:B------:R-:W-:Y:S01]  /*77c0*/  FMUL R90, R90, R15 ;  /* 0x0000000f5a5a7220 */ /* 0x000fe20000400000 */
[----:B-----5:R-:W-:Y:S01]  /*77d0*/  PRMT R25, R27, R5, R22 ;  /* 0x000000051b197216 */ /* 0x020fe20000000016 */
[----:B------:R-:W-:Y:S01]  /*77e0*/  SHFL.IDX PT, R19, R19, R10, 0x1c1f ;  /* 0x001c1f0a13137589 */ /* 0x000fe200000e0000 */
[-C--:B------:R-:W-:Y:S01]  /*77f0*/  FMUL R91, R91, R15.reuse ;  /* 0x0000000f5b5b7220 */ /* 0x080fe20000400000 */
[-C--:B------:R-:W-:Y:S01]  /*7800*/  FMUL R94, R94, R15.reuse ;  /* 0x0000000f5e5e7220 */ /* 0x080fe20000400000 */
[----:B------:R-:W-:Y:S01]  /*7810*/  FMUL R95, R95, R15 ;  /* 0x0000000f5f5f7220 */ /* 0x000fe20000400000 */
[----:B------:R-:W1:Y:S01]  /*7820*/  SHFL.IDX PT, R18, R18, R11, 0x1c1f ;  /* 0x001c1f0b12127589 */ /* 0x000e6200000e0000 */
[----:B----4-:R-:W-:Y:S01]  /*7830*/  PRMT R27, R29, R5, R16 ;  /* 0x000000051d1b7216 */ /* 0x010fe20000000010 */
[-C--:B------:R-:W-:Y:S01]  /*7840*/  FMUL R98, R98, R15.reuse ;  /* 0x0000000f62627220 */ /* 0x080fe20000400000 */
[-C--:B------:R-:W-:Y:S01]  /*7850*/  FMUL R99, R99, R15.reuse ;  /* 0x0000000f63637220 */ /* 0x080fe20000400000 */
[----:B------:R-:W-:Y:S01]  /*7860*/  SHFL.IDX PT, R21, R21, R10, 0x1c1f ;  /* 0x001c1f0a15157589 */ /* 0x000fe200000e0000 */
[-C--:B------:R-:W-:Y:S01]  /*7870*/  FMUL R102, R102, R15.reuse ;  /* 0x0000000f66667220 */ /* 0x080fe20000400000 */
[-C--:B------:R-:W-:Y:S01]  /*7880*/  FMUL R103, R103, R15.reuse ;  /* 0x0000000f67677220 */ /* 0x080fe20000400000 */
[-C--:B------:R-:W-:Y:S01]  /*7890*/  FMUL R106, R106, R15.reuse ;  /* 0x0000000f6a6a7220 */ /* 0x080fe20000400000 */
[----:B------:R-:W4:Y:S01]  /*78a0*/  SHFL.IDX PT, R44, R44, R11, 0x1c1f ;  /* 0x001c1f0b2c2c7589 */ /* 0x000f2200000e0000 */
[-C--:B--2---:R-:W-:Y:S01]  /*78b0*/  PRMT R30, R31, R0.reuse, R20 ;  /* 0x000000001f1e7216 */ /* 0x084fe20000000014 */
[-C--:B------:R-:W-:Y:S01]  /*78c0*/  FMUL R107, R107, R15.reuse ;  /* 0x0000000f6b6b7220 */ /* 0x080fe20000400000 */
[-C--:B------:R-:W-:Y:S01]  /*78d0*/  FMUL R110, R110, R15.reuse ;  /* 0x0000000f6e6e7220 */ /* 0x080fe20000400000 */
[----:B------:R-:W-:Y:S01]  /*78e0*/  SHFL.IDX PT, R23, R23, R10, 0x1c1f ;  /* 0x001c1f0a17177589 */ /* 0x000fe200000e0000 */
[-C--:B------:R-:W-:Y:S01]  /*78f0*/  FMUL R111, R111, R15.reuse ;  /* 0x0000000f6f6f7220 */ /* 0x080fe20000400000 */
[-C--:B------:R-:W-:Y:S01]  /*7900*/  FMUL R114, R114, R15.reuse ;  /* 0x0000000f72727220 */ /* 0x080fe20000400000 */
[-C--:B------:R-:W-:Y:S01]  /*7910*/  FMUL R115, R115, R15.reuse ;  /* 0x0000000f73737220 */ /* 0x080fe20000400000 */
[----:B------:R-:W2:Y:S01]  /*7920*/  SHFL.IDX PT, R56, R56, R11, 0x1c1f ;  /* 0x001c1f0b38387589 */ /* 0x000ea200000e0000 */
[----:B---3--:R-:W-:Y:S01]  /*7930*/  PRMT R32, R33, R0, R54 ;  /* 0x0000000021207216 */ /* 0x008fe20000000036 */
[-C--:B------:R-:W-:Y:S01]  /*7940*/  FMUL R118, R118, R15.reuse ;  /* 0x0000000f76767220 */ /* 0x080fe20000400000 */
[----:B------:R-:W-:Y:S01]  /*7950*/  FMUL R119, R119, R15 ;  /* 0x0000000f77777220 */ /* 0x000fe20000400000 */
[----:B------:R-:W-:Y:S01]  /*7960*/  SHFL.IDX PT, R17, R17, R10, 0x1c1f ;  /* 0x001c1f0a11117589 */ /* 0x000fe200000e0000 */
[----:B------:R-:W-:-:S02]  /*7970*/  PRMT R31, R31, R5, R20 ;  /* 0x000000051f1f7216 */ /* 0x000fc40000000014 */
[-C--:B------:R-:W-:Y:S01]  /*7980*/  PRMT R33, R33, R5.reuse, R54 ;  /* 0x0000000521217216 */ /* 0x080fe20000000036 */
[----:B------:R3:W5:Y:S01]  /*7990*/  SHFL.IDX PT, R36, R26, R11, 0x1c1f ;  /* 0x001c1f0b1a247589 */ /* 0x00076200000e0000 */
[-C--:B-1----:R-:W-:Y:S02]  /*79a0*/  PRMT R28, R19, R0.reuse, R18 ;  /* 0x00000000131c7216 */ /* 0x082fe40000000012 */
[-C--:B----4-:R-:W-:Y:S02]  /*79b0*/  PRMT R34, R21, R0.reuse, R44 ;  /* 0x0000000015227216 */ /* 0x090fe4000000002c */
[----:B---3--:R-:W-:Y:S02]  /*79c0*/  PRMT R26, R29, R0, R16 ;  /* 0x000000001d1a7216 */ /* 0x008fe40000000010 */
[-C--:B------:R-:W-:Y:S02]  /*79d0*/  PRMT R29, R19, R5.reuse, R18 ;  /* 0x00000005131d7216 */ /* 0x080fe40000000012 */
[----:B------:R-:W-:-:S02]  /*79e0*/  PRMT R35, R21, R5, R44 ;  /* 0x0000000515237216 */ /* 0x000fc4000000002c */
[CCC-:B--2---:R-:W-:Y:S02]  /*79f0*/  PRMT R40, R23.reuse, R0.reuse, R56.reuse ;  /* 0x0000000017287216 */ /* 0x1c4fe40000000038 */
[-C--:B------:R-:W-:Y:S02]  /*7a00*/  PRMT R41, R23, R5.reuse, R56 ;  /* 0x0000000517297216 */ /* 0x080fe40000000038 */
[C-C-:B-----5:R-:W-:Y:S02]  /*7a10*/  PRMT R42, R17.reuse, R0, R36.reuse ;  /* 0x00000000112a7216 */ /* 0x160fe40000000024 */
[----:B------:R-:W-:Y:S01]  /*7a20*/  PRMT R43, R17, R5, R36 ;  /* 0x00000005112b7216 */ /* 0x000fe20000000024 */
[----:B------:R-:W-:Y:S06]  /*7a30*/  @!P0 BRA `(.L_x_27) ;  /* 0x0000000000048947 */ /* 0x000fec0003800000 */
[----:B------:R-:W-:Y:S01]  /*7a40*/  BPT.TRAP 0x1 ;  /* 0x000000040000795c */ /* 0x000fe20000300000 */
.L_x_27:
[----:B------:R-:W-:Y:S05]  /*7a50*/  @P2 BRA `(.L_x_28) ;  /* 0x0000000000082947 */ /* 0x000fea0003800000 */
[----:B------:R-:W1:Y:S02]  /*7a60*/  SYNCS.PHASECHK.TRANS64.TRYWAIT P2, [UR6+0xc000], R37 ;  /* 0x00c00025ff0075a7 */ /* 0x000e640008040146 */
[----:B-1----:R-:W-:Y:S05]  /*7a70*/  @!P2 BRA `(.L_x_29) ;  /* 0x0000006400dca947 */ /* 0x002fea0003800000 */
.L_x_28:
[----:B------:R-:W-:Y:S01]  /*7a80*/  ULEA UR6, UR14, UR12, 0x9 ;  /* 0x0000000c0e067291 */ /* 0x000fe2000f8e483f */
[----:B------:R-:W-:Y:S01]  /*7a90*/  WARPGROUP.ARRIVE ;  /* 0x00000000000079c5 */ /* 0x000fe20000000000 */
[----:B------:R-:W-:Y:S01]  /*7aa0*/  UMOV UR7, 0x40000040 ;  /* 0x4000004000077882 */ /* 0x000fe20000000000 */
[----:B------:R-:W-:Y:S01]  /*7ab0*/  UMOV UR11, 0x40000040 ;  /* 0x40000040000b7882 */ /* 0x000fe20000000000 */
[----:B------:R-:W-:-:S05]  /*7ac0*/  UIADD3 UR10, UR6, 0x2, URZ ;  /* 0x00000002060a7890 */ /* 0x000fca000fffe03f */
[----:B------:R-:W-:Y:S01]  /*7ad0*/  QGMMA.64x64x32.F32.E4M3.E4M3 R88, R24, gdesc[UR4], R88, gsb0 ;  /* 0x00e0000418587df3 */ /* 0x000fe20008000858 */
[----:B------:R-:W-:Y:S02]  /*7ae0*/  UMOV UR7, 0x40000040 ;  /* 0x4000004000077882 */ /* 0x000fe40000000000 */
[----:B------:R-:W-:Y:S02]  /*7af0*/  WARPGROUP.DEPBAR.LE gsb0, 0x0 ;  /* 0x00008000000079c5 */ /* 0x000fe40000010000 */
[----:B------:R-:W-:-:S06]  /*7b00*/  WARPGROUP.ARRIVE ;  /* 0x00000000000079c5 */ /* 0x000fcc0000000000 */
[----:B------:R-:W-:Y:S01]  /*7b10*/  QGMMA.64x64x32.F32.E4M3.E4M3 R88, R28, gdesc[UR8], R88, gsb0 ;  /* 0x00e000081c587df3 */ /* 0x000fe20008000858 */
[----:B------:R-:W-:Y:S01]  /*7b20*/  UIADD3 UR10, UR6, 0x4, URZ ;  /* 0x00000004060a7890 */ /* 0x000fe2000fffe03f */
[----:B------:R-:W-:Y:S01]  /*7b30*/  UMOV UR11, 0x40000040 ;  /* 0x40000040000b7882 */ /* 0x000fe20000000000 */
[----:B------:R-:W-:Y:S01]  /*7b40*/  UIADD3 UR6, UR6, 0x6, URZ ;  /* 0x0000000606067890 */ /* 0x000fe2000fffe03f */
[----:B------:R-:W-:Y:S02]  /*7b50*/  WARPGROUP.DEPBAR.LE gsb0, 0x0 ;  /* 0x00008000000079c5 */ /* 0x000fe40000010000 */
[----:B------:R-:W-:-:S06]  /*7b60*/  WARPGROUP.ARRIVE ;  /* 0x00000000000079c5 */ /* 0x000fcc0000000000 */
[----:B------:R-:W-:Y:S03]  /*7b70*/  QGMMA.64x64x32.F32.E4M3.E4M3 R88, R32, gdesc[UR8], R88, gsb0 ;  /* 0x00e0000820587df3 */ /* 0x000fe60008000858 */
[----:B------:R-:W-:Y:S02]  /*7b80*/  WARPGROUP.DEPBAR.LE gsb0, 0x0 ;  /* 0x00008000000079c5 */ /* 0x000fe40000010000 */
[----:B------:R-:W-:-:S06]  /*7b90*/  WARPGROUP.ARRIVE ;  /* 0x00000000000079c5 */ /* 0x000fcc0000000000 */
[----:B------:R-:W-:Y:S03]  /*7ba0*/  QGMMA.64x64x32.F32.E4M3.E4M3 R88, R40, gdesc[UR4], R88, gsb0 ;  /* 0x00e0000428587df3 */ /* 0x000fe60008000858 */
[----:B------:R-:W-:Y:S02]  /*7bb0*/  WARPGROUP.DEPBAR.LE gsb0, 0x0 ;  /* 0x00008000000079c5 */ /* 0x000fe40000010000 */
[----:B------:R-:W-:Y:S05]  /*7bc0*/  @!P0 BRA `(.L_x_30) ;  /* 0x0000000000048947 */ /* 0x000fea0003800000 */
[----:B------:R-:W-:Y:S01]  /*7bd0*/  BPT.TRAP 0x1 ;  /* 0x000000040000795c */ /* 0x000fe20000300000 */
.L_x_30:
[----:B------:R-:W-:-:S04]  /*7be0*/  ULEA UR6, UR13, UR38, 0x3 ;  /* 0x000000260d067291 */ /* 0x000fc8000f8e183f */
[----:B------:R-:W-:-:S04]  /*7bf0*/  UIADD3 UR6, UR6, 0xc028, URZ ;  /* 0x0000c02806067890 */ /* 0x000fc8000fffe03f */
[----:B------:R-:W-:-:S09]  /*7c00*/  UPRMT UR6, URZ, 0x654, UR6 ;  /* 0x000006543f067896 */ /* 0x000fd20008000006 */
[----:B------:R-:W-:Y:S01]  /*7c10*/  SYNCS.ARRIVE.TRANS64.RED.A1T0 RZ, [UR6], RZ ;  /* 0x000000ffffff79a7 */ /* 0x000fe20008100406 */
[----:B------:R-:W-:Y:S05]  /*7c20*/  @P1 BRA `(.L_x_31) ;  /* 0x0000000000041947 */ /* 0x000fea0003800000 */
[----:B------:R-:W-:Y:S01]  /*7c30*/  BPT.TRAP 0x1 ;  /* 0x000000040000795c */ /* 0x000fe20000300000 */
.L_x_31:
[----:B------:R-:W-:-:S04]  /*7c40*/  UIADD3 UR13, UR13, 0x1, URZ ;  /* 0x000000010d0d7890 */ /* 0x000fc8000fffe03f */
[----:B------:R-:W-:-:S04]  /*7c50*/  UISETP.NE.AND UP0, UPT, UR13, 0x5, UPT ;  /* 0x000000050d00788c */ /* 0x000fc8000bf05270 */
[----:B------:R-:W-:Y:S01]  /*7c60*/  USEL UR13, UR13, URZ, UP0 ;  /* 0x0000003f0d0d7287 */ /* 0x000fe20008000000 */
[----:B------:R-:W-:Y:S11]  /*7c70*/  @!P0 BRA `(.L_x_32) ;  /* 0x0000000000048947 */ /* 0x000ff60003800000 */
[----:B------:R-:W-:Y:S01]  /*7c80*/  BPT.TRAP 0x1 ;  /* 0x000000040000795c */ /* 0x000fe20000300000 */
.L_x_32:
[----:B------:R-:W-:-:S04]  /*7c90*/  ULEA UR6, UR13, UR38, 0x3 ;  /* 0x000000260d067291 */ /* 0x000fc8000f8e183f */
[----:B------:R-:W-:-:S04]  /*7ca0*/  UIADD3 UR6, UR6, 0xc028, URZ ;  /* 0x0000c02806067890 */ /* 0x000fc8000fffe03f */
[----:B------:R-:W-:-:S09]  /*7cb0*/  UPRMT UR6, URZ, 0x654, UR6 ;  /* 0x000006543f067896 */ /* 0x000fd20008000006 */
[----:B------:R-:W-:Y:S01]  /*7cc0*/  SYNCS.ARRIVE.TRANS64.RED.A1T0 RZ, [UR6], RZ ;  /* 0x000000ffffff79a7 */ /* 0x000fe20008100406 */
[----:B------:R-:W-:Y:S05]  /*7cd0*/  @P1 BRA `(.L_x_33) ;  /* 0x0000000000041947 */ /* 0x000fea0003800000 */
[----:B------:R-:W-:Y:S01]  /*7ce0*/  BPT.TRAP 0x1 ;  /* 0x000000040000795c */ /* 0x000fe20000300000 */
.L_x_33:
[----:B------:R-:W-:Y:S01]  /*7cf0*/  UIADD3 UR14, UR14, 0x1, URZ ;  /* 0x000000010e0e7890 */ /* 0x000fe2000fffe03f */
[C---:B------:R-:W-:Y:S01]  /*7d00*/  ISETP.GT.AND P2, PT, R12.reuse, 0x2, PT ;  /* 0x000000020c00780c */ /* 0x040fe20003f44270 */
[----:B------:R-:W-:Y:S01]  /*7d10*/  UIADD3 UR13, UR13, 0x1, URZ ;  /* 0x000000010d0d7890 */ /* 0x000fe2000fffe03f */
[----:B------:R-:W-:Y:S01]  /*7d20*/  VIADD R12, R12, 0xffffffff ;  /* 0xffffffff0c0c7836 */ /* 0x000fe20000000000 */
[----:B------:R-:W-:Y:S01]  /*7d30*/  UISETP.NE.AND UP2, UPT, UR14, 0x5, UPT ;  /* 0x000000050e00788c */ /* 0x000fe2000bf45270 */
[----:B------:R-:W-:Y:S01]  /*7d40*/  VIADD R8, R8, 0x80 ;  /* 0x0000008008087836 */ /* 0x000fe20000000000 */
[----:B------:R-:W-:Y:S01]  /*7d50*/  UISETP.NE.AND UP0, UPT, UR13, 0x5, UPT ;  /* 0x000000050d00788c */ /* 0x000fe2000bf05270 */
[----:B------:R-:W-:Y:S01]  /*7d60*/  IMAD.MOV.U32 R17, RZ, RZ, R4 ;  /* 0x000000ffff117224 */ /* 0x000fe200078e0004 */
[----:B------:R-:W-:Y:S01]  /*7d70*/  USEL UR6, URZ, 0x1, UP2 ;  /* 0x000000013f067887 */ /* 0x000fe20009000000 */
[----:B------:R-:W-:Y:S01]  /*7d80*/  IMAD.MOV.U32 R15, RZ, RZ, R9 ;  /* 0x000000ffff0f7224 */ /* 0x000fe200078e0009 */
[----:B------:R-:W-:-:S02]  /*7d90*/  USEL UR13, UR13, URZ, UP0 ;  /* 0x0000003f0d0d7287 */ /* 0x000fc40008000000 */
[----:B------:R-:W-:Y:S02]  /*7da0*/  USEL UR14, UR14, URZ, UP2 ;  /* 0x0000003f0e0e7287 */ /* 0x000fe40009000000 */
[----:B------:R-:W-:Y:S01]  /*7db0*/  LOP3.LUT R13, R13, UR6, RZ, 0x3c, !PT ;  /* 0x000000060d0d7c12 */ /* 0x000fe2000f8e3cff */
[----:B------:R-:W-:Y:S09]  /*7dc0*/  @P2 BRA `(.L_x_34) ;  /* 0xffffffc800ec2947 */ /* 0x000ff2000383ffff */
.L_x_23:
[----:B------:R-:W-:-:S13]  /*7dd0*/  ISETP.GE.AND P2, PT, R12, 0x1, PT ;  /* 0x000000010c00780c */ /* 0x000fda0003f46270 */
[----:B------:R-:W-:Y:S05]  /*7de0*/  @!P2 BRA `(.L_x_35) ;  /* 0x0000003c0080a947 */ /* 0x000fea0003800000 */
[----:B------:R-:W-:Y:S01]  /*7df0*/  IMAD.MOV.U32 R15, RZ, RZ, R4 ;  /* 0x000000ffff0f7224 */ /* 0x000fe200078e0004 */
[----:B------:R-:W-:Y:S01]  /*7e00*/  ULDC UR16, c[0x0][0x604] ;  /* 0x0001810000107ab9 */ /* 0x000fe20000000800 */
[----:B------:R-:W-:-:S07]  /*7e10*/  IMAD.MOV.U32 R14, RZ, RZ, R9 ;  /* 0x000000ffff0e7224 */ /* 0x000fce00078e0009 */
.L_x_46:
[----:B------:R-:W-:Y:S05]  /*7e20*/  @!P0 BRA `(.L_x_36) ;  /* 0x0000000000048947 */ /* 0x000fea0003800000 */
[----:B------:R-:W-:Y:S01]  /*7e30*/  BPT.TRAP 0x1 ;  /* 0x000000040000795c */ /* 0x000fe20000300000 */
.L_x_36:
[----:B------:R-:W-:Y:S01]  /*7e40*/  ULEA UR6, UR14, UR38, 0x3 ;  /* 0x000000260e067291 */ /* 0x000fe2000f8e183f */
[----:B------:R-:W-:-:S08]  /*7e50*/  SHF.L.U32 R4, R13, 0x1f, RZ ;  /* 0x0000001f0d047819 */ /* 0x000fd000000006ff */
[----:B------:R-:W2:Y:S02]  /*7e60*/  SYNCS.PHASECHK.TRANS64.TRYWAIT P2, [UR6+0xc000], R4 ;  /* 0x00c00004ff0075a7 */ /* 0x000ea40008040146 */
[----:B--2---:R-:W-:Y:S05]  /*7e70*/  @!P2 BRA `(.L_x_37) ;  /* 0x0000006000f4a947 */ /* 0x004fea0003800000 */
.L_x_105:
[----:B------:R-:W-:Y:S01]  /*7e80*/  ULEA UR6, UR14, UR12, 0x9 ;  /* 0x0000000c0e067291 */ /* 0x000fe2000f8e483f */
[----:B-1----:R-:W-:Y:S01]  /*7e90*/  WARPGROUP.ARRIVE ;  /* 0x00000000000079c5 */ /* 0x002fe20000000000 */
        /* <DEDUP_REMOVED lines=15> */
.L_x_38:
[----:B--2---:R-:W-:Y:S01]  /*7f90*/  VIADD R4, R8, 0x1 ;  /* 0x0000000108047836 */ /* 0x004fe20000000000 */
[----:B------:R-:W-:Y:S01]  /*7fa0*/  ISETP.GE.AND P2, PT, R2, R8, PT ;  /* 0x000000080200720c */ /* 0x000fe20003f46270 */
[C---:B------:R-:W-:Y:S01]  /*7fb0*/  VIADD R9, R8.reuse, 0x8 ;  /* 0x0000000808097836 */ /* 0x040fe20000000000 */
[----:B------:R-:W-:Y:S01]  /*7fc0*/  ULEA UR6, UR14, UR38, 0x3 ;  /* 0x000000260e067291 */ /* 0x000fe2000f8e183f */
[----:B------:R-:W-:Y:S01]  /*7fd0*/  VIADD R16, R8, 0x9 ;  /* 0x0000000908107836 */ /* 0x000fe20000000000 */
[----:B------:R-:W-:Y:S01]  /*7fe0*/  ISETP.GE.AND P3, PT, R2, R4, PT ;  /* 0x000000040200720c */ /* 0x000fe20003f66270 */
[----:B------:R-:W-:Y:S01]  /*7ff0*/  VIADD R17, R8, 0x10 ;  /* 0x0000001008117836 */ /* 0x000fe20000000000 */
[----:B------:R-:W-:Y:S02]  /*8000*/  FSEL R24, R24, -INF , P2 ;  /* 0xff80000018187808 */ /* 0x000fe40001000000 */
[----:B------:R-:W-:Y:S02]  /*8010*/  ISETP.GE.AND P2, PT, R2, R9, PT ;  /* 0x000000090200720c */ /* 0x000fe40003f46270 */
[----:B------:R-:W-:-:S02]  /*8020*/  FSEL R25, R25, -INF , P3 ;  /* 0xff80000019197808 */ /* 0x000fc40001800000 */
[----:B------:R-:W-:Y:S02]  /*8030*/  FMNMX R18, R24, R15, !PT ;  /* 0x0000000f18127209 */ /* 0x000fe40007800000 */
[----:B------:R-:W-:Y:S02]  /*8040*/  ISETP.GE.AND P3, PT, R2, R16, PT ;  /* 0x000000100200720c */ /* 0x000fe40003f66270 */
[----:B------:R-:W-:Y:S02]  /*8050*/  FSEL R28, R28, -INF , P2 ;  /* 0xff8000001c1c7808 */ /* 0x000fe40001000000 */
[----:B------:R-:W-:Y:S01]  /*8060*/  FMNMX R19, R25, R18, !PT ;  /* 0x0000001219137209 */ /* 0x000fe20007800000 */
[----:B------:R-:W-:Y:S01]  /*8070*/  VIADD R18, R8, 0x11 ;  /* 0x0000001108127836 */ /* 0x000fe20000000000 */
[----:B------:R-:W-:Y:S02]  /*8080*/  ISETP.GE.AND P2, PT, R2, R17, PT ;  /* 0x000000110200720c */ /* 0x000fe40003f46270 */
[----:B------:R-:W-:-:S02]  /*8090*/  FSEL R29, R29, -INF , P3 ;  /* 0xff8000001d1d7808 */ /* 0x000fc40001800000 */
[----:B------:R-:W-:Y:S01]  /*80a0*/  FMNMX R20, R28, R19, !PT ;  /* 0x000000131c147209 */ /* 0x000fe20007800000 */
[----:B------:R-:W-:Y:S01]  /*80b0*/  VIADD R19, R8, 0x18 ;  /* 0x0000001808137836 */ /* 0x000fe20000000000 */
        /* <DEDUP_REMOVED lines=102> */
[----:B------:R-:W-:Y:S02]  /*8720*/  FMNMX R142, R80, R141, !PT ;  /* 0x0000008d508e7209 */ /* 0x000fe40007800000 */
[----:B------:R-:W-:Y:S02]  /*8730*/  ISETP.GE.AND P3, PT, R2, R140, PT ;  /* 0x0000008c0200720c */ /* 0x000fe40003f66270 */
[----:B------:R-:W-:Y:S02]  /*8740*/  FSEL R84, R84, -INF , P2 ;  /* 0xff80000054547808 */ /* 0x000fe40001000000 */
[----:B------:R-:W-:Y:S02]  /*8750*/  FMNMX R141, R81, R142, !PT ;  /* 0x0000008e518d7209 */ /* 0x000fe40007800000 */
[----:B------:R-:W-:Y:S02]  /*8760*/  FSEL R85, R85, -INF , P3 ;  /* 0xff80000055557808 */ /* 0x000fe40001800000 */
[----:B------:R-:W-:-:S02]  /*8770*/  FMNMX R142, R84, R141, !PT ;  /* 0x0000008d548e7209 */ /* 0x000fc40007800000 */
[----:B------:R-:W-:Y:S02]  /*8780*/  ISETP.GE.AND P3, PT, R3, R4, PT ;  /* 0x000000040300720c */ /* 0x000fe40003f66270 */
[----:B------:R-:W-:Y:S02]  /*8790*/  FMNMX R142, R85, R142, !PT ;  /* 0x0000008e558e7209 */ /* 0x000fe40007800000 */
[C---:B------:R-:W-:Y:S02]  /*87a0*/  ISETP.GE.AND P5, PT, R3.reuse, R16, PT ;  /* 0x000000100300720c */ /* 0x040fe40003fa6270 */
[----:B------:R-:W-:Y:S01]  /*87b0*/  ISETP.GE.AND P2, PT, R3, R9, PT ;  /* 0x000000090300720c */ /* 0x000fe20003f46270 */
[----:B------:R-:W1:Y:S01]  /*87c0*/  SHFL.BFLY PT, R141, R142, 0x1, 0x1f ;  /* 0x0c201f008e8d7f89 */ /* 0x000e6200000e0000 */
[----:B------:R-:W-:Y:S02]  /*87d0*/  FSEL R31, R31, -INF , P5 ;  /* 0xff8000001f1f7808 */ /* 0x000fe40002800000 */
[----:B------:R-:W-:-:S02]  /*87e0*/  ISETP.GE.AND P5, PT, R3, R20, PT ;  /* 0x000000140300720c */ /* 0x000fc40003fa6270 */
[----:B------:R-:W-:Y:S02]  /*87f0*/  ISETP.GE.AND P4, PT, R3, R17, PT ;  /* 0x000000110300720c */ /* 0x000fe40003f86270 */
[----:B------:R-:W-:Y:S02]  /*8800*/  FSEL R39, R39, -INF , P5 ;  /* 0xff80000027277808 */ /* 0x000fe40002800000 */
[C---:B------:R-:W-:Y:S02]  /*8810*/  ISETP.GE.AND P5, PT, R3.reuse, R120, PT ;  /* 0x000000780300720c */ /* 0x040fe40003fa6270 */
[----:B------:R-:W-:Y:S02]  /*8820*/  FSEL R30, R30, -INF , P2 ;  /* 0xff8000001e1e7808 */ /* 0x000fe40001000000 */
[----:B------:R-:W-:Y:S02]  /*8830*/  ISETP.GE.AND P2, PT, R3, R19, PT ;  /* 0x000000130300720c */ /* 0x000fe40003f46270 */
[----:B------:R-:W-:-:S02]  /*8840*/  FSEL R34, R34, -INF , P4 ;  /* 0xff80000022227808 */ /* 0x000fc40002000000 */
[----:B------:R-:W-:Y:S02]  /*8850*/  FSEL R47, R47, -INF , P5 ;  /* 0xff8000002f2f7808 */ /* 0x000fe40002800000 */
[C---:B------:R-:W-:Y:S02]  /*8860*/  ISETP.GE.AND P4, PT, R3.reuse, R21, PT ;  /* 0x000000150300720c */ /* 0x040fe40003f86270 */
[----:B------:R-:W-:Y:S02]  /*8870*/  ISETP.GE.AND P5, PT, R3, R124, PT ;  /* 0x0000007c0300720c */ /* 0x000fe40003fa6270 */
[----:B------:R-:W-:Y:S02]  /*8880*/  FSEL R27, R27, -INF , P3 ;  /* 0xff8000001b1b7808 */ /* 0x000fe40001800000 */
[----:B-1----:R-:W-:Y:S02]  /*8890*/  FMNMX R141, R142, R141, !PT ;  /* 0x0000008d8e8d7209 */ /* 0x002fe40007800000 */
[----:B------:R-:W-:-:S02]  /*88a0*/  FSEL R38, R38, -INF , P2 ;  /* 0xff80000026267808 */ /* 0x000fc40001000000 */
[C---:B------:R-:W-:Y:S01]  /*88b0*/  ISETP.GE.AND P3, PT, R3.reuse, R18, PT ;  /* 0x000000120300720c */ /* 0x040fe20003f66270 */
[----:B------:R-:W1:Y:S01]  /*88c0*/  SHFL.BFLY PT, R4, R141, 0x2, 0x1f ;  /* 0x0c401f008d047f89 */ /* 0x000e6200000e0000 */
[----:B------:R-:W-:Y:S02]  /*88d0*/  ISETP.GE.AND P2, PT, R3, R23, PT ;  /* 0x000000170300720c */ /* 0x000fe40003f46270 */
[----:B------:R-:W-:Y:S02]  /*88e0*/  FSEL R42, R42, -INF , P4 ;  /* 0xff8000002a2a7808 */ /* 0x000fe40002000000 */
[----:B------:R-:W-:Y:S02]  /*88f0*/  FSEL R55, R55, -INF , P5 ;  /* 0xff80000037377808 */ /* 0x000fe40002800000 */
[C---:B------:R-:W-:Y:S02]  /*8900*/  ISETP.GE.AND P4, PT, R3.reuse, R121, PT ;  /* 0x000000790300720c */ /* 0x040fe40003f86270 */
[----:B------:R-:W-:-:S02]  /*8910*/  ISETP.GE.AND P5, PT, R3, R128, PT ;  /* 0x000000800300720c */ /* 0x000fc40003fa6270 */
[----:B------:R-:W-:Y:S02]  /*8920*/  FSEL R35, R35, -INF , P3 ;  /* 0xff80000023237808 */ /* 0x000fe40001800000 */
[----:B------:R-:W-:Y:S02]  /*8930*/  FSEL R46, R46, -INF , P2 ;  /* 0xff8000002e2e7808 */ /* 0x000fe40001000000 */
[C---:B------:R-:W-:Y:S02]  /*8940*/  ISETP.GE.AND P3, PT, R3.reuse, R22, PT ;  /* 0x000000160300720c */ /* 0x040fe40003f66270 */
[----:B------:R-:W-:Y:S02]  /*8950*/  ISETP.GE.AND P2, PT, R3, R123, PT ;  /* 0x0000007b0300720c */ /* 0x000fe40003f46270 */
[----:B------:R-:W-:Y:S02]  /*8960*/  FSEL R50, R50, -INF , P4 ;  /* 0xff80000032327808 */ /* 0x000fe40002000000 */
[----:B------:R-:W-:-:S02]  /*8970*/  FSEL R63, R63, -INF , P5 ;  /* 0xff8000003f3f7808 */ /* 0x000fc40002800000 */
[----:B------:R-:W-:Y:S02]  /*8980*/  ISETP.GE.AND P4, PT, R3, R125, PT ;  /* 0x0000007d0300720c */ /* 0x000fe40003f86270 */
[----:B-1----:R-:W-:Y:S02]  /*8990*/  FMNMX R4, R141, R4, !PT ;  /* 0x000000048d047209 */ /* 0x002fe40007800000 */
[----:B------:R-:W-:Y:S02]  /*89a0*/  FSEL R43, R43, -INF , P3 ;  /* 0xff8000002b2b7808 */ /* 0x000fe40001800000 */
[----:B------:R-:W-:Y:S02]  /*89b0*/  FSETP.NEU.AND P5, PT, R4, -INF , PT ;  /* 0xff8000000400780b */ /* 0x000fe40003fad000 */
[----:B------:R-:W-:Y:S02]  /*89c0*/  FSEL R54, R54, -INF , P2 ;  /* 0xff80000036367808 */ /* 0x000fe40001000000 */
[----:B------:R-:W-:-:S02]  /*89d0*/  ISETP.GE.AND P3, PT, R3, R122, PT ;  /* 0x0000007a0300720c */ /* 0x000fc40003f66270 */
[C---:B------:R-:W-:Y:S02]  /*89e0*/  ISETP.GE.AND P2, PT, R3.reuse, R127, PT ;  /* 0x0000007f0300720c */ /* 0x040fe40003f46270 */
[----:B------:R-:W-:Y:S02]  /*89f0*/  FSEL R58, R58, -INF , P4 ;  /* 0xff8000003a3a7808 */ /* 0x000fe40002000000 */
[----:B------:R-:W-:Y:S02]  /*8a00*/  FSEL R22, R4, RZ, P5 ;  /* 0x000000ff04167208 */ /* 0x000fe40002800000 */
[----:B------:R-:W-:Y:S02]  /*8a10*/  ISETP.GE.AND P4, PT, R3, R129, PT ;  /* 0x000000810300720c */ /* 0x000fe40003f86270 */
[----:B------:R-:W-:Y:S01]  /*8a20*/  FSEL R51, R51, -INF , P3 ;  /* 0xff80000033337808 */ /* 0x000fe20001800000 */
[----:B------:R-:W-:Y:S01]  /*8a30*/  FMUL R120, R22, UR16 ;  /* 0x0000001016787c20 */ /* 0x000fe20008400000 */
[----:B------:R-:W-:Y:S01]  /*8a40*/  FSEL R62, R62, -INF , P2 ;  /* 0xff8000003e3e7808 */ /* 0x000fe20001000000 */
[----:B------:R-:W-:-:S01]  /*8a50*/  FADD R22, -R22, R15 ;  /* 0x0000000f16167221 */ /* 0x000fc20000000100 */
[----:B------:R-:W-:Y:S01]  /*8a60*/  ISETP.GE.AND P3, PT, R3, R126, PT ;  /* 0x0000007e0300720c */ /* 0x000fe20003f66270 */
[----:B------:R-:W-:-:S01]  /*8a70*/  FFMA R24, R24, UR16, -R120 ;  /* 0x0000001018187c23 */ /* 0x000fc20008000878 */
[----:B------:R-:W-:Y:S01]  /*8a80*/  ISETP.GE.AND P2, PT, R3, R131, PT ;  /* 0x000000830300720c */ /* 0x000fe20003f46270 */
[----:B------:R-:W-:-:S01]  /*8a90*/  FFMA R18, R28, UR16, -R120 ;  /* 0x000000101c127c23 */ /* 0x000fc20008000878 */
[----:B------:R-:W-:Y:S01]  /*8aa0*/  FSEL R66, R66, -INF , P4 ;  /* 0xff80000042427808 */ /* 0x000fe20002000000 */
[----:B------:R-:W-:-:S01]  /*8ab0*/  FFMA R29, R29, UR16, -R120 ;  /* 0x000000101d1d7c23 */ /* 0x000fc20008000878 */
[----:B------:R-:W-:Y:S01]  /*8ac0*/  ISETP.GE.AND P4, PT, R3, R132, PT ;  /* 0x000000840300720c */ /* 0x000fe20003f86270 */
[----:B------:R-:W-:-:S01]  /*8ad0*/  FFMA R25, R25, UR16, -R120 ;  /* 0x0000001019197c23 */ /* 0x000fc20008000878 */
[----:B------:R-:W-:Y:S01]  /*8ae0*/  ISETP.GE.AND P5, PT, R3, R135, PT ;  /* 0x000000870300720c */ /* 0x000fe20003fa6270 */
[----:B------:R-:W-:-:S01]  /*8af0*/  FFMA R20, R32, UR16, -R120 ;  /* 0x0000001020147c23 */ /* 0x000fc20008000878 */
[----:B------:R-:W-:Y:S01]  /*8b00*/  FSEL R59, R59, -INF , P3 ;  /* 0xff8000003b3b7808 */ /* 0x000fe20001800000 */
        /* <DEDUP_REMOVED lines=18> */
[----:B------:R-:W-:Y:S01]  /*8c30*/  FMUL R22, R22, UR16 ;  /* 0x0000001016167c20 */ /* 0x000fe20008400000 */
[----:B------:R-:W-:-:S02]  /*8c40*/  ISETP.GE.AND P3, PT, R3, R133, PT ;  /* 0x000000850300720c */ /* 0x000fc40003f66270 */
[----:B------:R-:W-:Y:S02]  /*8c50*/  FSETP.GEU.AND P2, PT, R24, -126, PT ;  /* 0xc2fc00001800780b */ /* 0x000fe40003f4e000 */
[----:B------:R-:W-:Y:S02]  /*8c60*/  FSEL R79, R79, -INF , P4 ;  /* 0xff8000004f4f7808 */ /* 0x000fe40002000000 */
[----:B------:R-:W-:Y:S02]  /*8c70*/  FSEL R83, R83, -INF , P5 ;  /* 0xff80000053537808 */ /* 0x000fe40002800000 */
[C---:B------:R-:W-:Y:S02]  /*8c80*/  ISETP.GE.AND P4, PT, R3.reuse, R139, PT ;  /* 0x0000008b0300720c */ /* 0x040fe40003f86270 */
[----:B------:R-:W-:Y:S02]  /*8c90*/  ISETP.GE.AND P5, PT, R3, R140, PT ;  /* 0x0000008c0300720c */ /* 0x000fe40003fa6270 */
[----:B------:R-:W-:-:S02]  /*8ca0*/  FSEL R74, R74, -INF , P3 ;  /* 0xff8000004a4a7808 */ /* 0x000fc40001800000 */
[----:B------:R-:W-:Y:S01]  /*8cb0*/  ISETP.GE.AND P3, PT, R3, R137, PT ;  /* 0x000000890300720c */ /* 0x000fe20003f66270 */
[----:B------:R-:W-:Y:S01]  /*8cc0*/  @!P2 FMUL R24, R24, 0.5 ;  /* 0x3f0000001818a820 */ /* 0x000fe20000400000 */
[----:B------:R-:W-:Y:S02]  /*8cd0*/  FSEL R86, R86, -INF , P4 ;  /* 0xff80000056567808 */ /* 0x000fe40002000000 */
[----:B------:R-:W-:Y:S01]  /*8ce0*/  FSEL R87, R87, -INF , P5 ;  /* 0xff80000057577808 */ /* 0x000fe20002800000 */
[----:B------:R1:W2:Y:S01]  /*8cf0*/  MUFU.EX2 R16, R24 ;  /* 0x0000001800107308 */ /* 0x0002a20000000800 */
[----:B------:R-:W-:Y:S02]  /*8d00*/  FSETP.GEU.AND P4, PT, R18, -126, PT ;  /* 0xc2fc00001200780b */ /* 0x000fe40003f8e000 */
[----:B------:R-:W-:Y:S02]  /*8d10*/  FSETP.GEU.AND P5, PT, R29, -126, PT ;  /* 0xc2fc00001d00780b */ /* 0x000fe40003fae000 */
[----:B------:R-:W-:-:S02]  /*8d20*/  FSEL R82, R82, -INF , P3 ;  /* 0xff80000052527808 */ /* 0x000fc40001800000 */
[----:B------:R-:W-:Y:S01]  /*8d30*/  FSETP.GEU.AND P3, PT, R25, -126, PT ;  /* 0xc2fc00001900780b */ /* 0x000fe20003f6e000 */
[----:B-1----:R-:W-:-:S01]  /*8d40*/  FFMA R24, R37, UR16, -R120 ;  /* 0x0000001025187c23 */ /* 0x002fc20008000878 */
[--C-:B------:R-:W-:Y:S01]  /*8d50*/  FFMA R37, R53, UR16, -R120.reuse ;  /* 0x0000001035257c23 */ /* 0x100fe20008000878 */
[----:B------:R-:W-:-:S04]  /*8d60*/  FFMA R53, R69, UR16, -R120 ;  /* 0x0000001045357c23 */ /* 0x000fc80008000878 */
[----:B------:R-:W-:Y:S02]  /*8d70*/  @!P4 FMUL R18, R18, 0.5 ;  /* 0x3f0000001212c820 */ /* 0x000fe40000400000 */
[----:B------:R-:W-:Y:S01]  /*8d80*/  @!P5 FMUL R29, R29, 0.5 ;  /* 0x3f0000001d1dd820 */ /* 0x000fe20000400000 */
[----:B--2---:R-:W-:Y:S01]  /*8d90*/  @!P2 FMUL R16, R16, R16 ;  /* 0x000000101010a220 */ /* 0x004fe20000400000 */
[----:B------:R-:W-:Y:S02]  /*8da0*/  FSETP.GEU.AND P2, PT, R20, -126, PT ;  /* 0xc2fc00001400780b */ /* 0x000fe40003f4e000 */
[----:B------:R-:W-:Y:S01]  /*8db0*/  @!P3 FMUL R25, R25, 0.5 ;  /* 0x3f0000001919b820 */ /* 0x000fe20000400000 */
[----:B------:R1:W2:Y:S08]  /*8dc0*/  MUFU.EX2 R19, R29 ;  /* 0x0000001d00137308 */ /* 0x0002b00000000800 */
[----:B------:R-:W3:Y:S01]  /*8dd0*/  MUFU.EX2 R18, R18 ;  /* 0x0000001200127308 */ /* 0x000ee20000000800 */
[----:B-1----:R-:W-:-:S01]  /*8de0*/  FFMA R29, R45, UR16, -R120 ;  /* 0x000000102d1d7c23 */ /* 0x002fc20008000878 */
[----:B------:R-:W-:Y:S01]  /*8df0*/  @!P2 FMUL R20, R20, 0.5 ;  /* 0x3f0000001414a820 */ /* 0x000fe20000400000 */
[----:B------:R-:W-:-:S01]  /*8e00*/  FFMA R45, R60, UR16, -R120 ;  /* 0x000000103c2d7c23 */ /* 0x000fc20008000878 */
[----:B------:R-:W-:-:S04]  /*8e10*/  FFMA R60, R77, UR16, -R120 ;  /* 0x000000104d3c7c23 */ /* 0x000fc80008000878 */
[----:B------:R1:W4:Y:S01]  /*8e20*/  MUFU.EX2 R17, R25 ;  /* 0x0000001900117308 */ /* 0x0003220000000800 */
[----:B--2---:R-:W-:Y:S01]  /*8e30*/  @!P5 FMUL R19, R19, R19 ;  /* 0x000000131313d220 */ /* 0x004fe20000400000 */
[----:B------:R-:W-:-:S04]  /*8e40*/  ISETP.GE.AND P5, PT, R3, R8, PT ;  /* 0x000000080300720c */ /* 0x000fc80003fa6270 */
[----:B------:R-:W-:Y:S02]  /*8e50*/  FSEL R121, R26, -INF , P5 ;  /* 0xff8000001a797808 */ /* 0x000fe40002800000 */
[----:B------:R-:W-:Y:S01]  /*8e60*/  FSETP.GEU.AND P5, PT, R24, -126, PT ;  /* 0xc2fc00001800780b */ /* 0x000fe20003fae000 */
[----:B---3--:R-:W-:Y:S01]  /*8e70*/  @!P4 FMUL R18, R18, R18 ;  /* 0x000000121212c220 */ /* 0x008fe20000400000 */
[----:B------:R-:W-:Y:S01]  /*8e80*/  FSETP.GEU.AND P4, PT, R23, -126, PT ;  /* 0xc2fc00001700780b */ /* 0x000fe20003f8e000 */
[----:B------:R-:W2:Y:S01]  /*8e90*/  MUFU.EX2 R20, R20 ;  /* 0x0000001400147308 */ /* 0x000ea20000000800 */
[----:B------:R-:W-:Y:S01]  /*8ea0*/  FMNMX R26, R121, R14, !PT ;  /* 0x0000000e791a7209 */ /* 0x000fe20007800000 */
[----:B-1----:R-:W-:-:S03]  /*8eb0*/  FFMA R25, R40, UR16, -R120 ;  /* 0x0000001028197c23 */ /* 0x002fc60008000878 */
[----:B------:R-:W-:Y:S01]  /*8ec0*/  FMNMX R9, R27, R26, !PT ;  /* 0x0000001a1b097209 */ /* 0x000fe20007800000 */
[----:B----4-:R-:W-:Y:S01]  /*8ed0*/  @!P3 FMUL R17, R17, R17 ;  /* 0x000000111111b220 */ /* 0x010fe20000400000 */
[----:B------:R-:W-:Y:S01]  /*8ee0*/  FSETP.GEU.AND P3, PT, R21, -126, PT ;  /* 0xc2fc00001500780b */ /* 0x000fe20003f6e000 */
[----:B------:R-:W-:-:S01]  /*8ef0*/  FFMA R26, R41, UR16, -R120 ;  /* 0x00000010291a7c23 */ /* 0x000fc20008000878 */
[----:B------:R-:W-:Y:S01]  /*8f00*/  FMNMX R28, R30, R9, !PT ;  /* 0x000000091e1c7209 */ /* 0x000fe20007800000 */
[----:B------:R-:W-:Y:S01]  /*8f10*/  @!P5 FMUL R24, R24, 0.5 ;  /* 0x3f0000001818d820 */ /* 0x000fe20000400000 */
[--C-:B------:R-:W-:Y:S01]  /*8f20*/  FFMA R41, R56, UR16, -R120.reuse ;  /* 0x0000001038297c23 */ /* 0x100fe20008000878 */
[----:B------:R-:W-:Y:S01]  /*8f30*/  @!P4 FMUL R23, R23, 0.5 ;  /* 0x3f0000001717c820 */ /* 0x000fe20000400000 */
[----:B------:R-:W-:Y:S01]  /*8f40*/  FMNMX R9, R31, R28, !PT ;  /* 0x0000001c1f097209 */ /* 0x000fe20007800000 */
[----:B------:R-:W-:-:S02]  /*8f50*/  FFMA R28, R44, UR16, -R120 ;  /* 0x000000102c1c7c23 */ /* 0x000fc40008000878 */
[----:B------:R-:W1:Y:S01]  /*8f60*/  MUFU.EX2 R24, R24 ;  /* 0x0000001800187308 */ /* 0x000e620000000800 */
[----:B--2---:R-:W-:Y:S01]  /*8f70*/  @!P2 FMUL R20, R20, R20 ;  /* 0x000000141414a220 */ /* 0x004fe20000400000 */
[----:B------:R-:W-:-:S02]  /*8f80*/  FSETP.GEU.AND P2, PT, R25, -126, PT ;  /* 0xc2fc00001900780b */ /* 0x000fc40003f4e000 */
[----:B------:R-:W-:Y:S01]  /*8f90*/  @!P3 FMUL R21, R21, 0.5 ;  /* 0x3f0000001515b820 */ /* 0x000fe20000400000 */
[----:B------:R-:W-:-:S03]  /*8fa0*/  FMNMX R32, R34, R9, !PT ;  /* 0x0000000922207209 */ /* 0x000fc60007800000 */
[----:B------:R-:W2:Y:S01]  /*8fb0*/  MUFU.EX2 R23, R23 ;  /* 0x0000001700177308 */ /* 0x000ea20000000800 */
[----:B------:R-:W-:-:S04]  /*8fc0*/  FMNMX R9, R35, R32, !PT ;  /* 0x0000002023097209 */ /* 0x000fc80007800000 */
[----:B------:R-:W-:Y:S02]  /*8fd0*/  FMNMX R32, R38, R9, !PT ;  /* 0x0000000926207209 */ /* 0x000fe40007800000 */
[----:B------:R-:W-:Y:S01]  /*8fe0*/  @!P2 FMUL R25, R25, 0.5 ;  /* 0x3f0000001919a820 */ /* 0x000fe20000400000 */
[----:B------:R-:W3:Y:S01]  /*8ff0*/  MUFU.EX2 R21, R21 ;  /* 0x0000001500157308 */ /* 0x000ee20000000800 */
[----:B-1----:R-:W-:Y:S01]  /*9000*/  @!P5 FMUL R24, R24, R24 ;  /* 0x000000181818d220 */ /* 0x002fe20000400000 */
[----:B------:R-:W-:Y:S02]  /*9010*/  FSETP.GEU.AND P5, PT, R29, -126, PT ;  /* 0xc2fc00001d00780b */ /* 0x000fe40003fae000 */
[----:B------:R-:W-:Y:S01]  /*9020*/  FMNMX R9, R39, R32, !PT ;  /* 0x0000002027097209 */ /* 0x000fe20007800000 */
[----:B------:R-:W-:-:S03]  /*9030*/  FFMA R32, R48, UR16, -R120 ;  /* 0x0000001030207c23 */ /* 0x000fc60008000878 */
[----:B------:R-:W1:Y:S01]  /*9040*/  MUFU.EX2 R25, R25 ;  /* 0x0000001900197308 */ /* 0x000e620000000800 */
[----:B--2---:R-:W-:Y:S01]  /*9050*/  @!P4 FMUL R23, R23, R23 ;  /* 0x000000171717c220 */ /* 0x004fe20000400000 */
[----:B------:R-:W-:Y:S02]  /*9060*/  FSETP.GEU.AND P4, PT, R28, -126, PT ;  /* 0xc2fc00001c00780b */ /* 0x000fe40003f8e000 */
[----:B------:R-:W-:-:S03]  /*9070*/  FMNMX R36, R42, R9, !PT ;  /* 0x000000092a247209 */ /* 0x000fc60007800000 */
[----:B------:R-:W-:Y:S01]  /*9080*/  @!P5 FMUL R29, R29, 0.5 ;  /* 0x3f0000001d1dd820 */ /* 0x000fe20000400000 */
[----:B------:R-:W-:Y:S01]  /*9090*/  FMNMX R9, R43, R36, !PT ;  /* 0x000000242b097209 */ /* 0x000fe20007800000 */
[----:B---3--:R-:W-:Y:S01]  /*90a0*/  @!P3 FMUL R21, R21, R21 ;  /* 0x000000151515b220 */ /* 0x008fe20000400000 */
[----:B------:R-:W-:Y:S02]  /*90b0*/  FSETP.GEU.AND P3, PT, R26, -126, PT ;  /* 0xc2fc00001a00780b */ /* 0x000fe40003f6e000 */
[----:B------:R-:W-:Y:S01]  /*90c0*/  FMNMX R36, R46, R9, !PT ;  /* 0x000000092e247209 */ /* 0x000fe20007800000 */
[----:B------:R-:W2:Y:S02]  /*90d0*/  MUFU.EX2 R29, R29 ;  /* 0x0000001d001d7308 */ /* 0x000ea40000000800 */
[----:B------:R-:W-:Y:S01]  /*90e0*/  @!P4 FMUL R28, R28, 0.5 ;  /* 0x3f0000001c1cc820 */ /* 0x000fe20000400000 */
[----:B------:R-:W-:Y:S01]  /*90f0*/  FMNMX R9, R47, R36, !PT ;  /* 0x000000242f097209 */ /* 0x000fe20007800000 */
[----:B-1----:R-:W-:Y:S01]  /*9100*/  @!P2 FMUL R25, R25, R25 ;  /* 0x000000191919a220 */ /* 0x002fe20000400000 */
[----:B------:R-:W-:Y:S01]  /*9110*/  FSETP.GEU.AND P2, PT, R32, -126, PT ;  /* 0xc2fc00002000780b */ /* 0x000fe20003f4e000 */
[----:B------:R-:W-:-:S01]  /*9120*/  FFMA R36, R52, UR16, -R120 ;  /* 0x0000001034247c23 */ /* 0x000fc20008000878 */
[----:B------:R-:W-:Y:S01]  /*9130*/  FMNMX R40, R50, R9, !PT ;  /* 0x0000000932287209 */ /* 0x000fe20007800000 */
[----:B------:R-:W1:Y:S02]  /*9140*/  MUFU.EX2 R28, R28 ;  /* 0x0000001c001c7308 */ /* 0x000e640000000800 */
[----:B------:R-:W-:Y:S01]  /*9150*/  @!P3 FMUL R26, R26, 0.5 ;  /* 0x3f0000001a1ab820 */ /* 0x000fe20000400000 */
[----:B------:R-:W-:-:S04]  /*9160*/  FMNMX R9, R51, R40, !PT ;  /* 0x0000002833097209 */ /* 0x000fc80007800000 */
[----:B------:R-:W-:Y:S01]  /*9170*/  FMNMX R40, R54, R9, !PT ;  /* 0x0000000936287209 */ /* 0x000fe20007800000 */
[----:B------:R-:W3:Y:S01]  /*9180*/  MUFU.EX2 R26, R26 ;  /* 0x0000001a001a7308 */ /* 0x000ee20000000800 */
[----:B--2---:R-:W-:Y:S01]  /*9190*/  @!P5 FMUL R29, R29, R29 ;  /* 0x0000001d1d1dd220 */ /* 0x004fe20000400000 */
[----:B------:R-:W-:Y:S01]  /*91a0*/  FSETP.GEU.AND P5, PT, R37, -126, PT ;  /* 0xc2fc00002500780b */ /* 0x000fe20003fae000 */
[----:B------:R-:W-:Y:S01]  /*91b0*/  @!P2 FMUL R32, R32, 0.5 ;  /* 0x3f0000002020a820 */ /* 0x000fe20000400000 */
[----:B------:R-:W-:-:S04]  /*91c0*/  FMNMX R9, R55, R40, !PT ;  /* 0x0000002837097209 */ /* 0x000fc80007800000 */
[----:B------:R-:W-:Y:S01]  /*91d0*/  FMNMX R40, R58, R9, !PT ;  /* 0x000000093a287209 */ /* 0x000fe20007800000 */
[----:B-1----:R-:W-:Y:S01]  /*91e0*/  @!P4 FMUL R28, R28, R28 ;  /* 0x0000001c1c1cc220 */ /* 0x002fe20000400000 */
[----:B------:R-:W-:Y:S01]  /*91f0*/  FSETP.GEU.AND P4, PT, R36, -126, PT ;  /* 0xc2fc00002400780b */ /* 0x000fe20003f8e000 */
[----:B------:R-:W1:Y:S01]  /*9200*/  MUFU.EX2 R32, R32 ;  /* 0x0000002000207308 */ /* 0x000e620000000800 */
[----:B------:R-:W-:Y:S01]  /*9210*/  FMNMX R9, R59, R40, !PT ;  /* 0x000000283b097209 */ /* 0x000fe20007800000 */
[----:B------:R-:W-:Y:S02]  /*9220*/  FFMA R40, R57, UR16, -R120 ;  /* 0x0000001039287c23 */ /* 0x000fe40008000878 */
[----:B------:R-:W-:Y:S01]  /*9230*/  @!P5 FMUL R37, R37, 0.5 ;  /* 0x3f0000002525d820 */ /* 0x000fe20000400000 */
[----:B------:R-:W-:Y:S01]  /*9240*/  FMNMX R44, R62, R9, !PT ;  /* 0x000000093e2c7209 */ /* 0x000fe20007800000 */
[----:B---3--:R-:W-:Y:S01]  /*9250*/  @!P3 FMUL R26, R26, R26 ;  /* 0x0000001a1a1ab220 */ /* 0x008fe20000400000 */
[----:B------:R-:W-:-:S02]  /*9260*/  FSETP.GEU.AND P3, PT, R33, -126, PT ;  /* 0xc2fc00002100780b */ /* 0x000fc40003f6e000 */
[----:B------:R-:W-:Y:S01]  /*9270*/  FMNMX R9, R63, R44, !PT ;  /* 0x0000002c3f097209 */ /* 0x000fe20007800000 */
[----:B------:R-:W2:Y:S02]  /*9280*/  MUFU.EX2 R37, R37 ;  /* 0x0000002500257308 */ /* 0x000ea40000000800 */
[----:B------:R-:W-:Y:S01]  /*9290*/  @!P4 FMUL R36, R36, 0.5 ;  /* 0x3f0000002424c820 */ /* 0x000fe20000400000 */
[----:B------:R-:W-:Y:S01]  /*92a0*/  FMNMX R44, R66, R9, !PT ;  /* 0x00000009422c7209 */ /* 0x000fe20007800000 */
[----:B-1----:R-:W-:-:S04]  /*92b0*/  @!P2 FMUL R32, R32, R32 ;  /* 0x000000202020a220 */ /* 0x002fc80000400000 */
[----:B------:R-:W1:Y:S01]  /*92c0*/  MUFU.EX2 R36, R36 ;  /* 0x0000002400247308 */ /* 0x000e620000000800 */
[----:B------:R-:W-:Y:S01]  /*92d0*/  FSETP.GEU.AND P2, PT, R41, -126, PT ;  /* 0xc2fc00002900780b */ /* 0x000fe20003f4e000 */
[----:B------:R-:W-:Y:S01]  /*92e0*/  @!P3 FMUL R33, R33, 0.5 ;  /* 0x3f0000002121b820 */ /* 0x000fe20000400000 */
[----:B------:R-:W-:Y:S01]  /*92f0*/  FMNMX R9, R67, R44, !PT ;  /* 0x0000002c43097209 */ /* 0x000fe20007800000 */
[--C-:B------:R-:W-:Y:S01]  /*9300*/  FFMA R44, R61, UR16, -R120.reuse ;  /* 0x000000103d2c7c23 */ /* 0x100fe20008000878 */
[----:B------:R-:W-:-:S02]  /*9310*/  FFMA R61, R76, UR16, -R120 ;  /* 0x000000104c3d7c23 */ /* 0x000fc40008000878 */
[----:B------:R-:W-:Y:S01]  /*9320*/  FMNMX R48, R70, R9, !PT ;  /* 0x0000000946307209 */ /* 0x000fe20007800000 */
[----:B------:R-:W3:Y:S01]  /*9330*/  MUFU.EX2 R33, R33 ;  /* 0x0000002100217308 */ /* 0x000ee20000000800 */
[----:B--2---:R-:W-:Y:S01]  /*9340*/  @!P5 FMUL R37, R37, R37 ;  /* 0x000000252525d220 */ /* 0x004fe20000400000 */
[----:B------:R-:W-:-:S02]  /*9350*/  FSETP.GEU.AND P5, PT, R44, -126, PT ;  /* 0xc2fc00002c00780b */ /* 0x000fc40003fae000 */
[----:B------:R-:W-:Y:S02]  /*9360*/  FMNMX R9, R71, R48, !PT ;  /* 0x0000003047097209 */ /* 0x000fe40007800000 */
[----:B------:R-:W-:Y:S02]  /*9370*/  @!P2 FMUL R41, R41, 0.5 ;  /* 0x3f0000002929a820 */ /* 0x000fe40000400000 */
[----:B------:R-:W-:Y:S01]  /*9380*/  FMNMX R48, R74, R9, !PT ;  /* 0x000000094a307209 */ /* 0x000fe20007800000 */
[----:B-1----:R-:W-:Y:S01]  /*9390*/  @!P4 FMUL R36, R36, R36 ;  /* 0x000000242424c220 */ /* 0x002fe20000400000 */
[----:B------:R-:W-:Y:S02]  /*93a0*/  FSETP.GEU.AND P4, PT, R45, -126, PT ;  /* 0xc2fc00002d00780b */ /* 0x000fe40003f8e000 */
[----:B------:R-:W1:Y:S01]  /*93b0*/  MUFU.EX2 R41, R41 ;  /* 0x0000002900297308 */ /* 0x000e620000000800 */
[----:B------:R-:W-:Y:S01]  /*93c0*/  FMNMX R9, R75, R48, !PT ;  /* 0x000000304b097209 */ /* 0x000fe20007800000 */
[----:B------:R-:W-:Y:S01]  /*93d0*/  FFMA R48, R65, UR16, -R120 ;  /* 0x0000001041307c23 */ /* 0x000fe20008000878 */
[----:B------:R-:W-:Y:S01]  /*93e0*/  @!P5 FMUL R44, R44, 0.5 ;  /* 0x3f0000002c2cd820 */ /* 0x000fe20000400000 */
[----:B---3--:R-:W-:Y:S01]  /*93f0*/  @!P3 FMUL R33, R33, R33 ;  /* 0x000000212121b220 */ /* 0x008fe20000400000 */
[----:B------:R-:W-:-:S02]  /*9400*/  FSETP.GEU.AND P3, PT, R40, -126, PT ;  /* 0xc2fc00002800780b */ /* 0x000fc40003f6e000 */
[----:B------:R-:W-:Y:S02]  /*9410*/  FMNMX R52, R78, R9, !PT ;  /* 0x000000094e347209 */ /* 0x000fe40007800000 */
[----:B------:R-:W2:Y:S02]  /*9420*/  MUFU.EX2 R44, R44 ;  /* 0x0000002c002c7308 */ /* 0x000ea40000000800 */
[----:B------:R-:W-:Y:S01]  /*9430*/  @!P4 FMUL R45, R45, 0.5 ;  /* 0x3f0000002d2dc820 */ /* 0x000fe20000400000 */
[----:B------:R-:W-:Y:S01]  /*9440*/  FMNMX R9, R79, R52, !PT ;  /* 0x000000344f097209 */ /* 0x000fe20007800000 */
[----:B------:R-:W-:-:S03]  /*9450*/  FFMA R52, R68, UR16, -R120 ;  /* 0x0000001044347c23 */ /* 0x000fc60008000878 */
[----:B------:R-:W-:Y:S01]  /*9460*/  FMNMX R56, R82, R9, !PT ;  /* 0x0000000952387209 */ /* 0x000fe20007800000 */
[----:B------:R-:W3:Y:S01]  /*9470*/  MUFU.EX2 R45, R45 ;  /* 0x0000002d002d7308 */ /* 0x000ee20000000800 */
[----:B-1----:R-:W-:Y:S01]  /*9480*/  @!P2 FMUL R41, R41, R41 ;  /* 0x000000292929a220 */ /* 0x002fe20000400000 */
[----:B------:R-:W-:Y:S01]  /*9490*/  @!P3 FMUL R40, R40, 0.5 ;  /* 0x3f0000002828b820 */ /* 0x000fe20000400000 */
[----:B------:R-:W-:Y:S02]  /*94a0*/  FSETP.GEU.AND P2, PT, R49, -126, PT ;  /* 0xc2fc00003100780b */ /* 0x000fe40003f4e000 */
[----:B------:R-:W-:Y:S01]  /*94b0*/  FMNMX R9, R83, R56, !PT ;  /* 0x0000003853097209 */ /* 0x000fe20007800000 */
[----:B------:R-:W-:-:S01]  /*94c0*/  FADD R15, R16, R41 ;  /* 0x00000029100f7221 */ /* 0x000fc20000000000 */
[----:B------:R-:W-:Y:S01]  /*94d0*/  F2FP.SATFINITE.E4M3.F32.PACK_AB_MERGE_C R16, RZ, R16, RZ ;  /* 0x00000010ff10723e */ /* 0x000fe200048070ff */
[----:B------:R-:W1:Y:S01]  /*94e0*/  MUFU.EX2 R40, R40 ;  /* 0x0000002800287308 */ /* 0x000e620000000800 */
[----:B--2---:R-:W-:Y:S01]  /*94f0*/  @!P5 FMUL R44, R44, R44 ;  /* 0x0000002c2c2cd220 */ /* 0x004fe20000400000 */
[----:B------:R-:W-:-:S02]  /*9500*/  FSETP.GEU.AND P5, PT, R53, -126, PT ;  /* 0xc2fc00003500780b */ /* 0x000fc40003fae000 */
[----:B------:R-:W-:Y:S02]  /*9510*/  FMNMX R56, R86, R9, !PT ;  /* 0x0000000956387209 */ /* 0x000fe40007800000 */
[----:B------:R-:W-:Y:S02]  /*9520*/  LOP3.LUT R16, R16, 0xff, RZ, 0xc0, !PT ;  /* 0x000000ff10107812 */ /* 0x000fe400078ec0ff */
[----:B------:R-:W-:Y:S01]  /*9530*/  @!P2 FMUL R49, R49, 0.5 ;  /* 0x3f0000003131a820 */ /* 0x000fe20000400000 */
[----:B---3--:R-:W-:Y:S01]  /*9540*/  @!P4 FMUL R45, R45, R45 ;  /* 0x0000002d2d2dc220 */ /* 0x008fe20000400000 */
[----:B------:R-:W-:Y:S02]  /*9550*/  FSETP.GEU.AND P4, PT, R52, -126, PT ;  /* 0xc2fc00003400780b */ /* 0x000fe40003f8e000 */
[----:B------:R-:W-:Y:S01]  /*9560*/  FMNMX R9, R87, R56, !PT ;  /* 0x0000003857097209 */ /* 0x000fe20007800000 */
[----:B------:R-:W-:-:S01]  /*9570*/  FFMA R56, R72, UR16, -R120 ;  /* 0x0000001048387c23 */ /* 0x000fc20008000878 */
[----:B------:R-:W2:Y:S01]  /*9580*/  MUFU.EX2 R49, R49 ;  /* 0x0000003100317308 */ /* 0x000ea20000000800 */
[----:B------:R-:W-:Y:S01]  /*9590*/  @!P5 FMUL R53, R53, 0.5 ;  /* 0x3f0000003535d820 */ /* 0x000fe20000400000 */
[----:B------:R-:W-:Y:S01]  /*95a0*/  F2FP.SATFINITE.E4M3.F32.PACK_AB_MERGE_C R41, RZ, R41, RZ ;  /* 0x00000029ff29723e */ /* 0x000fe200048070ff */
[----:B-1----:R-:W-:Y:S01]  /*95b0*/  @!P3 FMUL R40, R40, R40 ;  /* 0x000000282828b220 */ /* 0x002fe20000400000 */
[----:B------:R-:W-:Y:S01]  /*95c0*/  FSETP.GEU.AND P3, PT, R48, -126, PT ;  /* 0xc2fc00003000780b */ /* 0x000fe20003f6e000 */
[----:B------:R-:W1:Y:S01]  /*95d0*/  SHFL.BFLY PT, R64, R9, 0x1, 0x1f ;  /* 0x0c201f0009407f89 */ /* 0x000e6200000e0000 */
[----:B------:R-:W-:-:S02]  /*95e0*/  LOP3.LUT R41, R41, 0xff, RZ, 0xc0, !PT ;  /* 0x000000ff29297812 */ /* 0x000fc400078ec0ff */
[----:B------:R-:W3:Y:S01]  /*95f0*/  MUFU.EX2 R53, R53 ;  /* 0x0000003500357308 */ /* 0x000ee20000000800 */
[----:B------:R-:W-:-:S07]  /*9600*/  @!P4 FMUL R52, R52, 0.5 ;  /* 0x3f0000003434c820 */ /* 0x000fce0000400000 */
[----:B------:R-:W4:Y:S01]  /*9610*/  MUFU.EX2 R52, R52 ;  /* 0x0000003400347308 */ /* 0x000f220000000800 */
[----:B------:R-:W-:Y:S01]  /*9620*/  @!P3 FMUL R48, R48, 0.5 ;  /* 0x3f0000003030b820 */ /* 0x000fe20000400000 */
[----:B--2---:R-:W-:Y:S01]  /*9630*/  @!P2 FMUL R49, R49, R49 ;  /* 0x000000313131a220 */ /* 0x004fe20000400000 */
[----:B------:R-:W-:-:S05]  /*9640*/  FSETP.GEU.AND P2, PT, R56, -126, PT ;  /* 0xc2fc00003800780b */ /* 0x000fca0003f4e000 */
[----:B------:R-:W2:Y:S01]  /*9650*/  MUFU.EX2 R48, R48 ;  /* 0x0000003000307308 */ /* 0x000ea20000000800 */
[----:B---3--:R-:W-:Y:S01]  /*9660*/  @!P5 FMUL R53, R53, R53 ;  /* 0x000000353535d220 */ /* 0x008fe20000400000 */
[----:B------:R-:W-:Y:S02]  /*9670*/  FSETP.GEU.AND P5, PT, R60, -126, PT ;  /* 0xc2fc00003c00780b */ /* 0x000fe40003fae000 */
[----:B-1----:R-:W-:-:S04]  /*9680*/  FMNMX R9, R9, R64, !PT ;  /* 0x0000004009097209 */ /* 0x002fc80007800000 */
[----:B------:R-:W-:Y:S01]  /*9690*/  @!P2 FMUL R56, R56, 0.5 ;  /* 0x3f0000003838a820 */ /* 0x000fe20000400000 */
[----:B----4-:R-:W-:Y:S01]  /*96a0*/  @!P4 FMUL R52, R52, R52 ;  /* 0x000000343434c220 */ /* 0x010fe20000400000 */
[----:B------:R-:W-:Y:S01]  /*96b0*/  FSETP.GEU.AND P4, PT, R61, -126, PT ;  /* 0xc2fc00003d00780b */ /* 0x000fe20003f8e000 */
[----:B------:R-:W1:Y:S03]  /*96c0*/  SHFL.BFLY PT, R64, R9, 0x2, 0x1f ;  /* 0x0c401f0009407f89 */ /* 0x000e6600000e0000 */
[----:B------:R-:W3:Y:S01]  /*96d0*/  MUFU.EX2 R56, R56 ;  /* 0x0000003800387308 */ /* 0x000ee20000000800 */
[----:B------:R-:W-:Y:S01]  /*96e0*/  @!P5 FMUL R60, R60, 0.5 ;  /* 0x3f0000003c3cd820 */ /* 0x000fe20000400000 */
[----:B--2---:R-:W-:Y:S01]  /*96f0*/  @!P3 FMUL R48, R48, R48 ;  /* 0x000000303030b220 */ /* 0x004fe20000400000 */
[----:B------:R-:W-:-:S05]  /*9700*/  FSETP.GEU.AND P3, PT, R73, -126, PT ;  /* 0xc2fc00004900780b */ /* 0x000fca0003f6e000 */
[----:B------:R-:W2:Y:S01]  /*9710*/  MUFU.EX2 R60, R60 ;  /* 0x0000003c003c7308 */ /* 0x000ea20000000800 */
[----:B------:R-:W-:-:S07]  /*9720*/  @!P4 FMUL R61, R61, 0.5 ;  /* 0x3f0000003d3dc820 */ /* 0x000fce0000400000 */
[----:B------:R-:W4:Y:S01]  /*9730*/  MUFU.EX2 R61, R61 ;  /* 0x0000003d003d7308 */ /* 0x000f220000000800 */
[----:B------:R-:W-:Y:S01]  /*9740*/  @!P3 FMUL R73, R73, 0.5 ;  /* 0x3f0000004949b820 */ /* 0x000fe20000400000 */
[----:B---3--:R-:W-:Y:S01]  /*9750*/  @!P2 FMUL R56, R56, R56 ;  /* 0x000000383838a220 */ /* 0x008fe20000400000 */
[----:B------:R-:W-:Y:S02]  /*9760*/  FSETP.GEU.AND P2, PT, R80, -126, PT ;  /* 0xc2fc00005000780b */ /* 0x000fe40003f4e000 */
[----:B-1----:R-:W-:-:S03]  /*9770*/  FMNMX R9, R9, R64, !PT ;  /* 0x0000004009097209 */ /* 0x002fc60007800000 */
[----:B------:R-:W1:Y:S01]  /*9780*/  MUFU.EX2 R57, R73 ;  /* 0x0000004900397308 */ /* 0x000e620000000800 */
[----:B--2---:R-:W-:Y:S01]  /*9790*/  @!P5 FMUL R60, R60, R60 ;  /* 0x0000003c3c3cd220 */ /* 0x004fe20000400000 */
[----:B------:R-:W-:-:S06]  /*97a0*/  FSETP.GEU.AND P5, PT, R84, -126, PT ;  /* 0xc2fc00005400780b */ /* 0x000fcc0003fae000 */
[----:B------:R-:W-:Y:S01]  /*97b0*/  @!P2 FMUL R80, R80, 0.5 ;  /* 0x3f0000005050a820 */ /* 0x000fe20000400000 */
[----:B----4-:R-:W-:Y:S01]  /*97c0*/  @!P4 FMUL R61, R61, R61 ;  /* 0x0000003d3d3dc220 */ /* 0x010fe20000400000 */
[C---:B------:R-:W-:Y:S02]  /*97d0*/  FSETP.NEU.AND P4, PT, R9.reuse, -INF , PT ;  /* 0xff8000000900780b */ /* 0x040fe40003f8d000 */
[----:B------:R2:W3:Y:S02]  /*97e0*/  MUFU.EX2 R65, R80 ;  /* 0x0000005000417308 */ /* 0x0004e40000000800 */
[----:B------:R-:W-:Y:S01]  /*97f0*/  FSEL R123, R9, RZ, P4 ;  /* 0x000000ff097b7208 */ /* 0x000fe20002000000 */
[----:B------:R-:W-:Y:S01]  /*9800*/  @!P5 FMUL R84, R84, 0.5 ;  /* 0x3f0000005454d820 */ /* 0x000fe20000400000 */
[----:B------:R-:W-:Y:S01]  /*9810*/  FSETP.GEU.AND P4, PT, R85, -126, PT ;  /* 0xc2fc00005500780b */ /* 0x000fe20003f8e000 */
[----:B-1----:R-:W-:Y:S01]  /*9820*/  @!P3 FMUL R57, R57, R57 ;  /* 0x000000393939b220 */ /* 0x002fe20000400000 */
[----:B------:R-:W-:Y:S01]  /*9830*/  FSETP.GEU.AND P3, PT, R81, -126, PT ;  /* 0xc2fc00005100780b */ /* 0x000fe20003f6e000 */
[C---:B------:R-:W-:Y:S01]  /*9840*/  FMUL R120, R123.reuse, UR16 ;  /* 0x000000107b787c20 */ /* 0x040fe20008400000 */
[----:B------:R-:W1:Y:S01]  /*9850*/  MUFU.EX2 R69, R84 ;  /* 0x0000005400457308 */ /* 0x000e620000000800 */
[----:B------:R-:W-:-:S02]  /*9860*/  FADD R14, -R123, R14 ;  /* 0x0000000e7b0e7221 */ /* 0x000fc40000000100 */
[--C-:B------:R-:W-:Y:S01]  /*9870*/  FFMA R121, R121, UR16, -R120.reuse ;  /* 0x0000001079797c23 */ /* 0x100fe20008000878 */
[----:B------:R-:W-:-:S01]  /*9880*/  FFMA R73, R27, UR16, -R120 ;  /* 0x000000101b497c23 */ /* 0x000fc20008000878 */
[--C-:B------:R-:W-:Y:S01]  /*9890*/  FFMA R76, R30, UR16, -R120.reuse ;  /* 0x000000101e4c7c23 */ /* 0x100fe20008000878 */
[----:B------:R-:W-:-:S01]  /*98a0*/  FFMA R77, R31, UR16, -R120 ;  /* 0x000000101f4d7c23 */ /* 0x000fc20008000878 */
[--C-:B--2---:R-:W-:Y:S01]  /*98b0*/  FFMA R80, R34, UR16, -R120.reuse ;  /* 0x0000001022507c23 */ /* 0x104fe20008000878 */
[----:B------:R-:W-:-:S01]  /*98c0*/  FFMA R39, R39, UR16, -R120 ;  /* 0x0000001027277c23 */ /* 0x000fc20008000878 */
[----:B------:R-:W-:Y:S01]  /*98d0*/  @!P4 FMUL R85, R85, 0.5 ;  /* 0x3f0000005555c820 */ /* 0x000fe20000400000 */
[----:B---3--:R-:W-:Y:S01]  /*98e0*/  @!P2 FMUL R65, R65, R65 ;  /* 0x000000414141a220 */ /* 0x008fe20000400000 */
[----:B------:R-:W-:Y:S01]  /*98f0*/  @!P3 FMUL R81, R81, 0.5 ;  /* 0x3f0000005151b820 */ /* 0x000fe20000400000 */
[----:B------:R-:W-:Y:S01]  /*9900*/  FSETP.GEU.AND P2, PT, R121, -126, PT ;  /* 0xc2fc00007900780b */ /* 0x000fe20003f4e000 */
[----:B------:R-:W2:Y:S01]  /*9910*/  MUFU.EX2 R68, R85 ;  /* 0x0000005500447308 */ /* 0x000ea20000000800 */
[----:B------:R-:W-:-:S01]  /*9920*/  FFMA R46, R46, UR16, -R120 ;  /* 0x000000102e2e7c23 */ /* 0x000fc20008000878 */
[--C-:B------:R-:W-:Y:S01]  /*9930*/  FFMA R47, R47, UR16, -R120.reuse ;  /* 0x000000102f2f7c23 */ /* 0x100fe20008000878 */
[----:B------:R-:W-:-:S01]  /*9940*/  FFMA R54, R54, UR16, -R120 ;  /* 0x0000001036367c23 */ /* 0x000fc20008000878 */
[----:B-1----:R-:W-:Y:S01]  /*9950*/  @!P5 FMUL R69, R69, R69 ;  /* 0x000000454545d220 */ /* 0x002fe20000400000 */
[----:B------:R-:W-:Y:S01]  /*9960*/  FSETP.GEU.AND P5, PT, R76, -126, PT ;  /* 0xc2fc00004c00780b */ /* 0x000fe20003fae000 */
        /* <DEDUP_REMOVED lines=11> */
[----:B--2---:R-:W-:Y:S01]  /*9a20*/  @!P4 FMUL R68, R68, R68 ;  /* 0x000000444444c220 */ /* 0x004fe20000400000 */
[----:B------:R-:W-:Y:S01]  /*9a30*/  FSETP.GEU.AND P4, PT, R77, -126, PT ;  /* 0xc2fc00004d00780b */ /* 0x000fe20003f8e000 */
[----:B------:R-:W-:Y:S01]  /*9a40*/  @!P5 FMUL R76, R76, 0.5 ;  /* 0x3f0000004c4cd820 */ /* 0x000fe20000400000 */
[--C-:B-1----:R-:W-:Y:S01]  /*9a50*/  FFMA R81, R35, UR16, -R120.reuse ;  /* 0x0000001023517c23 */ /* 0x102fe20008000878 */
[----:B------:R-:W-:-:S01]  /*9a60*/  FFMA R78, R78, UR16, -R120 ;  /* 0x000000104e4e7c23 */ /* 0x000fc20008000878 */
[--C-:B------:R-:W-:Y:S01]  /*9a70*/  FFMA R122, R86, UR16, -R120.reuse ;  /* 0x00000010567a7c23 */ /* 0x100fe20008000878 */
[----:B------:R-:W-:-:S01]  /*9a80*/  FFMA R123, R87, UR16, -R120 ;  /* 0x00000010577b7c23 */ /* 0x000fc20008000878 */
[----:B------:R1:W2:Y:S01]  /*9a90*/  MUFU.EX2 R30, R76 ;  /* 0x0000004c001e7308 */ /* 0x0002a20000000800 */
[----:B---3--:R-:W-:Y:S01]  /*9aa0*/  @!P3 FMUL R64, R64, R64 ;  /* 0x000000404040b220 */ /* 0x008fe20000400000 */
[----:B------:R-:W-:Y:S01]  /*9ab0*/  FSETP.GEU.AND P3, PT, R73, -126, PT ;  /* 0xc2fc00004900780b */ /* 0x000fe20003f6e000 */
[----:B------:R-:W-:-:S04]  /*9ac0*/  FMUL R14, R14, UR16 ;  /* 0x000000100e0e7c20 */ /* 0x000fc80008400000 */
[----:B------:R-:W-:Y:S01]  /*9ad0*/  @!P4 FMUL R77, R77, 0.5 ;  /* 0x3f0000004d4dc820 */ /* 0x000fe20000400000 */
[----:B----4-:R-:W-:Y:S01]  /*9ae0*/  @!P2 FMUL R72, R72, R72 ;  /* 0x000000484848a220 */ /* 0x010fe20000400000 */
[----:B------:R-:W-:Y:S02]  /*9af0*/  FSETP.GEU.AND P2, PT, R80, -126, PT ;  /* 0xc2fc00005000780b */ /* 0x000fe40003f4e000 */
[----:B------:R3:W4:Y:S01]  /*9b00*/  MUFU.EX2 R31, R77 ;  /* 0x0000004d001f7308 */ /* 0x0007220000000800 */
[----:B-1----:R-:W-:-:S03]  /*9b10*/  FFMA R76, R42, UR16, -R120 ;  /* 0x000000102a4c7c23 */ /* 0x002fc60008000878 */
[----:B------:R-:W-:Y:S01]  /*9b20*/  @!P3 FMUL R73, R73, 0.5 ;  /* 0x3f0000004949b820 */ /* 0x000fe20000400000 */
[----:B--2---:R-:W-:-:S03]  /*9b30*/  @!P5 FMUL R30, R30, R30 ;  /* 0x0000001e1e1ed220 */ /* 0x004fc60000400000 */
[----:B------:R1:W2:Y:S01]  /*9b40*/  MUFU.EX2 R27, R73 ;  /* 0x00000049001b7308 */ /* 0x0002a20000000800 */
[----:B---3--:R-:W-:-:S02]  /*9b50*/  FFMA R77, R43, UR16, -R120 ;  /* 0x000000102b4d7c23 */ /* 0x008fc40008000878 */
[----:B------:R-:W-:Y:S01]  /*9b60*/  @!P2 FMUL R80, R80, 0.5 ;  /* 0x3f0000005050a820 */ /* 0x000fe20000400000 */
[----:B-1----:R-:W-:-:S01]  /*9b70*/  FFMA R73, R38, UR16, -R120 ;  /* 0x0000001026497c23 */ /* 0x002fc20008000878 */
[----:B----4-:R-:W-:Y:S01]  /*9b80*/  @!P4 FMUL R31, R31, R31 ;  /* 0x0000001f1f1fc220 */ /* 0x010fe20000400000 */
[----:B------:R-:W-:Y:S02]  /*9b90*/  FSETP.GEU.AND P4, PT, R39, -126, PT ;  /* 0xc2fc00002700780b */ /* 0x000fe40003f8e000 */
[----:B------:R1:W3:Y:S01]  /*9ba0*/  MUFU.EX2 R38, R80 ;  /* 0x0000005000267308 */ /* 0x0002e20000000800 */
[----:B------:R-:W-:Y:S01]  /*9bb0*/  FSETP.GEU.AND P5, PT, R73, -126, PT ;  /* 0xc2fc00004900780b */ /* 0x000fe20003fae000 */
[----:B--2---:R-:W-:Y:S01]  /*9bc0*/  @!P3 FMUL R27, R27, R27 ;  /* 0x0000001b1b1bb220 */ /* 0x004fe20000400000 */
[----:B------:R-:W-:Y:S01]  /*9bd0*/  FSETP.GEU.AND P3, PT, R81, -126, PT ;  /* 0xc2fc00005100780b */ /* 0x000fe20003f6e000 */
[----:B-1----:R-:W-:-:S07]  /*9be0*/  FFMA R80, R50, UR16, -R120 ;  /* 0x0000001032507c23 */ /* 0x002fce0008000878 */
[----:B------:R-:W-:-:S03]  /*9bf0*/  @!P4 FMUL R39, R39, 0.5 ;  /* 0x3f0000002727c820 */ /* 0x000fc60000400000 */
[----:B------:R-:W-:Y:S01]  /*9c00*/  @!P5 FMUL R73, R73, 0.5 ;  /* 0x3f0000004949d820 */ /* 0x000fe20000400000 */
[----:B------:R-:W1:Y:S01]  /*9c10*/  MUFU.EX2 R35, R39 ;  /* 0x0000002700237308 */ /* 0x000e620000000800 */
[----:B---3--:R-:W-:Y:S01]  /*9c20*/  @!P2 FMUL R38, R38, R38 ;  /* 0x000000262626a220 */ /* 0x008fe20000400000 */
[----:B------:R-:W-:Y:S01]  /*9c30*/  FSETP.GEU.AND P2, PT, R76, -126, PT ;  /* 0xc2fc00004c00780b */ /* 0x000fe20003f4e000 */
[----:B------:R-:W-:-:S05]  /*9c40*/  @!P3 FMUL R81, R81, 0.5 ;  /* 0x3f0000005151b820 */ /* 0x000fca0000400000 */
[----:B------:R2:W3:Y:S07]  /*9c50*/  MUFU.EX2 R34, R81 ;  /* 0x0000005100227308 */ /* 0x0004ee0000000800 */
[----:B------:R-:W-:Y:S01]  /*9c60*/  @!P2 FMUL R76, R76, 0.5 ;  /* 0x3f0000004c4ca820 */ /* 0x000fe20000400000 */
[----:B------:R-:W4:Y:S01]  /*9c70*/  MUFU.EX2 R42, R73 ;  /* 0x00000049002a7308 */ /* 0x000f220000000800 */
[----:B-1----:R-:W-:Y:S01]  /*9c80*/  @!P4 FMUL R35, R35, R35 ;  /* 0x000000232323c220 */ /* 0x002fe20000400000 */
[----:B------:R-:W-:Y:S01]  /*9c90*/  FSETP.GEU.AND P4, PT, R47, -126, PT ;  /* 0xc2fc00002f00780b */ /* 0x000fe20003f8e000 */
[----:B--2---:R-:W-:-:S05]  /*9ca0*/  FFMA R81, R51, UR16, -R120 ;  /* 0x0000001033517c23 */ /* 0x004fca0008000878 */
        /* <DEDUP_REMOVED lines=12> */
[----:B------:R-:W3:Y:S01]  /*9d70*/  MUFU.EX2 R50, R46 ;  /* 0x0000002e00327308 */ /* 0x000ee20000000800 */
[----:B--2---:R-:W-:Y:S01]  /*9d80*/  @!P4 FMUL R43, R43, R43 ;  /* 0x0000002b2b2bc220 */ /* 0x004fe20000400000 */
[----:B------:R-:W-:Y:S01]  /*9d90*/  FSETP.GEU.AND P4, PT, R55, -126, PT ;  /* 0xc2fc00003700780b */ /* 0x000fe20003f8e000 */
[----:B------:R-:W-:-:S05]  /*9da0*/  @!P2 FMUL R80, R80, 0.5 ;  /* 0x3f0000005050a820 */ /* 0x000fca0000400000 */
[----:B------:R2:W4:Y:S01]  /*9db0*/  MUFU.EX2 R51, R80 ;  /* 0x0000005000337308 */ /* 0x0005220000000800 */
[----:B-1----:R-:W-:Y:S01]  /*9dc0*/  @!P3 FMUL R39, R39, R39 ;  /* 0x000000272727b220 */ /* 0x002fe20000400000 */
[----:B------:R-:W-:-:S05]  /*9dd0*/  FSETP.GEU.AND P3, PT, R81, -126, PT ;  /* 0xc2fc00005100780b */ /* 0x000fca0003f6e000 */
[----:B------:R-:W-:Y:S01]  /*9de0*/  @!P4 FMUL R55, R55, 0.5 ;  /* 0x3f0000003737c820 */ /* 0x000fe20000400000 */
[----:B---3--:R-:W-:Y:S01]  /*9df0*/  @!P5 FMUL R50, R50, R50 ;  /* 0x000000323232d220 */ /* 0x008fe20000400000 */
[----:B------:R-:W-:Y:S02]  /*9e00*/  FSETP.GEU.AND P5, PT, R54, -126, PT ;  /* 0xc2fc00003600780b */ /* 0x000fe40003fae000 */
[----:B------:R-:W1:Y:S01]  /*9e10*/  MUFU.EX2 R47, R55 ;  /* 0x00000037002f7308 */ /* 0x000e620000000800 */
[----:B--2---:R-:W-:-:S03]  /*9e20*/  FFMA R80, R63, UR16, -R120 ;  /* 0x000000103f507c23 */ /* 0x004fc60008000878 */
[----:B------:R-:W-:Y:S01]  /*9e30*/  @!P3 FMUL R81, R81, 0.5 ;  /* 0x3f0000005151b820 */ /* 0x000fe20000400000 */
[----:B----4-:R-:W-:Y:S01]  /*9e40*/  @!P2 FMUL R51, R51, R51 ;  /* 0x000000333333a220 */ /* 0x010fe20000400000 */
[----:B------:R-:W-:Y:S02]  /*9e50*/  FSETP.GEU.AND P2, PT, R58, -126, PT ;  /* 0xc2fc00003a00780b */ /* 0x000fe40003f4e000 */
[----:B------:R2:W3:Y:S03]  /*9e60*/  MUFU.EX2 R46, R81 ;  /* 0x00000051002e7308 */ /* 0x0004e60000000800 */
[----:B------:R-:W-:-:S05]  /*9e70*/  @!P5 FMUL R54, R54, 0.5 ;  /* 0x3f0000003636d820 */ /* 0x000fca0000400000 */
[----:B------:R-:W4:Y:S01]  /*9e80*/  MUFU.EX2 R76, R54 ;  /* 0x00000036004c7308 */ /* 0x000f220000000800 */
[----:B-1----:R-:W-:Y:S01]  /*9e90*/  @!P4 FMUL R47, R47, R47 ;  /* 0x0000002f2f2fc220 */ /* 0x002fe20000400000 */
[----:B------:R-:W-:Y:S01]  /*9ea0*/  FSETP.GEU.AND P4, PT, R80, -126, PT ;  /* 0xc2fc00005000780b */ /* 0x000fe20003f8e000 */
[----:B--2---:R-:W-:-:S01]  /*9eb0*/  FFMA R81, R67, UR16, -R120 ;  /* 0x0000001043517c23 */ /* 0x004fc20008000878 */
[----:B------:R-:W-:-:S04]  /*9ec0*/  @!P2 FMUL R58, R58, 0.5 ;  /* 0x3f0000003a3aa820 */ /* 0x000fc80000400000 */
[----:B------:R-:W1:Y:S01]  /*9ed0*/  MUFU.EX2 R77, R58 ;  /* 0x0000003a004d7308 */ /* 0x000e620000000800 */
[----:B---3--:R-:W-:Y:S01]  /*9ee0*/  @!P3 FMUL R46, R46, R46 ;  /* 0x0000002e2e2eb220 */ /* 0x008fe20000400000 */
[----:B------:R-:W-:-:S05]  /*9ef0*/  FSETP.GEU.AND P3, PT, R59, -126, PT ;  /* 0xc2fc00003b00780b */ /* 0x000fca0003f6e000 */
[----:B------:R-:W-:Y:S01]  /*9f00*/  @!P4 FMUL R80, R80, 0.5 ;  /* 0x3f0000005050c820 */ /* 0x000fe20000400000 */
[----:B----4-:R-:W-:Y:S01]  /*9f10*/  @!P5 FMUL R76, R76, R76 ;  /* 0x0000004c4c4cd220 */ /* 0x010fe20000400000 */
[----:B------:R-:W-:Y:S02]  /*9f20*/  FSETP.GEU.AND P5, PT, R62, -126, PT ;  /* 0xc2fc00003e00780b */ /* 0x000fe40003fae000 */
[----:B------:R2:W3:Y:S04]  /*9f30*/  MUFU.EX2 R58, R80 ;  /* 0x00000050003a7308 */ /* 0x0004e80000000800 */
[----:B------:R-:W-:Y:S01]  /*9f40*/  @!P3 FMUL R59, R59, 0.5 ;  /* 0x3f0000003b3bb820 */ /* 0x000fe20000400000 */
[----:B-1----:R-:W-:Y:S01]  /*9f50*/  @!P2 FMUL R77, R77, R77 ;  /* 0x0000004d4d4da220 */ /* 0x002fe20000400000 */
[----:B------:R-:W-:-:S02]  /*9f60*/  FSETP.GEU.AND P2, PT, R66, -126, PT ;  /* 0xc2fc00004200780b */ /* 0x000fc40003f4e000 */
[----:B------:R1:W4:Y:S01]  /*9f70*/  MUFU.EX2 R54, R59 ;  /* 0x0000003b00367308 */ /* 0x0003220000000800 */
[----:B--2---:R-:W-:-:S01]  /*9f80*/  FFMA R80, R82, UR16, -R120 ;  /* 0x0000001052507c23 */ /* 0x004fc20008000878 */
[----:B------:R-:W-:Y:S01]  /*9f90*/  FADD R82, R26, R57 ;  /* 0x000000391a527221 */ /* 0x000fe20000000000 */
[----:B------:R-:W-:Y:S01]  /*9fa0*/  F2FP.SATFINITE.E4M3.F32.PACK_AB_MERGE_C R26, RZ, R26, RZ ;  /* 0x0000001aff1a723e */ /* 0x000fe200048070ff */
[----:B------:R-:W-:Y:S01]  /*9fb0*/  @!P5 FMUL R62, R62, 0.5 ;  /* 0x3f0000003e3ed820 */ /* 0x000fe20000400000 */
[----:B------:R-:W-:Y:S02]  /*9fc0*/  F2FP.SATFINITE.E4M3.F32.PACK_AB_MERGE_C R57, RZ, R57, RZ ;  /* 0x00000039ff39723e */ /* 0x000fe400048070ff */
[----:B------:R-:W-:Y:S01]  /*9fd0*/  LOP3.LUT R26, R26, 0xffff, RZ, 0xc0, !PT ;  /* 0x0000ffff1a1a7812 */ /* 0x000fe200078ec0ff */
[----:B------:R-:W2:Y:S01]  /*9fe0*/  MUFU.EX2 R63, R62 ;  /* 0x0000003e003f7308 */ /* 0x000ea20000000800 */
[----:B-1----:R-:W-:-:S01]  /*9ff0*/  FFMA R59, R71, UR16, -R120 ;  /* 0x00000010473b7c23 */ /* 0x002fc20008000878 */
[----:B---3--:R-:W-:Y:S01]  /*a000*/  @!P4 FMUL R58, R58, R58 ;  /* 0x0000003a3a3ac220 */ /* 0x008fe20000400000 */
[----:B------:R-:W-:Y:S01]  /*a010*/  LOP3.LUT R57, R57, 0xffff, RZ, 0xc0, !PT ;  /* 0x0000ffff39397812 */ /* 0x000fe200078ec0ff */
[----:B------:R-:W-:-:S02]  /*a020*/  @!P2 FMUL R66, R66, 0.5 ;  /* 0x3f0000004242a820 */ /* 0x000fc40000400000 */
[----:B------:R-:W-:Y:S02]  /*a030*/  FSETP.GEU.AND P4, PT, R59, -126, PT ;  /* 0xc2fc00003b00780b */ /* 0x000fe40003f8e000 */
[----:B------:R-:W1:Y:S01]  /*a040*/  MUFU.EX2 R67, R66 ;  /* 0x0000004200437308 */ /* 0x000e620000000800 */
[----:B----4-:R-:W-:Y:S01]  /*a050*/  @!P3 FMUL R54, R54, R54 ;  /* 0x000000363636b220 */ /* 0x010fe20000400000 */
[----:B------:R-:W-:Y:S01]  /*a060*/  FSETP.GEU.AND P3, PT, R81, -126, PT ;  /* 0xc2fc00005100780b */ /* 0x000fe20003f6e000 */
[----:B--2---:R-:W-:Y:S01]  /*a070*/  @!P5 FMUL R63, R63, R63 ;  /* 0x0000003f3f3fd220 */ /* 0x004fe20000400000 */
[----:B------:R-:W-:-:S07]  /*a080*/  FSETP.GEU.AND P5, PT, R70, -126, PT ;  /* 0xc2fc00004600780b */ /* 0x000fce0003fae000 */
[----:B------:R-:W-:-:S04]  /*a090*/  @!P4 FMUL R59, R59, 0.5 ;  /* 0x3f0000003b3bc820 */ /* 0x000fc80000400000 */
[----:B------:R-:W-:Y:S01]  /*a0a0*/  @!P3 FMUL R81, R81, 0.5 ;  /* 0x3f0000005151b820 */ /* 0x000fe20000400000 */
[----:B------:R-:W2:Y:S01]  /*a0b0*/  MUFU.EX2 R62, R59 ;  /* 0x0000003b003e7308 */ /* 0x000ea20000000800 */
[----:B-1----:R-:W-:Y:S01]  /*a0c0*/  @!P2 FMUL R67, R67, R67 ;  /* 0x000000434343a220 */ /* 0x002fe20000400000 */
[----:B------:R-:W-:Y:S01]  /*a0d0*/  FSETP.GEU.AND P2, PT, R84, -126, PT ;  /* 0xc2fc00005400780b */ /* 0x000fe20003f4e000 */
[----:B------:R-:W-:-:S05]  /*a0e0*/  @!P5 FMUL R70, R70, 0.5 ;  /* 0x3f0000004646d820 */ /* 0x000fca0000400000 */
[----:B------:R1:W3:Y:S07]  /*a0f0*/  MUFU.EX2 R55, R81 ;  /* 0x0000005100377308 */ /* 0x0002ee0000000800 */
[----:B------:R-:W-:Y:S01]  /*a100*/  @!P2 FMUL R84, R84, 0.5 ;  /* 0x3f0000005454a820 */ /* 0x000fe20000400000 */
[----:B------:R4:W5:Y:S01]  /*a110*/  MUFU.EX2 R71, R70 ;  /* 0x0000004600477308 */ /* 0x0009620000000800 */
[----:B-1----:R-:W-:-:S01]  /*a120*/  FFMA R81, R83, UR16, -R120 ;  /* 0x0000001053517c23 */ /* 0x002fc20008000878 */
[----:B--2---:R-:W-:Y:S01]  /*a130*/  @!P4 FMUL R62, R62, R62 ;  /* 0x0000003e3e3ec220 */ /* 0x004fe20000400000 */
[----:B------:R-:W-:-:S01]  /*a140*/  FFMA R83, R79, UR16, -R120 ;  /* 0x000000104f537c23 */ /* 0x000fc20008000878 */
[----:B------:R-:W-:Y:S01]  /*a150*/  FADD R79, R21, R48 ;  /* 0x00000030154f7221 */ /* 0x000fe20000000000 */
[----:B------:R-:W-:-:S02]  /*a160*/  F2FP.SATFINITE.E4M3.F32.PACK_AB_MERGE_C R21, RZ, R21, RZ ;  /* 0x00000015ff15723e */ /* 0x000fc400048070ff */
[----:B------:R-:W-:Y:S01]  /*a170*/  FSETP.GEU.AND P4, PT, R81, -126, PT ;  /* 0xc2fc00005100780b */ /* 0x000fe20003f8e000 */
[----:B------:R1:W2:Y:S01]  /*a180*/  MUFU.EX2 R74, R84 ;  /* 0x00000054004a7308 */ /* 0x0002a20000000800 */
[----:B---3--:R-:W-:Y:S01]  /*a190*/  @!P3 FMUL R55, R55, R55 ;  /* 0x000000373737b220 */ /* 0x008fe20000400000 */
[----:B------:R-:W-:Y:S01]  /*a1a0*/  FSETP.GEU.AND P3, PT, R75, -126, PT ;  /* 0xc2fc00004b00780b */ /* 0x000fe20003f6e000 */
[----:B----4-:R-:W-:-:S01]  /*a1b0*/  FADD R70, R25, R56 ;  /* 0x0000003819467221 */ /* 0x010fc20000000000 */
[----:B------:R-:W-:Y:S01]  /*a1c0*/  F2FP.SATFINITE.E4M3.F32.PACK_AB_MERGE_C R25, RZ, R25, RZ ;  /* 0x00000019ff19723e */ /* 0x000fe200048070ff */
[----:B------:R-:W-:-:S01]  /*a1d0*/  FADD R124, R34, R55 ;  /* 0x00000037227c7221 */ /* 0x000fc20000000000 */
[----:B------:R-:W-:Y:S01]  /*a1e0*/  LOP3.LUT R21, R21, 0xffff, RZ, 0xc0, !PT ;  /* 0x0000ffff15157812 */ /* 0x000fe200078ec0ff */
[----:B------:R-:W-:-:S01]  /*a1f0*/  FADD R85, R15, R70 ;  /* 0x000000460f557221 */ /* 0x000fc20000000000 */
[----:B------:R-:W-:Y:S01]  /*a200*/  FADD R70, R20, R49 ;  /* 0x0000003114467221 */ /* 0x000fe20000000000 */
[----:B-----5:R-:W-:Y:S01]  /*a210*/  @!P5 FMUL R71, R71, R71 ;  /* 0x000000474747d220 */ /* 0x020fe20000400000 */
[----:B------:R-:W-:Y:S01]  /*a220*/  FSETP.GEU.AND P5, PT, R80, -126, PT ;  /* 0xc2fc00005000780b */ /* 0x000fe20003fae000 */
[----:B-1----:R-:W-:-:S01]  /*a230*/  FADD R84, R33, R64 ;  /* 0x0000004021547221 */ /* 0x002fc20000000000 */
[----:B------:R-:W-:Y:S01]  /*a240*/  @!P4 FMUL R81, R81, 0.5 ;  /* 0x3f0000005151c820 */ /* 0x000fe20000400000 */
[----:B------:R-:W-:-:S02]  /*a250*/  F2FP.SATFINITE.E4M3.F32.PACK_AB_MERGE_C R33, RZ, R33, RZ ;  /* 0x00000021ff21723e */ /* 0x000fc400048070ff */
[----:B------:R-:W-:Y:S01]  /*a260*/  @!P3 FMUL R75, R75, 0.5 ;  /* 0x3f0000004b4bb820 */ /* 0x000fe20000400000 */
[----:B------:R1:W3:Y:S01]  /*a270*/  MUFU.EX2 R59, R81 ;  /* 0x00000051003b7308 */ /* 0x0002e20000000800 */
[----:B--2---:R-:W-:Y:S01]  /*a280*/  @!P2 FMUL R74, R74, R74 ;  /* 0x0000004a4a4aa220 */ /* 0x004fe20000400000 */
[----:B------:R-:W-:Y:S01]  /*a290*/  FSETP.GEU.AND P2, PT, R78, -126, PT ;  /* 0xc2fc00004e00780b */ /* 0x000fe20003f4e000 */
[----:B------:R-:W-:-:S01]  /*a2a0*/  FADD R121, R79, R84 ;  /* 0x000000544f797221 */ /* 0x000fc20000000000 */
[----:B------:R-:W-:Y:S01]  /*a2b0*/  FADD R79, R23, R52 ;  /* 0x00000034174f7221 */ /* 0x000fe20000000000 */
[----:B------:R-:W-:-:S01]  /*a2c0*/  FADD R126, R73, R74 ;  /* 0x0000004a497e7221 */ /* 0x000fc20000000000 */
[----:B------:R-:W-:Y:S01]  /*a2d0*/  FADD R84, R37, R68 ;  /* 0x0000004425547221 */ /* 0x000fe20000000000 */
[----:B------:R-:W-:Y:S01]  /*a2e0*/  @!P5 FMUL R80, R80, 0.5 ;  /* 0x3f0000005050d820 */ /* 0x000fe20000400000 */
[----:B------:R2:W4:Y:S01]  /*a2f0*/  MUFU.EX2 R66, R75 ;  /* 0x0000004b00427308 */ /* 0x0005220000000800 */
[----:B-1----:R-:W-:-:S01]  /*a300*/  FADD R81, R28, R61 ;  /* 0x0000003d1c517221 */ /* 0x002fc20000000000 */
[----:B------:R-:W-:-:S02]  /*a310*/  F2FP.SATFINITE.E4M3.F32.PACK_AB_MERGE_C R61, RZ, R61, RZ ;  /* 0x0000003dff3d723e */ /* 0x000fc400048070ff */
[----:B------:R-:W-:Y:S02]  /*a320*/  F2FP.SATFINITE.E4M3.F32.PACK_AB_MERGE_C R73, RZ, R73, RZ ;  /* 0x00000049ff49723e */ /* 0x000fe400048070ff */
[----:B------:R-:W-:Y:S01]  /*a330*/  LOP3.LUT R61, R61, 0xff, RZ, 0xc0, !PT ;  /* 0x000000ff3d3d7812 */ /* 0x000fe200078ec0ff */
[----:B------:R-:W-:Y:S01]  /*a340*/  @!P2 FMUL R78, R78, 0.5 ;  /* 0x3f0000004e4ea820 */ /* 0x000fe20000400000 */
[----:B------:R-:W1:Y:S01]  /*a350*/  MUFU.EX2 R80, R80 ;  /* 0x0000005000507308 */ /* 0x000e620000000800 */
[----:B--2---:R-:W-:-:S01]  /*a360*/  FADD R75, R32, R65 ;  /* 0x00000041204b7221 */ /* 0x004fc20000000000 */
[----:B---3--:R-:W-:Y:S01]  /*a370*/  @!P4 FMUL R59, R59, R59 ;  /* 0x0000003b3b3bc220 */ /* 0x008fe20000400000 */
[----:B------:R-:W-:Y:S02]  /*a380*/  FSETP.GEU.AND P4, PT, R123, -126, PT ;  /* 0xc2fc00007b00780b */ /* 0x000fe40003f8e000 */
[----:B------:R-:W-:Y:S01]  /*a390*/  FADD R120, R70, R75 ;  /* 0x0000004b46787221 */ /* 0x000fe20000000000 */
[----:B------:R-:W-:-:S01]  /*a3a0*/  FADD R75, R17, R40 ;  /* 0x00000028114b7221 */ /* 0x000fc20000000000 */
[----:B------:R-:W-:Y:S01]  /*a3b0*/  F2FP.SATFINITE.E4M3.F32.PACK_AB_MERGE_C R17, RZ, R17, RZ ;  /* 0x00000011ff11723e */ /* 0x000fe200048070ff */
[----:B------:R2:W3:Y:S01]  /*a3c0*/  MUFU.EX2 R15, R78 ;  /* 0x0000004e000f7308 */ /* 0x0004e20000000800 */
[----:B----4-:R-:W-:Y:S01]  /*a3d0*/  @!P3 FMUL R66, R66, R66 ;  /* 0x000000424242b220 */ /* 0x010fe20000400000 */
[----:B------:R-:W-:Y:S01]  /*a3e0*/  FSETP.GEU.AND P3, PT, R83, -126, PT ;  /* 0xc2fc00005300780b */ /* 0x000fe20003f6e000 */
[----:B------:R-:W-:-:S01]  /*a3f0*/  FADD R86, R75, R82 ;  /* 0x000000524b567221 */ /* 0x000fc20000000000 */
[----:B------:R-:W-:Y:S01]  /*a400*/  FADD R82, R36, R69 ;  /* 0x0000004524527221 */ /* 0x000fe20000000000 */
[----:B------:R-:W-:Y:S01]  /*a410*/  LOP3.LUT R17, R17, 0xffff, RZ, 0xc0, !PT ;  /* 0x0000ffff11117812 */ /* 0x000fe200078ec0ff */
[----:B------:R-:W-:Y:S01]  /*a420*/  FADD R127, R46, R59 ;  /* 0x0000003b2e7f7221 */ /* 0x000fe20000000000 */
[----:B------:R-:W-:-:S01]  /*a430*/  FADD R128, R39, R66 ;  /* 0x0000004227807221 */ /* 0x000fc20000000000 */
[----:B------:R-:W-:Y:S01]  /*a440*/  @!P4 FMUL R123, R123, 0.5 ;  /* 0x3f0000007b7bc820 */ /* 0x000fe20000400000 */
[----:B-1----:R-:W-:Y:S01]  /*a450*/  @!P5 FMUL R80, R80, R80 ;  /* 0x000000505050d220 */ /* 0x002fe20000400000 */
[----:B------:R-:W-:Y:S01]  /*a460*/  FSETP.GEU.AND P5, PT, R122, -126, PT ;  /* 0xc2fc00007a00780b */ /* 0x000fe20003fae000 */
[----:B--2---:R-:W-:-:S01]  /*a470*/  FADD R78, R18, R45 ;  /* 0x0000002d124e7221 */ /* 0x004fc20000000000 */
[----:B------:R-:W-:Y:S01]  /*a480*/  FADD R82, R79, R82 ;  /* 0x000000524f527221 */ /* 0x000fe20000000000 */
[----:B------:R-:W-:-:S01]  /*a490*/  FADD R79, R72, R77 ;  /* 0x0000004d484f7221 */ /* 0x000fc20000000000 */
[----:B------:R-:W-:Y:S01]  /*a4a0*/  F2FP.SATFINITE.E4M3.F32.PACK_AB_MERGE_C R72, RZ, R72, RZ ;  /* 0x00000048ff48723e */ /* 0x000fe200048070ff */
[----:B------:R-:W-:Y:S01]  /*a4b0*/  @!P3 FMUL R83, R83, 0.5 ;  /* 0x3f0000005353b820 */ /* 0x000fe20000400000 */
[----:B------:R-:W-:Y:S01]  /*a4c0*/  FADD R87, R78, R81 ;  /* 0x000000514e577221 */ /* 0x000fe20000000000 */
[----:B------:R-:W-:-:S01]  /*a4d0*/  FADD R78, R19, R44 ;  /* 0x0000002c134e7221 */ /* 0x000fc20000000000 */
[----:B------:R-:W-:Y:S01]  /*a4e0*/  FADD R81, R24, R53 ;  /* 0x0000003518517221 */ /* 0x000fe20000000000 */
[----:B------:R1:W2:Y:S01]  /*a4f0*/  MUFU.EX2 R70, R83 ;  /* 0x0000005300467308 */ /* 0x0002a20000000800 */
[----:B------:R-:W-:-:S01]  /*a500*/  FADD R129, R79, R126 ;  /* 0x0000007e4f817221 */ /* 0x000fc20000000000 */
[----:B------:R-:W-:Y:S01]  /*a510*/  F2FP.SATFINITE.E4M3.F32.PACK_AB_MERGE_C R18, RZ, R18, RZ ;  /* 0x00000012ff12723e */ /* 0x000fe200048070ff */
[----:B---3--:R-:W-:Y:S01]  /*a520*/  @!P2 FMUL R15, R15, R15 ;  /* 0x0000000f0f0fa220 */ /* 0x008fe20000400000 */
[----:B------:R-:W-:Y:S01]  /*a530*/  @!P5 FMUL R122, R122, 0.5 ;  /* 0x3f0000007a7ad820 */ /* 0x000fe20000400000 */
[----:B------:R-:W-:Y:S01]  /*a540*/  F2FP.SATFINITE.E4M3.F32.PACK_AB_MERGE_C R19, RZ, R19, RZ ;  /* 0x00000013ff13723e */ /* 0x000fe200048070ff */
[----:B------:R-:W-:Y:S01]  /*a550*/  FADD R79, R30, R63 ;  /* 0x0000003f1e4f7221 */ /* 0x000fe20000000000 */
[----:B------:R-:W-:Y:S01]  /*a560*/  PRMT R16, R17, 0x7604, R16 ;  /* 0x0000760411107816 */ /* 0x000fe20000000010 */
[----:B------:R3:W4:Y:S01]  /*a570*/  MUFU.EX2 R75, R122 ;  /* 0x0000007a004b7308 */ /* 0x0007220000000800 */
[----:B-1----:R-:W-:-:S01]  /*a580*/  FADD R83, R29, R60 ;  /* 0x0000003c1d537221 */ /* 0x002fc20000000000 */
[----:B------:R-:W-:Y:S01]  /*a590*/  IMAD.U32 R17, R72, 0x10000, RZ ;  /* 0x0001000048117824 */ /* 0x000fe200078e00ff */
[----:B------:R-:W-:Y:S01]  /*a5a0*/  F2FP.SATFINITE.E4M3.F32.PACK_AB_MERGE_C R30, RZ, R30, RZ ;  /* 0x0000001eff1e723e */ /* 0x000fe200048070ff */
[----:B------:R-:W-:Y:S01]  /*a5b0*/  FADD R84, R81, R84 ;  /* 0x0000005451547221 */ /* 0x000fe20000000000 */
[----:B------:R-:W-:-:S01]  /*a5c0*/  FADD R83, R78, R83 ;  /* 0x000000534e537221 */ /* 0x000fc20000000000 */
[----:B------:R-:W-:Y:S01]  /*a5d0*/  FADD R81, R27, R54 ;  /* 0x000000361b517221 */ /* 0x000fe20000000000 */
[----:B------:R-:W-:-:S01]  /*a5e0*/  FADD R127, R124, R127 ;  /* 0x0000007f7c7f7221 */ /* 0x000fc20000000000 */
[----:B------:R-:W1:Y:S01]  /*a5f0*/  MUFU.EX2 R78, R123 ;  /* 0x0000007b004e7308 */ /* 0x000e620000000800 */
[----:B------:R-:W-:Y:S01]  /*a600*/  LOP3.LUT R18, R18, 0xff, RZ, 0xc0, !PT ;  /* 0x000000ff12127812 */ /* 0x000fe200078ec0ff */
[----:B------:R-:W-:Y:S01]  /*a610*/  FADD R124, R50, R15 ;  /* 0x0000000f327c7221 */ /* 0x000fe20000000000 */
[----:B------:R-:W-:Y:S01]  /*a620*/  LOP3.LUT R19, R19, 0xffff, RZ, 0xc0, !PT ;  /* 0x0000ffff13137812 */ /* 0x000fe200078ec0ff */
[----:B------:R-:W-:Y:S01]  /*a630*/  FADD R125, R51, R80 ;  /* 0x00000050337d7221 */ /* 0x000fe20000000000 */
[----:B------:R-:W-:Y:S01]  /*a640*/  F2FP.SATFINITE.E4M3.F32.PACK_AB_MERGE_C R60, RZ, R60, RZ ;  /* 0x0000003cff3c723e */ /* 0x000fe200048070ff */
[----:B------:R-:W-:Y:S01]  /*a650*/  FADD R130, R81, R128 ;  /* 0x0000008051827221 */ /* 0x000fe20000000000 */
[----:B------:R-:W-:Y:S01]  /*a660*/  F2FP.SATFINITE.E4M3.F32.PACK_AB_MERGE_C R32, RZ, R32, RZ ;  /* 0x00000020ff20723e */ /* 0x000fe200048070ff */
[----:B--2---:R-:W-:Y:S01]  /*a670*/  @!P3 FMUL R70, R70, R70 ;  /* 0x000000464646b220 */ /* 0x004fe20000400000 */
[----:B------:R-:W-:Y:S01]  /*a680*/  LOP3.LUT R16, R16, 0xff0000, R17, 0xf8, !PT ;  /* 0x00ff000010107812 */ /* 0x000fe200078ef811 */
[----:B------:R-:W-:Y:S01]  /*a690*/  IMAD.U32 R17, R30, 0x10000, RZ ;  /* 0x000100001e117824 */ /* 0x000fe200078e00ff */
[----:B------:R-:W-:Y:S01]  /*a6a0*/  F2FP.SATFINITE.E4M3.F32.PACK_AB_MERGE_C R15, RZ, R15, RZ ;  /* 0x0000000fff0f723e */ /* 0x000fe200048070ff */
[----:B------:R-:W-:Y:S01]  /*a6b0*/  FADD R81, R31, R58 ;  /* 0x0000003a1f517221 */ /* 0x000fe20000000000 */
[----:B------:R-:W-:Y:S01]  /*a6c0*/  PRMT R18, R19, 0x7604, R18 ;  /* 0x0000760413127816 */ /* 0x000fe20000000012 */
[----:B---3--:R-:W-:Y:S01]  /*a6d0*/  FADD R122, R38, R67 ;  /* 0x00000043267a7221 */ /* 0x008fe20000000000 */
[----:B------:R-:W-:Y:S01]  /*a6e0*/  LOP3.LUT R60, R60, 0xffff, RZ, 0xc0, !PT ;  /* 0x0000ffff3c3c7812 */ /* 0x000fe200078ec0ff */
[----:B------:R-:W-:Y:S01]  /*a6f0*/  IMAD.U32 R15, R15, 0x10000, RZ ;  /* 0x000100000f0f7824 */ /* 0x000fe200078e00ff */
[----:B------:R-:W-:Y:S01]  /*a700*/  F2FP.SATFINITE.E4M3.F32.PACK_AB_MERGE_C R51, RZ, R51, RZ ;  /* 0x00000033ff33723e */ /* 0x000fe200048070ff */
[----:B------:R-:W-:Y:S01]  /*a710*/  FADD R126, R43, R70 ;  /* 0x000000462b7e7221 */ /* 0x000fe20000000000 */
[----:B------:R-:W-:Y:S01]  /*a720*/  F2FP.SATFINITE.E4M3.F32.PACK_AB_MERGE_C R46, RZ, R46, RZ ;  /* 0x0000002eff2e723e */ /* 0x000fe200048070ff */
[----:B------:R-:W-:Y:S01]  /*a730*/  FADD R132, R122, R125 ;  /* 0x0000007d7a847221 */ /* 0x000fe20000000000 */
[----:B------:R-:W-:Y:S01]  /*a740*/  F2FP.SATFINITE.E4M3.F32.PACK_AB_MERGE_C R20, RZ, R20, RZ ;  /* 0x00000014ff14723e */ /* 0x000fe200048070ff */
[----:B------:R-:W-:Y:S01]  /*a750*/  IMAD.U32 R51, R51, 0x10000, RZ ;  /* 0x0001000033337824 */ /* 0x000fe200078e00ff */
[----:B------:R-:W-:Y:S01]  /*a760*/  LOP3.LUT R25, R25, 0xff, RZ, 0xc0, !PT ;  /* 0x000000ff19197812 */ /* 0x000fe200078ec0ff */
[----:B----4-:R-:W-:Y:S01]  /*a770*/  @!P5 FMUL R75, R75, R75 ;  /* 0x0000004b4b4bd220 */ /* 0x010fe20000400000 */
[----:B------:R-:W-:Y:S01]  /*a780*/  LOP3.LUT R32, R32, 0xff, RZ, 0xc0, !PT ;  /* 0x000000ff20207812 */ /* 0x000fe200078ec0ff */
[----:B-1----:R-:W-:Y:S01]  /*a790*/  @!P4 FMUL R78, R78, R78 ;  /* 0x0000004e4e4ec220 */ /* 0x002fe20000400000 */
[----:B------:R-:W-:Y:S01]  /*a7a0*/  LOP3.LUT R33, R33, 0xffff, RZ, 0xc0, !PT ;  /* 0x0000ffff21217812 */ /* 0x000fe200078ec0ff */
[----:B------:R-:W-:Y:S01]  /*a7b0*/  FADD R122, R42, R71 ;  /* 0x000000472a7a7221 */ /* 0x000fe20000000000 */
[----:B------:R-:W-:Y:S01]  /*a7c0*/  F2FP.SATFINITE.E4M3.F32.PACK_AB_MERGE_C R31, RZ, R31, RZ ;  /* 0x0000001fff1f723e */ /* 0x000fe200048070ff */
[----:B------:R-:W-:Y:S01]  /*a7d0*/  FADD R123, R35, R62 ;  /* 0x0000003e237b7221 */ /* 0x000fe20000000000 */
[----:B------:R-:W-:Y:S01]  /*a7e0*/  F2FP.SATFINITE.E4M3.F32.PACK_AB_MERGE_C R28, RZ, R28, RZ ;  /* 0x0000001cff1c723e */ /* 0x000fe200048070ff */
[----:B------:R-:W-:Y:S01]  /*a7f0*/  FADD R125, R76, R75 ;  /* 0x0000004b4c7d7221 */ /* 0x000fe20000000000 */
[----:B------:R-:W-:Y:S01]  /*a800*/  F2FP.SATFINITE.E4M3.F32.PACK_AB_MERGE_C R29, RZ, R29, RZ ;  /* 0x0000001dff1d723e */ /* 0x000fe200048070ff */
[----:B------:R-:W-:Y:S01]  /*a810*/  FADD R128, R47, R78 ;  /* 0x0000004e2f807221 */ /* 0x000fe20000000000 */
[----:B------:R-:W-:Y:S01]  /*a820*/  F2FP.SATFINITE.E4M3.F32.PACK_AB_MERGE_C R40, RZ, R40, RZ ;  /* 0x00000028ff28723e */ /* 0x000fe200048070ff */
[----:B------:R-:W-:Y:S01]  /*a830*/  FADD R79, R79, R124 ;  /* 0x0000007c4f4f7221 */ /* 0x000fe20000000000 */
[----:B------:R-:W-:Y:S01]  /*a840*/  PRMT R60, R60, 0x7604, R61 ;  /* 0x000076043c3c7816 */ /* 0x000fe2000000003d */
[----:B------:R-:W-:Y:S01]  /*a850*/  FADD R122, R122, R125 ;  /* 0x0000007d7a7a7221 */ /* 0x000fe20000000000 */
[----:B------:R-:W-:Y:S01]  /*a860*/  LOP3.LUT R17, R18, 0xff0000, R17, 0xf8, !PT ;  /* 0x00ff000012117812 */ /* 0x000fe200078ef811 */
[----:B------:R-:W-:Y:S01]  /*a870*/  IMAD.U32 R18, R73, 0x10000, RZ ;  /* 0x0001000049127824 */ /* 0x000fe200078e00ff */
[----:B------:R-:W-:Y:S01]  /*a880*/  LOP3.LUT R46, R46, 0xffff, RZ, 0xc0, !PT ;  /* 0x0000ffff2e2e7812 */ /* 0x000fe200078ec0ff */
[----:B------:R-:W-:Y:S01]  /*a890*/  FADD R81, R81, R126 ;  /* 0x0000007e51517221 */ /* 0x000fe20000000000 */
[----:B------:R-:W-:Y:S01]  /*a8a0*/  F2FP.SATFINITE.E4M3.F32.PACK_AB_MERGE_C R23, RZ, R23, RZ ;  /* 0x00000017ff17723e */ /* 0x000fe200048070ff */
[----:B------:R-:W-:Y:S01]  /*a8b0*/  FADD R128, R123, R128 ;  /* 0x000000807b807221 */ /* 0x000fe20000000000 */
[----:B------:R-:W-:Y:S01]  /*a8c0*/  F2FP.SATFINITE.E4M3.F32.PACK_AB_MERGE_C R24, RZ, R24, RZ ;  /* 0x00000018ff18723e */ /* 0x000fe200048070ff */
[----:B------:R-:W-:Y:S01]  /*a8d0*/  FADD R85, R85, R120 ;  /* 0x0000007855557221 */ /* 0x000fe20000000000 */
[----:B------:R-:W-:Y:S01]  /*a8e0*/  LOP3.LUT R20, R20, 0xff, RZ, 0xc0, !PT ;  /* 0x000000ff14147812 */ /* 0x000fe200078ec0ff */
[----:B------:R-:W-:Y:S01]  /*a8f0*/  FADD R86, R86, R121 ;  /* 0x0000007956567221 */ /* 0x000fe20000000000 */
[----:B------:R-:W-:Y:S01]  /*a900*/  PRMT R25, R26, 0x7604, R25 ;  /* 0x000076041a197816 */ /* 0x000fe20000000019 */
[----:B------:R-:W-:Y:S01]  /*a910*/  FADD R82, R87, R82 ;  /* 0x0000005257527221 */ /* 0x000fe20000000000 */
[----:B------:R-:W-:Y:S01]  /*a920*/  PRMT R32, R33, 0x7604, R32 ;  /* 0x0000760421207816 */ /* 0x000fe20000000020 */
[----:B------:R-:W-:Y:S01]  /*a930*/  FADD R83, R83, R84 ;  /* 0x0000005453537221 */ /* 0x000fe20000000000 */
[----:B------:R-:W-:Y:S01]  /*a940*/  F2FP.SATFINITE.E4M3.F32.PACK_AB_MERGE_C R50, RZ, R50, RZ ;  /* 0x00000032ff32723e */ /* 0x000fe200048070ff */
[----:B------:R-:W-:Y:S01]  /*a950*/  FADD R129, R129, R132 ;  /* 0x0000008481817221 */ /* 0x000fe20000000000 */
[----:B------:R-:W-:Y:S01]  /*a960*/  F2FP.SATFINITE.E4M3.F32.PACK_AB_MERGE_C R77, RZ, R77, RZ ;  /* 0x0000004dff4d723e */ /* 0x000fe200048070ff */
[----:B------:R-:W-:Y:S01]  /*a970*/  FADD R127, R130, R127 ;  /* 0x0000007f827f7221 */ /* 0x000fe20000000000 */
[----:B------:R-:W-:Y:S01]  /*a980*/  F2FP.SATFINITE.E4M3.F32.PACK_AB_MERGE_C R27, RZ, R27, RZ ;  /* 0x0000001bff1b723e */ /* 0x000fe200048070ff */
[----:B------:R-:W-:Y:S01]  /*a990*/  FADD R122, R79, R122 ;  /* 0x0000007a4f7a7221 */ /* 0x000fe20000000000 */
[----:B------:R-:W-:Y:S01]  /*a9a0*/  LOP3.LUT R31, R31, 0xffff, RZ, 0xc0, !PT ;  /* 0x0000ffff1f1f7812 */ /* 0x000fe200078ec0ff */
        /* <DEDUP_REMOVED lines=13> */
[----:B------:R-:W-:Y:S01]  /*aa80*/  F2FP.SATFINITE.E4M3.F32.PACK_AB_MERGE_C R42, RZ, R42, RZ ;  /* 0x0000002aff2a723e */ /* 0x000fe200048070ff */
[----:B------:R-:W-:Y:S01]  /*aa90*/  FADD R122, R122, R127 ;  /* 0x0000007f7a7a7221 */ /* 0x000fe20000000000 */
[----:B------:R-:W-:Y:S01]  /*aaa0*/  LOP3.LUT R60, R60, 0xff0000, R15, 0xf8, !PT ;  /* 0x00ff00003c3c7812 */ /* 0x000fe200078ef80f */
[----:B------:R-:W-:Y:S01]  /*aab0*/  IMAD.SHL.U32 R15, R46, 0x1000000, RZ ;  /* 0x010000002e0f7824 */ /* 0x000fe200078e00ff */
[----:B------:R-:W-:Y:S01]  /*aac0*/  F2FP.SATFINITE.E4M3.F32.PACK_AB_MERGE_C R34, RZ, R34, RZ ;  /* 0x00000022ff22723e */ /* 0x000fe200048070ff */
[----:B------:R-:W-:Y:S01]  /*aad0*/  IMAD.U32 R19, R38, 0x10000, RZ ;  /* 0x0001000026137824 */ /* 0x000fe200078e00ff */
[----:B------:R-:W-:Y:S01]  /*aae0*/  F2FP.SATFINITE.E4M3.F32.PACK_AB_MERGE_C R35, RZ, R35, RZ ;  /* 0x00000023ff23723e */ /* 0x000fe200048070ff */
[----:B------:R-:W-:Y:S01]  /*aaf0*/  IMAD.U32 R42, R42, 0x10000, RZ ;  /* 0x000100002a2a7824 */ /* 0x000fe200078e00ff */
[----:B------:R-:W-:-:S02]  /*ab00*/  FSETP.GEU.AND P2, PT, R22, -126, PT ;  /* 0xc2fc00001600780b */ /* 0x000fc40003f4e000 */
[----:B------:R-:W-:Y:S02]  /*ab10*/  LOP3.LUT R23, R23, 0xff, RZ, 0xc0, !PT ;  /* 0x000000ff17177812 */ /* 0x000fe400078ec0ff */
[----:B------:R-:W-:Y:S02]  /*ab20*/  LOP3.LUT R24, R24, 0xffff, RZ, 0xc0, !PT ;  /* 0x0000ffff18187812 */ /* 0x000fe400078ec0ff */
[----:B------:R-:W-:Y:S01]  /*ab30*/  PRMT R20, R21, 0x7604, R20 ;  /* 0x0000760415147816 */ /* 0x000fe20000000014 */
[----:B------:R-:W-:Y:S01]  /*ab40*/  IMAD.U32 R21, R50, 0x10000, RZ ;  /* 0x0001000032157824 */ /* 0x000fe200078e00ff */
[----:B------:R-:W-:Y:S02]  /*ab50*/  F2FP.SATFINITE.E4M3.F32.PACK_AB_MERGE_C R36, RZ, R36, RZ ;  /* 0x00000024ff24723e */ /* 0x000fe400048070ff */
[----:B------:R-:W-:Y:S02]  /*ab60*/  F2FP.SATFINITE.E4M3.F32.PACK_AB_MERGE_C R37, RZ, R37, RZ ;  /* 0x00000025ff25723e */ /* 0x000fe400048070ff */
[----:B------:R-:W-:Y:S01]  /*ab70*/  F2FP.SATFINITE.E4M3.F32.PACK_AB_MERGE_C R45, RZ, R45, RZ ;  /* 0x0000002dff2d723e */ /* 0x000fe200048070ff */
[----:B------:R-:W-:Y:S01]  /*ab80*/  @!P2 FMUL R22, R22, 0.5 ;  /* 0x3f0000001616a820 */ /* 0x000fe20000400000 */
[----:B------:R-:W-:-:S02]  /*ab90*/  F2FP.SATFINITE.E4M3.F32.PACK_AB_MERGE_C R44, RZ, R44, RZ ;  /* 0x0000002cff2c723e */ /* 0x000fc400048070ff */
[----:B------:R-:W-:Y:S01]  /*aba0*/  LOP3.LUT R25, R25, 0xff0000, R18, 0xf8, !PT ;  /* 0x00ff000019197812 */ /* 0x000fe200078ef812 */
[----:B------:R-:W-:Y:S01]  /*abb0*/  IMAD.SHL.U32 R18, R31, 0x1000000, RZ ;  /* 0x010000001f127824 */ /* 0x000fe200078e00ff */
[----:B------:R-:W-:Y:S01]  /*abc0*/  LOP3.LUT R32, R32, 0xff0000, R51, 0xf8, !PT ;  /* 0x00ff000020207812 */ /* 0x000fe200078ef833 */
[----:B------:R-:W1:Y:S01]  /*abd0*/  MUFU.EX2 R22, R22 ;  /* 0x0000001600167308 */ /* 0x000e620000000800 */
[----:B------:R-:W-:Y:S02]  /*abe0*/  LOP3.LUT R27, R27, 0xffff, RZ, 0xc0, !PT ;  /* 0x0000ffff1b1b7812 */ /* 0x000fe400078ec0ff */
[----:B------:R-:W-:Y:S02]  /*abf0*/  F2FP.SATFINITE.E4M3.F32.PACK_AB_MERGE_C R39, RZ, R39, RZ ;  /* 0x00000027ff27723e */ /* 0x000fe400048070ff */
[----:B------:R-:W-:Y:S01]  /*ac00*/  LOP3.LUT R43, R43, 0xffff, RZ, 0xc0, !PT ;  /* 0x0000ffff2b2b7812 */ /* 0x000fe200078ec0ff */
[----:B------:R-:W-:Y:S01]  /*ac10*/  IMAD.SHL.U32 R27, R27, 0x1000000, RZ ;  /* 0x010000001b1b7824 */ /* 0x000fe200078e00ff */
[----:B------:R-:W-:-:S02]  /*ac20*/  LOP3.LUT R54, R54, 0xffff, RZ, 0xc0, !PT ;  /* 0x0000ffff36367812 */ /* 0x000fc400078ec0ff */
[----:B------:R-:W-:Y:S02]  /*ac30*/  FSETP.GEU.AND P3, PT, R14, -126, PT ;  /* 0xc2fc00000e00780b */ /* 0x000fe40003f6e000 */
[----:B------:R-:W-:Y:S02]  /*ac40*/  PRMT R28, R29, 0x7604, R28 ;  /* 0x000076041d1c7816 */ /* 0x000fe4000000001c */
[----:B------:R-:W-:Y:S02]  /*ac50*/  PRMT R40, R40, 0x7604, R41 ;  /* 0x0000760428287816 */ /* 0x000fe40000000029 */
[----:B------:R-:W-:Y:S02]  /*ac60*/  F2FP.SATFINITE.E4M3.F32.PACK_AB_MERGE_C R76, RZ, R76, RZ ;  /* 0x0000004cff4c723e */ /* 0x000fe400048070ff */
[----:B------:R-:W-:Y:S01]  /*ac70*/  F2FP.SATFINITE.E4M3.F32.PACK_AB_MERGE_C R63, RZ, R63, RZ ;  /* 0x0000003fff3f723e */ /* 0x000fe200048070ff */
[----:B-1----:R-:W-:Y:S01]  /*ac80*/  @!P2 FMUL R22, R22, R22 ;  /* 0x000000161616a220 */ /* 0x002fe20000400000 */
[----:B------:R-:W-:Y:S01]  /*ac90*/  LOP3.LUT R34, R34, 0xffff, RZ, 0xc0, !PT ;  /* 0x0000ffff22227812 */ /* 0x000fe200078ec0ff */
[----:B------:R-:W-:Y:S01]  /*aca0*/  IMAD.U32 R29, R76, 0x10000, RZ ;  /* 0x000100004c1d7824 */ /* 0x000fe200078e00ff */
[----:B------:R-:W-:Y:S01]  /*acb0*/  LOP3.LUT R35, R35, 0xffff, RZ, 0xc0, !PT ;  /* 0x0000ffff23237812 */ /* 0x000fe200078ec0ff */
[----:B------:R-:W-:Y:S01]  /*acc0*/  IMAD.U32 R63, R63, 0x10000, RZ ;  /* 0x000100003f3f7824 */ /* 0x000fe200078e00ff */
[----:B------:R-:W-:Y:S01]  /*acd0*/  F2FP.SATFINITE.E4M3.F32.PACK_AB_MERGE_C R47, RZ, R47, RZ ;  /* 0x0000002fff2f723e */ /* 0x000fe200048070ff */
[----:B------:R-:W-:Y:S01]  /*ace0*/  IMAD.SHL.U32 R34, R34, 0x1000000, RZ ;  /* 0x0100000022227824 */ /* 0x000fe200078e00ff */
[----:B------:R-:W-:Y:S01]  /*acf0*/  F2FP.SATFINITE.E4M3.F32.PACK_AB_MERGE_C R58, RZ, R58, RZ ;  /* 0x0000003aff3a723e */ /* 0x000fe200048070ff */
[----:B------:R-:W-:Y:S01]  /*ad00*/  @!P3 FMUL R14, R14, 0.5 ;  /* 0x3f0000000e0eb820 */ /* 0x000fe20000400000 */
[----:B------:R-:W-:Y:S01]  /*ad10*/  PRMT R23, R24, 0x7604, R23 ;  /* 0x0000760418177816 */ /* 0x000fe20000000017 */
[----:B------:R-:W-:Y:S01]  /*ad20*/  IMAD.SHL.U32 R24, R43, 0x1000000, RZ ;  /* 0x010000002b187824 */ /* 0x000fe200078e00ff */
[----:B------:R-:W-:Y:S01]  /*ad30*/  LOP3.LUT R36, R36, 0xff, RZ, 0xc0, !PT ;  /* 0x000000ff24247812 */ /* 0x000fe200078ec0ff */
[----:B------:R-:W-:-:S01]  /*ad40*/  FFMA R7, R22, R7, R83 ;  /* 0x0000000716077223 */ /* 0x000fc20000000053 */
[----:B------:R-:W-:Y:S01]  /*ad50*/  LOP3.LUT R37, R37, 0xffff, RZ, 0xc0, !PT ;  /* 0x0000ffff25257812 */ /* 0x000fe200078ec0ff */
[-C--:B------:R-:W-:Y:S01]  /*ad60*/  FMUL R88, R88, R22.reuse ;  /* 0x0000001658587220 */ /* 0x080fe20000400000 */
[----:B------:R-:W-:Y:S01]  /*ad70*/  F2FP.SATFINITE.E4M3.F32.PACK_AB_MERGE_C R49, RZ, R49, RZ ;  /* 0x00000031ff31723e */ /* 0x000fe200048070ff */
[----:B------:R-:W-:Y:S01]  /*ad80*/  FMUL R89, R89, R22 ;  /* 0x0000001659597220 */ /* 0x000fe20000400000 */
[----:B------:R-:W-:Y:S01]  /*ad90*/  F2FP.SATFINITE.E4M3.F32.PACK_AB_MERGE_C R48, RZ, R48, RZ ;  /* 0x00000030ff30723e */ /* 0x000fe200048070ff */
[----:B------:R-:W-:Y:S01]  /*ada0*/  FMUL R92, R92, R22 ;  /* 0x000000165c5c7220 */ /* 0x000fe20000400000 */
[----:B------:R-:W-:Y:S01]  /*adb0*/  F2FP.SATFINITE.E4M3.F32.PACK_AB_MERGE_C R52, RZ, R52, RZ ;  /* 0x00000034ff34723e */ /* 0x000fe200048070ff */
[-C--:B------:R-:W-:Y:S01]  /*adc0*/  FMUL R93, R93, R22.reuse ;  /* 0x000000165d5d7220 */ /* 0x080fe20000400000 */
[----:B------:R-:W-:Y:S01]  /*add0*/  F2FP.SATFINITE.E4M3.F32.PACK_AB_MERGE_C R53, RZ, R53, RZ ;  /* 0x00000035ff35723e */ /* 0x000fe200048070ff */
[-C--:B------:R-:W-:Y:S01]  /*ade0*/  FMUL R96, R96, R22.reuse ;  /* 0x0000001660607220 */ /* 0x080fe20000400000 */
[----:B------:R-:W-:Y:S01]  /*adf0*/  LOP3.LUT R45, R45, 0xff, RZ, 0xc0, !PT ;  /* 0x000000ff2d2d7812 */ /* 0x000fe200078ec0ff */
[-C--:B------:R-:W-:Y:S01]  /*ae00*/  FMUL R97, R97, R22.reuse ;  /* 0x0000001661617220 */ /* 0x080fe20000400000 */
[----:B------:R-:W-:Y:S01]  /*ae10*/  LOP3.LUT R44, R44, 0xffff, RZ, 0xc0, !PT ;  /* 0x0000ffff2c2c7812 */ /* 0x000fe200078ec0ff */
[-C--:B------:R-:W-:Y:S01]  /*ae20*/  FMUL R100, R100, R22.reuse ;  /* 0x0000001664647220 */ /* 0x080fe20000400000 */
[----:B------:R-:W-:Y:S01]  /*ae30*/  LOP3.LUT R39, R39, 0xffff, RZ, 0xc0, !PT ;  /* 0x0000ffff27277812 */ /* 0x000fe200078ec0ff */
[----:B------:R-:W-:Y:S01]  /*ae40*/  FMUL R101, R101, R22 ;  /* 0x0000001665657220 */ /* 0x000fe20000400000 */
[----:B------:R-:W-:Y:S01]  /*ae50*/  LOP3.LUT R32, R32, R15, RZ, 0xfc, !PT ;  /* 0x0000000f20207212 */ /* 0x000fe200078efcff */
[----:B------:R-:W-:Y:S01]  /*ae60*/  IMAD.SHL.U32 R15, R54, 0x1000000, RZ ;  /* 0x01000000360f7824 */ /* 0x000fe200078e00ff */
[----:B------:R-:W-:Y:S01]  /*ae70*/  F2FP.SATFINITE.E4M3.F32.PACK_AB_MERGE_C R70, RZ, R70, RZ ;  /* 0x00000046ff46723e */ /* 0x000fe200048070ff */
[----:B------:R-:W-:Y:S01]  /*ae80*/  FMUL R104, R104, R22 ;  /* 0x0000001668687220 */ /* 0x000fe20000400000 */
[----:B------:R-:W-:Y:S01]  /*ae90*/  F2FP.SATFINITE.E4M3.F32.PACK_AB_MERGE_C R56, RZ, R56, RZ ;  /* 0x00000038ff38723e */ /* 0x000fe200048070ff */
[-C--:B------:R-:W-:Y:S01]  /*aea0*/  FMUL R105, R105, R22.reuse ;  /* 0x0000001669697220 */ /* 0x080fe20000400000 */
[----:B------:R-:W-:Y:S01]  /*aeb0*/  LOP3.LUT R21, R28, 0xff0000, R21, 0xf8, !PT ;  /* 0x00ff00001c157812 */ /* 0x000fe200078ef815 */
[-C--:B------:R-:W-:Y:S01]  /*aec0*/  FMUL R108, R108, R22.reuse ;  /* 0x000000166c6c7220 */ /* 0x080fe20000400000 */
[----:B------:R-:W-:Y:S01]  /*aed0*/  LOP3.LUT R40, R40, 0xff0000, R77, 0xf8, !PT ;  /* 0x00ff000028287812 */ /* 0x000fe200078ef84d */
[-C--:B------:R-:W-:Y:S01]  /*aee0*/  FMUL R109, R109, R22.reuse ;  /* 0x000000166d6d7220 */ /* 0x080fe20000400000 */
[----:B------:R-:W-:Y:S01]  /*aef0*/  F2FP.SATFINITE.E4M3.F32.PACK_AB_MERGE_C R67, RZ, R67, RZ ;  /* 0x00000043ff43723e */ /* 0x000fe200048070ff */
[-C--:B------:R-:W-:Y:S01]  /*af00*/  FMUL R112, R112, R22.reuse ;  /* 0x0000001670707220 */ /* 0x080fe20000400000 */
[----:B------:R-:W-:Y:S01]  /*af10*/  F2FP.SATFINITE.E4M3.F32.PACK_AB_MERGE_C R71, RZ, R71, RZ ;  /* 0x00000047ff47723e */ /* 0x000fe200048070ff */
[----:B------:R-:W-:Y:S01]  /*af20*/  FMUL R113, R113, R22 ;  /* 0x0000001671717220 */ /* 0x000fe20000400000 */
[----:B------:R-:W-:Y:S01]  /*af30*/  LOP3.LUT R17, R17, R18, RZ, 0xfc, !PT ;  /* 0x0000001211117212 */ /* 0x000fe200078efcff */
[----:B------:R-:W-:Y:S01]  /*af40*/  IMAD.SHL.U32 R18, R35, 0x1000000, RZ ;  /* 0x0100000023127824 */ /* 0x000fe200078e00ff */
[----:B------:R-:W-:Y:S01]  /*af50*/  LOP3.LUT R47, R47, 0xffff, RZ, 0xc0, !PT ;  /* 0x0000ffff2f2f7812 */ /* 0x000fe200078ec0ff */
[----:B------:R-:W-:Y:S01]  /*af60*/  IMAD.U32 R67, R67, 0x10000, RZ ;  /* 0x0001000043437824 */ /* 0x000fe200078e00ff */
[----:B------:R-:W-:Y:S01]  /*af70*/  LOP3.LUT R58, R58, 0xffff, RZ, 0xc0, !PT ;  /* 0x0000ffff3a3a7812 */ /* 0x000fe200078ec0ff */
[----:B------:R-:W-:Y:S01]  /*af80*/  IMAD.U32 R71, R71, 0x10000, RZ ;  /* 0x0001000047477824 */ /* 0x000fe200078e00ff */
[----:B------:R-:W-:Y:S01]  /*af90*/  F2FP.SATFINITE.E4M3.F32.PACK_AB_MERGE_C R55, RZ, R55, RZ ;  /* 0x00000037ff37723e */ /* 0x000fe200048070ff */
[----:B------:R-:W-:Y:S01]  /*afa0*/  FMUL R116, R116, R22 ;  /* 0x0000001674747220 */ /* 0x000fe20000400000 */
[----:B------:R-:W-:Y:S01]  /*afb0*/  F2FP.SATFINITE.E4M3.F32.PACK_AB_MERGE_C R62, RZ, R62, RZ ;  /* 0x0000003eff3e723e */ /* 0x000fe200048070ff */
[----:B------:R-:W-:Y:S01]  /*afc0*/  FMUL R117, R117, R22 ;  /* 0x0000001675757220 */ /* 0x000fe20000400000 */
[----:B------:R-:W-:-:S02]  /*afd0*/  PRMT R36, R37, 0x7604, R36 ;  /* 0x0000760425247816 */ /* 0x000fc40000000024 */
[----:B------:R-:W-:Y:S02]  /*afe0*/  LOP3.LUT R49, R49, 0xff, RZ, 0xc0, !PT ;  /* 0x000000ff31317812 */ /* 0x000fe400078ec0ff */
[----:B------:R-:W-:Y:S02]  /*aff0*/  LOP3.LUT R48, R48, 0xffff, RZ, 0xc0, !PT ;  /* 0x0000ffff30307812 */ /* 0x000fe400078ec0ff */
[----:B------:R-:W-:Y:S02]  /*b000*/  LOP3.LUT R52, R52, 0xff, RZ, 0xc0, !PT ;  /* 0x000000ff34347812 */ /* 0x000fe400078ec0ff */
[----:B------:R-:W-:Y:S02]  /*b010*/  LOP3.LUT R53, R53, 0xffff, RZ, 0xc0, !PT ;  /* 0x0000ffff35357812 */ /* 0x000fe400078ec0ff */
[----:B------:R-:W-:Y:S02]  /*b020*/  PRMT R44, R44, 0x7604, R45 ;  /* 0x000076042c2c7816 */ /* 0x000fe4000000002d */
[----:B------:R-:W-:-:S02]  /*b030*/  F2FP.SATFINITE.E4M3.F32.PACK_AB_MERGE_C R65, RZ, R65, RZ ;  /* 0x00000041ff41723e */ /* 0x000fc400048070ff */
[----:B------:R-:W-:Y:S02]  /*b040*/  F2FP.SATFINITE.E4M3.F32.PACK_AB_MERGE_C R64, RZ, R64, RZ ;  /* 0x00000040ff40723e */ /* 0x000fe400048070ff */
[----:B------:R-:W-:Y:S02]  /*b050*/  F2FP.SATFINITE.E4M3.F32.PACK_AB_MERGE_C R69, RZ, R69, RZ ;  /* 0x00000045ff45723e */ /* 0x000fe400048070ff */
[----:B------:R-:W-:Y:S02]  /*b060*/  F2FP.SATFINITE.E4M3.F32.PACK_AB_MERGE_C R68, RZ, R68, RZ ;  /* 0x00000044ff44723e */ /* 0x000fe400048070ff */
[----:B------:R-:W-:Y:S01]  /*b070*/  LOP3.LUT R19, R20, 0xff0000, R19, 0xf8, !PT ;  /* 0x00ff000014137812 */ /* 0x000fe200078ef813 */
[----:B------:R-:W-:Y:S01]  /*b080*/  IMAD.SHL.U32 R20, R39, 0x1000000, RZ ;  /* 0x0100000027147824 */ /* 0x000fe200078e00ff */
[----:B------:R-:W-:Y:S02]  /*b090*/  LOP3.LUT R23, R23, 0xff0000, R42, 0xf8, !PT ;  /* 0x00ff000017177812 */ /* 0x000fe400078ef82a */
[----:B------:R-:W-:-:S02]  /*b0a0*/  F2FP.SATFINITE.E4M3.F32.PACK_AB_MERGE_C R74, RZ, R74, RZ ;  /* 0x0000004aff4a723e */ /* 0x000fc400048070ff */
[----:B------:R-:W-:Y:S02]  /*b0b0*/  F2FP.SATFINITE.E4M3.F32.PACK_AB_MERGE_C R66, RZ, R66, RZ ;  /* 0x00000042ff42723e */ /* 0x000fe400048070ff */
[----:B------:R-:W-:Y:S01]  /*b0c0*/  LOP3.LUT R70, R70, 0xffff, RZ, 0xc0, !PT ;  /* 0x0000ffff46467812 */ /* 0x000fe200078ec0ff */
[----:B------:R-:W-:Y:S01]  /*b0d0*/  IMAD.U32 R33, R74, 0x10000, RZ ;  /* 0x000100004a217824 */ /* 0x000fe200078e00ff */
[----:B------:R-:W-:Y:S02]  /*b0e0*/  LOP3.LUT R56, R56, 0xff, RZ, 0xc0, !PT ;  /* 0x000000ff38387812 */ /* 0x000fe400078ec0ff */
[----:B------:R-:W-:Y:S02]  /*b0f0*/  F2FP.SATFINITE.E4M3.F32.PACK_AB_MERGE_C R80, RZ, R80, RZ ;  /* 0x00000050ff50723e */ /* 0x000fe400048070ff */
[----:B------:R-:W-:Y:S02]  /*b100*/  F2FP.SATFINITE.E4M3.F32.PACK_AB_MERGE_C R75, RZ, R75, RZ ;  /* 0x0000004bff4b723e */ /* 0x000fe400048070ff */
[----:B------:R-:W-:Y:S01]  /*b110*/  LOP3.LUT R16, R16, R27, RZ, 0xfc, !PT ;  /* 0x0000001b10107212 */ /* 0x000fe200078efcff */
[----:B------:R-:W-:Y:S01]  /*b120*/  IMAD.SHL.U32 R27, R70, 0x1000000, RZ ;  /* 0x01000000461b7824 */ /* 0x000fe200078e00ff */
[----:B------:R-:W-:Y:S01]  /*b130*/  LOP3.LUT R21, R21, R24, RZ, 0xfc, !PT ;  /* 0x0000001815157212 */ /* 0x000fe200078efcff */
[----:B------:R-:W-:Y:S01]  /*b140*/  IMAD.SHL.U32 R24, R47, 0x1000000, RZ ;  /* 0x010000002f187824 */ /* 0x000fe200078e00ff */
[----:B------:R-:W-:Y:S01]  /*b150*/  LOP3.LUT R40, R40, R15, RZ, 0xfc, !PT ;  /* 0x0000000f28287212 */ /* 0x000fe200078efcff */
[----:B------:R-:W-:Y:S01]  /*b160*/  IMAD.SHL.U32 R15, R58, 0x1000000, RZ ;  /* 0x010000003a0f7824 */ /* 0x000fe200078e00ff */
[----:B------:R-:W-:Y:S01]  /*b170*/  LOP3.LUT R55, R55, 0xffff, RZ, 0xc0, !PT ;  /* 0x0000ffff37377812 */ /* 0x000fe200078ec0ff */
[----:B------:R-:W-:Y:S01]  /*b180*/  IMAD.U32 R37, R80, 0x10000, RZ ;  /* 0x0001000050257824 */ /* 0x000fe200078e00ff */
[----:B------:R-:W-:Y:S01]  /*b190*/  LOP3.LUT R62, R62, 0xffff, RZ, 0xc0, !PT ;  /* 0x0000ffff3e3e7812 */ /* 0x000fe200078ec0ff */
[----:B------:R-:W-:Y:S01]  /*b1a0*/  IMAD.U32 R75, R75, 0x10000, RZ ;  /* 0x000100004b4b7824 */ /* 0x000fe200078e00ff */
[----:B------:R-:W-:Y:S01]  /*b1b0*/  F2FP.SATFINITE.E4M3.F32.PACK_AB_MERGE_C R59, RZ, R59, RZ ;  /* 0x0000003bff3b723e */ /* 0x000fe200048070ff */
[----:B------:R-:W-:Y:S01]  /*b1c0*/  IMAD.SHL.U32 R55, R55, 0x1000000, RZ ;  /* 0x0100000037377824 */ /* 0x000fe200078e00ff */
[----:B------:R-:W-:-:S02]  /*b1d0*/  F2FP.SATFINITE.E4M3.F32.PACK_AB_MERGE_C R78, RZ, R78, RZ ;  /* 0x0000004eff4e723e */ /* 0x000fc400048070ff */
[----:B------:R-:W-:Y:S02]  /*b1e0*/  PRMT R48, R48, 0x7604, R49 ;  /* 0x0000760430307816 */ /* 0x000fe40000000031 */
[----:B------:R-:W-:Y:S02]  /*b1f0*/  PRMT R52, R53, 0x7604, R52 ;  /* 0x0000760435347816 */ /* 0x000fe40000000034 */
[----:B------:R-:W-:Y:S02]  /*b200*/  LOP3.LUT R65, R65, 0xff, RZ, 0xc0, !PT ;  /* 0x000000ff41417812 */ /* 0x000fe400078ec0ff */
[----:B------:R-:W-:Y:S02]  /*b210*/  LOP3.LUT R64, R64, 0xffff, RZ, 0xc0, !PT ;  /* 0x0000ffff40407812 */ /* 0x000fe400078ec0ff */
[----:B------:R-:W-:Y:S02]  /*b220*/  LOP3.LUT R69, R69, 0xff, RZ, 0xc0, !PT ;  /* 0x000000ff45457812 */ /* 0x000fe400078ec0ff */
[----:B------:R-:W-:-:S02]  /*b230*/  LOP3.LUT R68, R68, 0xffff, RZ, 0xc0, !PT ;  /* 0x0000ffff44447812 */ /* 0x000fc400078ec0ff */
[----:B------:R-:W-:Y:S02]  /*b240*/  LOP3.LUT R29, R36, 0xff0000, R29, 0xf8, !PT ;  /* 0x00ff0000241d7812 */ /* 0x000fe400078ef81d */
[----:B------:R-:W-:Y:S02]  /*b250*/  LOP3.LUT R44, R44, 0xff0000, R63, 0xf8, !PT ;  /* 0x00ff00002c2c7812 */ /* 0x000fe400078ef83f */
[----:B------:R-:W-:Y:S02]  /*b260*/  LOP3.LUT R19, R19, R34, RZ, 0xfc, !PT ;  /* 0x0000002213137212 */ /* 0x000fe400078efcff */
[----:B------:R-:W-:Y:S02]  /*b270*/  LOP3.LUT R18, R23, R18, RZ, 0xfc, !PT ;  /* 0x0000001217127212 */ /* 0x000fe400078efcff */
[----:B------:R-:W-:Y:S02]  /*b280*/  LOP3.LUT R66, R66, 0xffff, RZ, 0xc0, !PT ;  /* 0x0000ffff42427812 */ /* 0x000fe400078ec0ff */
[----:B------:R-:W-:-:S02]  /*b290*/  PRMT R56, R57, 0x7604, R56 ;  /* 0x0000760439387816 */ /* 0x000fc40000000038 */
[----:B------:R-:W-:Y:S01]  /*b2a0*/  LOP3.LUT R20, R25, R20, RZ, 0xfc, !PT ;  /* 0x0000001419147212 */ /* 0x000fe200078efcff */
[----:B------:R-:W-:Y:S01]  /*b2b0*/  IMAD.SHL.U32 R25, R62, 0x1000000, RZ ;  /* 0x010000003e197824 */ /* 0x000fe200078e00ff */
[----:B------:R-:W-:Y:S01]  /*b2c0*/  LOP3.LUT R59, R59, 0xffff, RZ, 0xc0, !PT ;  /* 0x0000ffff3b3b7812 */ /* 0x000fe200078ec0ff */
[----:B------:R-:W-:Y:S01]  /*b2d0*/  IMAD.SHL.U32 R66, R66, 0x1000000, RZ ;  /* 0x0100000042427824 */ /* 0x000fe200078e00ff */
[----:B------:R-:W-:Y:S02]  /*b2e0*/  LOP3.LUT R78, R78, 0xffff, RZ, 0xc0, !PT ;  /* 0x0000ffff4e4e7812 */ /* 0x000fe400078ec0ff */
[----:B------:R-:W-:Y:S02]  /*b2f0*/  SEL R31, R17, R16, P6 ;  /* 0x00000010111f7207 */ /* 0x000fe40003000000 */
[----:B------:R-:W-:Y:S02]  /*b300*/  SEL R16, R16, R17, P6 ;  /* 0x0000001110107207 */ /* 0x000fe40003000000 */
[----:B------:R-:W-:-:S02]  /*b310*/  PRMT R64, R64, 0x7604, R65 ;  /* 0x0000760440407816 */ /* 0x000fc40000000041 */
[----:B------:R-:W-:Y:S01]  /*b320*/  PRMT R68, R68, 0x7604, R69 ;  /* 0x0000760444447816 */ /* 0x000fe20000000045 */
[----:B------:R1:W2:Y:S01]  /*b330*/  SHFL.IDX PT, R31, R31, R10, 0x1c1f ;  /* 0x001c1f0a1f1f7589 */ /* 0x0002a200000e0000 */
[----:B------:R-:W-:Y:S02]  /*b340*/  LOP3.LUT R48, R48, 0xff0000, R67, 0xf8, !PT ;  /* 0x00ff000030307812 */ /* 0x000fe400078ef843 */
[----:B------:R-:W-:Y:S01]  /*b350*/  LOP3.LUT R52, R52, 0xff0000, R71, 0xf8, !PT ;  /* 0x00ff000034347812 */ /* 0x000fe200078ef847 */
[----:B------:R1:W3:Y:S01]  /*b360*/  SHFL.IDX PT, R16, R16, R11, 0x1c1f ;  /* 0x001c1f0b10107589 */ /* 0x0002e200000e0000 */
[----:B------:R-:W-:Y:S02]  /*b370*/  LOP3.LUT R29, R29, R24, RZ, 0xfc, !PT ;  /* 0x000000181d1d7212 */ /* 0x000fe400078efcff */
[----:B------:R-:W-:Y:S02]  /*b380*/  LOP3.LUT R23, R44, R15, RZ, 0xfc, !PT ;  /* 0x0000000f2c177212 */ /* 0x000fe400078efcff */
[----:B------:R-:W-:Y:S01]  /*b390*/  SEL R17, R18, R19, P6 ;  /* 0x0000001312117207 */ /* 0x000fe20003000000 */
[----:B------:R4:W5:Y:S01]  /*b3a0*/  MUFU.EX2 R15, R14 ;  /* 0x0000000e000f7308 */ /* 0x0009620000000800 */
[----:B------:R-:W-:-:S02]  /*b3b0*/  SEL R18, R19, R18, P6 ;  /* 0x0000001213127207 */ /* 0x000fc40003000000 */
[----:B------:R-:W-:Y:S02]  /*b3c0*/  LOP3.LUT R33, R56, 0xff0000, R33, 0xf8, !PT ;  /* 0x00ff000038217812 */ /* 0x000fe400078ef821 */
[----:B------:R-:W-:Y:S01]  /*b3d0*/  LOP3.LUT R60, R60, R27, RZ, 0xfc, !PT ;  /* 0x0000001b3c3c7212 */ /* 0x000fe200078efcff */
[----:B------:R-:W-:Y:S01]  /*b3e0*/  IMAD.SHL.U32 R27, R78, 0x1000000, RZ ;  /* 0x010000004e1b7824 */ /* 0x000fe200078e00ff */
[----:B------:R-:W-:Y:S01]  /*b3f0*/  SEL R19, R21, R20, P6 ;  /* 0x0000001415137207 */ /* 0x000fe20003000000 */
[----:B------:R1:W1:Y:S01]  /*b400*/  SHFL.IDX PT, R17, R17, R10, 0x1c1f ;  /* 0x001c1f0a11117589 */ /* 0x00026200000e0000 */
[----:B----4-:R-:W-:Y:S01]  /*b410*/  IMAD.SHL.U32 R14, R59, 0x1000000, RZ ;  /* 0x010000003b0e7824 */ /* 0x010fe200078e00ff */
[----:B------:R-:W-:Y:S02]  /*b420*/  SEL R20, R20, R21, P6 ;  /* 0x0000001514147207 */ /* 0x000fe40003000000 */
[----:B------:R-:W-:Y:S01]  /*b430*/  LOP3.LUT R37, R64, 0xff0000, R37, 0xf8, !PT ;  /* 0x00ff000040257812 */ /* 0x000fe200078ef825 */
[----:B------:R4:W1:Y:S01]  /*b440*/  SHFL.IDX PT, R18, R18, R11, 0x1c1f ;  /* 0x001c1f0b12127589 */ /* 0x00086200000e0000 */
[----:B------:R-:W-:-:S02]  /*b450*/  LOP3.LUT R68, R68, 0xff0000, R75, 0xf8, !PT ;  /* 0x00ff000044447812 */ /* 0x000fc400078ef84b */
[----:B------:R-:W-:Y:S01]  /*b460*/  LOP3.LUT R48, R48, R55, RZ, 0xfc, !PT ;  /* 0x0000003730307212 */ /* 0x000fe200078efcff */
[----:B-----5:R-:W-:Y:S01]  /*b470*/  @!P3 FMUL R15, R15, R15 ;  /* 0x0000000f0f0fb220 */ /* 0x020fe20000400000 */
[----:B------:R-:W-:Y:S01]  /*b480*/  LOP3.LUT R25, R52, R25, RZ, 0xfc, !PT ;  /* 0x0000001934197212 */ /* 0x000fe200078efcff */
[----:B------:R4:W1:Y:S01]  /*b490*/  SHFL.IDX PT, R19, R19, R10, 0x1c1f ;  /* 0x001c1f0a13137589 */ /* 0x00086200000e0000 */
[----:B------:R-:W-:Y:S01]  /*b4a0*/  SEL R21, R29, R32, P6 ;  /* 0x000000201d157207 */ /* 0x000fe20003000000 */
[----:B------:R-:W-:Y:S01]  /*b4b0*/  FFMA R6, R15, R6, R122 ;  /* 0x000000060f067223 */ /* 0x000fe2000000007a */
[----:B------:R-:W-:Y:S01]  /*b4c0*/  SEL R32, R32, R29, P6 ;  /* 0x0000001d20207207 */ /* 0x000fe20003000000 */
[----:B------:R4:W1:Y:S01]  /*b4d0*/  SHFL.IDX PT, R20, R20, R11, 0x1c1f ;  /* 0x001c1f0b14147589 */ /* 0x00086200000e0000 */
[----:B------:R-:W-:Y:S01]  /*b4e0*/  LOP3.LUT R33, R33, R66, RZ, 0xfc, !PT ;  /* 0x0000004221217212 */ /* 0x000fe200078efcff */
[----:B------:R-:W-:Y:S01]  /*b4f0*/  FMUL R90, R90, R15 ;  /* 0x0000000f5a5a7220 */ /* 0x000fe20000400000 */
[----:B------:R-:W-:Y:S01]  /*b500*/  SEL R29, R23, R40, P6 ;  /* 0x00000028171d7207 */ /* 0x000fe20003000000 */
[----:B------:R4:W1:Y:S01]  /*b510*/  SHFL.IDX PT, R21, R21, R10, 0x1c1f ;  /* 0x001c1f0a15157589 */ /* 0x00086200000e0000 */
[----:B------:R-:W-:Y:S01]  /*b520*/  SEL R40, R40, R23, P6 ;  /* 0x0000001728287207 */ /* 0x000fe20003000000 */
[----:B------:R-:W-:Y:S01]  /*b530*/  FMUL R91, R91, R15 ;  /* 0x0000000f5b5b7220 */ /* 0x000fe20000400000 */
[----:B------:R-:W-:Y:S01]  /*b540*/  LOP3.LUT R14, R37, R14, RZ, 0xfc, !PT ;  /* 0x0000000e250e7212 */ /* 0x000fe200078efcff */
[----:B------:R4:W1:Y:S01]  /*b550*/  SHFL.IDX PT, R32, R32, R11, 0x1c1f ;  /* 0x001c1f0b20207589 */ /* 0x00086200000e0000 */
[----:B------:R-:W-:Y:S01]  /*b560*/  LOP3.LUT R27, R68, R27, RZ, 0xfc, !PT ;  /* 0x0000001b441b7212 */ /* 0x000fe200078efcff */
[----:B------:R-:W-:Y:S01]  /*b570*/  FMUL R94, R94, R15 ;  /* 0x0000000f5e5e7220 */ /* 0x000fe20000400000 */
[----:B------:R-:W-:Y:S01]  /*b580*/  SEL R23, R25, R48, P6 ;  /* 0x0000003019177207 */ /* 0x000fe20003000000 */
[----:B------:R4:W1:Y:S01]  /*b590*/  SHFL.IDX PT, R34, R29, R10, 0x1c1f ;  /* 0x001c1f0a1d227589 */ /* 0x00086200000e0000 */
[----:B------:R-:W-:Y:S01]  /*b5a0*/  SEL R48, R48, R25, P6 ;  /* 0x0000001930307207 */ /* 0x000fe20003000000 */
        /* <DEDUP_REMOVED lines=8> */
[-C--:B------:R-:W-:Y:S01]  /*b630*/  FMUL R99, R99, R15.reuse ;  /* 0x0000000f63637220 */ /* 0x080fe20000400000 */
[----:B------:R-:W-:Y:S01]  /*b640*/  SHF.L.U32 R24, R13, 0x1f, RZ ;  /* 0x0000001f0d187819 */ /* 0x000fe200000006ff */
[----:B------:R4:W1:Y:S01]  /*b650*/  SHFL.IDX PT, R48, R48, R11, 0x1c1f ;  /* 0x001c1f0b30307589 */ /* 0x00086200000e0000 */
[-C--:B------:R-:W-:Y:S01]  /*b660*/  FMUL R102, R102, R15.reuse ;  /* 0x0000000f66667220 */ /* 0x080fe20000400000 */
[-C--:B------:R-:W-:Y:S01]  /*b670*/  FMUL R103, R103, R15.reuse ;  /* 0x0000000f67677220 */ /* 0x080fe20000400000 */
[----:B------:R4:W1:Y:S01]  /*b680*/  SYNCS.PHASECHK.TRANS64.TRYWAIT P2, [UR6+0xc000], R24 ;  /* 0x00c00018ff0075a7 */ /* 0x0008620008040146 */
[----:B------:R4:W1:Y:S01]  /*b690*/  SHFL.IDX PT, R41, R25, R10, 0x1c1f ;  /* 0x001c1f0a19297589 */ /* 0x00086200000e0000 */
[-C--:B------:R-:W-:Y:S01]  /*b6a0*/  FMUL R106, R106, R15.reuse ;  /* 0x0000000f6a6a7220 */ /* 0x080fe20000400000 */
[-C--:B------:R-:W-:Y:S01]  /*b6b0*/  FMUL R107, R107, R15.reuse ;  /* 0x0000000f6b6b7220 */ /* 0x080fe20000400000 */
[-C--:B------:R-:W-:Y:S01]  /*b6c0*/  FMUL R110, R110, R15.reuse ;  /* 0x0000000f6e6e7220 */ /* 0x080fe20000400000 */
[----:B------:R4:W1:Y:S01]  /*b6d0*/  SHFL.IDX PT, R60, R60, R11, 0x1c1f ;  /* 0x001c1f0b3c3c7589 */ /* 0x00086200000e0000 */
[-C--:B------:R-:W-:Y:S01]  /*b6e0*/  FMUL R111, R111, R15.reuse ;  /* 0x0000000f6f6f7220 */ /* 0x080fe20000400000 */
[-C--:B------:R-:W-:Y:S01]  /*b6f0*/  FMUL R114, R114, R15.reuse ;  /* 0x0000000f72727220 */ /* 0x080fe20000400000 */
[-C--:B------:R-:W-:Y:S01]  /*b700*/  FMUL R115, R115, R15.reuse ;  /* 0x0000000f73737220 */ /* 0x080fe20000400000 */
[----:B------:R4:W1:Y:S01]  /*b710*/  SHFL.IDX PT, R43, R33, R10, 0x1c1f ;  /* 0x001c1f0a212b7589 */ /* 0x00086200000e0000 */
[-C--:B------:R-:W-:Y:S01]  /*b720*/  FMUL R118, R118, R15.reuse ;  /* 0x0000000f76767220 */ /* 0x080fe20000400000 */
[----:B------:R-:W-:-:S02]  /*b730*/  FMUL R119, R119, R15 ;  /* 0x0000000f77777220 */ /* 0x000fc40000400000 */
[----:B------:R4:W1:Y:S01]  /*b740*/  SHFL.IDX PT, R14, R14, R11, 0x1c1f ;  /* 0x001c1f0b0e0e7589 */ /* 0x00086200000e0000 */
[----:B--23--:R-:W-:Y:S05]  /*b750*/  @!P0 BRA `(.L_x_39) ;  /* 0x0000000000048947 */ /* 0x00cfea0003800000 */
[----:B------:R-:W-:Y:S01]  /*b760*/  BPT.TRAP 0x1 ;  /* 0x000000040000795c */ /* 0x000fe20000300000 */
.L_x_39:
[----:B-1----:R-:W-:Y:S05]  /*b770*/  @P2 BRA `(.L_x_40) ;  /* 0x0000000000082947 */ /* 0x002fea0003800000 */
[----:B------:R-:W1:Y:S02]  /*b780*/  SYNCS.PHASECHK.TRANS64.TRYWAIT P2, [UR6+0xc000], R24 ;  /* 0x00c00018ff0075a7 */ /* 0x000e640008040146 */
[----:B-1----:R-:W-:Y:S05]  /*b790*/  @!P2 BRA `(.L_x_41) ;  /* 0x0000002800c4a947 */ /* 0x002fea0003800000 */
.L_x_40:
[CCC-:B-1--4-:R-:W-:Y:S01]  /*b7a0*/  PRMT R24, R31.reuse, R0.reuse, R16.reuse ;  /* 0x000000001f187216 */ /* 0x1d2fe20000000010 */
[----:B------:R-:W-:Y:S01]  /*b7b0*/  ULEA UR6, UR14, UR12, 0x9 ;  /* 0x0000000c0e067291 */ /* 0x000fe2000f8e483f */
[-C--:B------:R-:W-:Y:S01]  /*b7c0*/  PRMT R25, R31, R5.reuse, R16 ;  /* 0x000000051f197216 */ /* 0x080fe20000000010 */
[----:B------:R-:W-:Y:S01]  /*b7d0*/  UMOV UR7, 0x40000040 ;  /* 0x4000004000077882 */ /* 0x000fe20000000000 */
[CCC-:B------:R-:W-:Y:S01]  /*b7e0*/  PRMT R26, R17.reuse, R0.reuse, R18.reuse ;  /* 0x00000000111a7216 */ /* 0x1c0fe20000000012 */
[----:B------:R-:W-:Y:S01]  /*b7f0*/  UIADD3 UR10, UR6, 0x2, URZ ;  /* 0x00000002060a7890 */ /* 0x000fe2000fffe03f */
[-C--:B------:R-:W-:Y:S01]  /*b800*/  PRMT R27, R17, R5.reuse, R18 ;  /* 0x00000005111b7216 */ /* 0x080fe20000000012 */
[----:B------:R-:W-:Y:S01]  /*b810*/  UMOV UR11, 0x40000040 ;  /* 0x40000040000b7882 */ /* 0x000fe20000000000 */
[C-C-:B------:R-:W-:Y:S02]  /*b820*/  PRMT R28, R19.reuse, R0, R20.reuse ;  /* 0x00000000131c7216 */ /* 0x140fe40000000014 */
[----:B------:R-:W-:Y:S01]  /*b830*/  WARPGROUP.ARRIVE ;  /* 0x00000000000079c5 */ /* 0x000fe20000000000 */
[----:B------:R-:W-:-:S02]  /*b840*/  PRMT R29, R19, R5, R20 ;  /* 0x00000005131d7216 */ /* 0x000fc40000000014 */
[CCC-:B------:R-:W-:Y:S02]  /*b850*/  PRMT R30, R21.reuse, R0.reuse, R32.reuse ;  /* 0x00000000151e7216 */ /* 0x1c0fe40000000020 */
[-C--:B------:R-:W-:Y:S01]  /*b860*/  PRMT R31, R21, R5.reuse, R32 ;  /* 0x00000005151f7216 */ /* 0x080fe20000000020 */
[----:B------:R-:W-:Y:S01]  /*b870*/  QGMMA.64x64x32.F32.E4M3.E4M3 R88, R24, gdesc[UR4], R88, gsb0 ;  /* 0x00e0000418587df3 */ /* 0x000fe20008000858 */
[CCC-:B------:R-:W-:Y:S01]  /*b880*/  PRMT R32, R34.reuse, R0.reuse, R35.reuse ;  /* 0x0000000022207216 */ /* 0x1c0fe20000000023 */
[----:B------:R-:W-:Y:S01]  /*b890*/  UMOV UR7, 0x40000040 ;  /* 0x4000004000077882 */ /* 0x000fe20000000000 */
[-C--:B------:R-:W-:Y:S02]  /*b8a0*/  PRMT R33, R34, R5.reuse, R35 ;  /* 0x0000000522217216 */ /* 0x080fe40000000023 */
[C-C-:B------:R-:W-:Y:S02]  /*b8b0*/  PRMT R34, R23.reuse, R0, R48.reuse ;  /* 0x0000000017227216 */ /* 0x140fe40000000030 */
[----:B------:R-:W-:-:S02]  /*b8c0*/  PRMT R35, R23, R5, R48 ;  /* 0x0000000517237216 */ /* 0x000fc40000000030 */
[-C--:B------:R-:W-:Y:S02]  /*b8d0*/  PRMT R40, R41, R0.reuse, R60 ;  /* 0x0000000029287216 */ /* 0x080fe4000000003c */
[----:B------:R-:W-:Y:S02]  /*b8e0*/  PRMT R42, R43, R0, R14 ;  /* 0x000000002b2a7216 */ /* 0x000fe4000000000e */
[-C--:B------:R-:W-:Y:S02]  /*b8f0*/  PRMT R41, R41, R5.reuse, R60 ;  /* 0x0000000529297216 */ /* 0x080fe4000000003c */
[----:B------:R-:W-:Y:S01]  /*b900*/  PRMT R43, R43, R5, R14 ;  /* 0x000000052b2b7216 */ /* 0x000fe2000000000e */
        /* <DEDUP_REMOVED lines=15> */
.L_x_42:
[----:B------:R-:W-:-:S04]  /*ba00*/  ULEA UR6, UR13, UR38, 0x3 ;  /* 0x000000260d067291 */ /* 0x000fc8000f8e183f */
[----:B------:R-:W-:-:S04]  /*ba10*/  UIADD3 UR6, UR6, 0xc028, URZ ;  /* 0x0000c02806067890 */ /* 0x000fc8000fffe03f */
[----:B------:R-:W-:-:S09]  /*ba20*/  UPRMT UR6, URZ, 0x654, UR6 ;  /* 0x000006543f067896 */ /* 0x000fd20008000006 */
[----:B------:R-:W-:Y:S01]  /*ba30*/  SYNCS.ARRIVE.TRANS64.RED.A1T0 RZ, [UR6], RZ ;  /* 0x000000ffffff79a7 */ /* 0x000fe20008100406 */
[----:B------:R-:W-:Y:S05]  /*ba40*/  @P1 BRA `(.L_x_43) ;  /* 0x0000000000041947 */ /* 0x000fea0003800000 */
[----:B------:R-:W-:Y:S01]  /*ba50*/  BPT.TRAP 0x1 ;  /* 0x000000040000795c */ /* 0x000fe20000300000 */
.L_x_43:
[----:B------:R-:W-:-:S04]  /*ba60*/  UIADD3 UR13, UR13, 0x1, URZ ;  /* 0x000000010d0d7890 */ /* 0x000fc8000fffe03f */
[----:B------:R-:W-:-:S04]  /*ba70*/  UISETP.NE.AND UP0, UPT, UR13, 0x5, UPT ;  /* 0x000000050d00788c */ /* 0x000fc8000bf05270 */
[----:B------:R-:W-:Y:S01]  /*ba80*/  USEL UR13, UR13, URZ, UP0 ;  /* 0x0000003f0d0d7287 */ /* 0x000fe20008000000 */
[----:B------:R-:W-:Y:S11]  /*ba90*/  @!P0 BRA `(.L_x_44) ;  /* 0x0000000000048947 */ /* 0x000ff60003800000 */
[----:B------:R-:W-:Y:S01]  /*baa0*/  BPT.TRAP 0x1 ;  /* 0x000000040000795c */ /* 0x000fe20000300000 */
.L_x_44:
[----:B------:R-:W-:-:S04]  /*bab0*/  ULEA UR6, UR13, UR38, 0x3 ;  /* 0x000000260d067291 */ /* 0x000fc8000f8e183f */
[----:B------:R-:W-:-:S04]  /*bac0*/  UIADD3 UR6, UR6, 0xc028, URZ ;  /* 0x0000c02806067890 */ /* 0x000fc8000fffe03f */
[----:B------:R-:W-:-:S09]  /*bad0*/  UPRMT UR6, URZ, 0x654, UR6 ;  /* 0x000006543f067896 */ /* 0x000fd20008000006 */
[----:B------:R-:W-:Y:S01]  /*bae0*/  SYNCS.ARRIVE.TRANS64.RED.A1T0 RZ, [UR6], RZ ;  /* 0x000000ffffff79a7 */ /* 0x000fe20008100406 */
[----:B------:R-:W-:Y:S05]  /*baf0*/  @P1 BRA `(.L_x_45) ;  /* 0x0000000000041947 */ /* 0x000fea0003800000 */
[----:B------:R-:W-:Y:S01]  /*bb00*/  BPT.TRAP 0x1 ;  /* 0x000000040000795c */ /* 0x000fe20000300000 */
.L_x_45:
        /* <DEDUP_REMOVED lines=14> */
.L_x_35:
[----:B------:R-:W2:Y:S01]  /*bbf0*/  SHFL.BFLY PT, R0, R7, 0x1, 0x1f ;  /* 0x0c201f0007007f89 */ /* 0x000ea200000e0000 */
[----:B------:R-:W-:Y:S01]  /*bc00*/  BSSY B0, `(.L_x_47) ;  /* 0x0000024000007945 */ /* 0x000fe20003800000 */
[----:B------:R-:W-:Y:S02]  /*bc10*/  IMAD.MOV.U32 R11, RZ, RZ, 0x7f800000 ;  /* 0x7f800000ff0b7424 */ /* 0x000fe400078e00ff */
[----:B------:R-:W1:Y:S01]  /*bc20*/  SHFL.BFLY PT, R3, R6, 0x1, 0x1f ;  /* 0x0c201f0006037f89 */ /* 0x000e6200000e0000 */
[----:B------:R-:W-:Y:S02]  /*bc30*/  IMAD.MOV.U32 R8, RZ, RZ, 0x3f800000 ;  /* 0x3f800000ff087424 */ /* 0x000fe400078e00ff */
[----:B------:R-:W-:Y:S02]  /*bc40*/  IMAD.MOV.U32 R2, RZ, RZ, 0x3f800000 ;  /* 0x3f800000ff027424 */ /* 0x000fe400078e00ff */
[----:B--2---:R-:W-:Y:S01]  /*bc50*/  FADD R0, R0, R7 ;  /* 0x0000000700007221 */ /* 0x004fe20000000000 */
[----:B------:R-:W-:-:S02]  /*bc60*/  IMAD.MOV.U32 R7, RZ, RZ, 0x7f800000 ;  /* 0x7f800000ff077424 */ /* 0x000fc400078e00ff */
[----:B-1----:R-:W-:Y:S02]  /*bc70*/  FADD R16, R3, R6 ;  /* 0x0000000603107221 */ /* 0x002fe40000000000 */
[----:B------:R-:W1:Y:S04]  /*bc80*/  SHFL.BFLY PT, R5, R0, 0x2, 0x1f ;  /* 0x0c401f0000057f89 */ /* 0x000e6800000e0000 */
[----:B------:R-:W2:Y:S01]  /*bc90*/  SHFL.BFLY PT, R17, R16, 0x2, 0x1f ;  /* 0x0c401f0010117f89 */ /* 0x000ea200000e0000 */
[C---:B-1----:R-:W-:Y:S01]  /*bca0*/  FSETP.NE.AND P0, PT, R0.reuse, -R5, PT ;  /* 0x800000050000720b */ /* 0x042fe20003f05000 */
[----:B------:R-:W-:Y:S01]  /*bcb0*/  FADD R5, R0, R5 ;  /* 0x0000000500057221 */ /* 0x000fe20000000000 */
[----:B--2---:R-:W-:-:S11]  /*bcc0*/  FADD R6, R16, R17 ;  /* 0x0000001110067221 */ /* 0x004fd60000000000 */
[----:B------:R-:W-:Y:S05]  /*bcd0*/  @!P0 BRA `(.L_x_48) ;  /* 0x0000000000588947 */ /* 0x000fea0003800000 */
[----:B------:R-:W-:Y:S01]  /*bce0*/  VIADD R0, R5, 0x1800000 ;  /* 0x0180000005007836 */ /* 0x000fe20000000000 */
[----:B------:R-:W-:Y:S04]  /*bcf0*/  BSSY B1, `(.L_x_49) ;  /* 0x000000d000017945 */ /* 0x000fe80003800000 */
[----:B------:R-:W-:-:S04]  /*bd00*/  LOP3.LUT R0, R0, 0x7f800000, RZ, 0xc0, !PT ;  /* 0x7f80000000007812 */ /* 0x000fc800078ec0ff */
[----:B------:R-:W-:-:S13]  /*bd10*/  ISETP.GT.U32.AND P0, PT, R0, 0x1ffffff, PT ;  /* 0x01ffffff0000780c */ /* 0x000fda0003f04070 */
[----:B------:R-:W-:Y:S05]  /*bd20*/  @P0 BRA `(.L_x_50) ;  /* 0x0000000000140947 */ /* 0x000fea0003800000 */
[----:B------:R-:W-:Y:S01]  /*bd30*/  IMAD.MOV.U32 R2, RZ, RZ, R5 ;  /* 0x000000ffff027224 */ /* 0x000fe200078e0005 */
[----:B------:R-:W-:-:S07]  /*bd40*/  MOV R15, 0xbd60 ;  /* 0x0000bd60000f7802 */ /* 0x000fce0000000f00 */
[----:B------:R-:W-:Y:S05]  /*bd50*/  CALL.REL.NOINC `($__internal_0_$__cuda_sm20_rcp_rn_f32_slowpath) ;  /* 0x0000002400fc7944 */ /* 0x000fea0003c00000 */
[----:B------:R-:W-:Y:S01]  /*bd60*/  IMAD.MOV.U32 R2, RZ, RZ, R0 ;  /* 0x000000ffff027224 */ /* 0x000fe200078e0000 */
[----:B------:R-:W-:Y:S06]  /*bd70*/  BRA `(.L_x_51) ;  /* 0x0000000000107947 */ /* 0x000fec0003800000 */
.L_x_50:
[----:B------:R-:W1:Y:S02]  /*bd80*/  MUFU.RCP R2, R5 ;  /* 0x0000000500027308 */ /* 0x000e640000001000 */
[----:B-1----:R-:W-:-:S04]  /*bd90*/  FFMA R0, R5, R2, -1 ;  /* 0xbf80000005007423 */ /* 0x002fc80000000002 */
[----:B------:R-:W-:-:S04]  /*bda0*/  FADD.FTZ R3, -R0, -RZ ;  /* 0x800000ff00037221 */ /* 0x000fc80000010100 */
[----:B------:R-:W-:-:S07]  /*bdb0*/  FFMA R2, R2, R3, R2 ;  /* 0x0000000302027223 */ /* 0x000fce0000000002 */
.L_x_51:
[----:B------:R-:W-:Y:S05]  /*bdc0*/  BSYNC B1 ;  /* 0x0000000000017941 */ /* 0x000fea0003800000 */
.L_x_49:
[----:B------:R-:W-:Y:S01]  /*bdd0*/  FSETP.GEU.AND P0, PT, |R5|, 1.175494350822287508e-38, PT ;  /* 0x008000000500780b */ /* 0x000fe20003f0e200 */
[----:B------:R-:W-:-:S12]  /*bde0*/  ULDC UR4, c[0x0][0x600] ;  /* 0x0001800000047ab9 */ /* 0x000fd80000000800 */
[----:B------:R-:W-:-:S04]  /*bdf0*/  @!P0 FMUL R5, R5, 16777216 ;  /* 0x4b80000005058820 */ /* 0x000fc80000400000 */
[----:B------:R-:W1:Y:S02]  /*be00*/  MUFU.LG2 R0, R5 ;  /* 0x0000000500007308 */ /* 0x000e640000000c00 */
[----:B-1----:R-:W-:-:S04]  /*be10*/  @!P0 FADD R0, R0, -24 ;  /* 0xc1c0000000008421 */ /* 0x002fc80000000000 */
[----:B------:R-:W-:-:S04]  /*be20*/  FMUL R7, R0, 0.69314718246459960938 ;  /* 0x3f31721800077820 */ /* 0x000fc80000400000 */
[----:B------:R-:W-:-:S07]  /*be30*/  FFMA R7, R4, UR4, R7 ;  /* 0x0000000404077c23 */ /* 0x000fce0008000007 */
.L_x_48:
[----:B------:R-:W-:Y:S05]  /*be40*/  BSYNC B0 ;  /* 0x0000000000007941 */ /* 0x000fea0003800000 */
.L_x_47:
[----:B------:R-:W-:Y:S01]  /*be50*/  FSETP.NE.AND P0, PT, R16, -R17, PT ;  /* 0x800000111000720b */ /* 0x000fe20003f05000 */
[----:B------:R-:W-:Y:S01]  /*be60*/  ULDC UR4, c[0x0][0x608] ;  /* 0x0001820000047ab9 */ /* 0x000fe20000000800 */
[----:B------:R-:W-:Y:S01]  /*be70*/  BSSY B0, `(.L_x_52) ;  /* 0x0000029000007945 */ /* 0x000fe20003800000 */
[----:B------:R-:W-:-:S04]  /*be80*/  FMUL R2, R2, UR4 ;  /* 0x0000000402027c20 */ /* 0x000fc80008400000 */
[-C--:B------:R-:W-:Y:S01]  /*be90*/  FMUL R88, R88, R2.reuse ;  /* 0x0000000258587220 */ /* 0x080fe20000400000 */
        /* <DEDUP_REMOVED lines=14> */
[----:B------:R-:W-:Y:S01]  /*bf80*/  FMUL R36, R117, R2 ;  /* 0x0000000275247220 */ /* 0x000fe20000400000 */
[----:B------:R-:W-:Y:S06]  /*bf90*/  @!P0 BRA `(.L_x_53) ;  /* 0x0000000000588947 */ /* 0x000fec0003800000 */
        /* <DEDUP_REMOVED lines=10> */
.L_x_55:
[----:B------:R-:W1:Y:S02]  /*c040*/  MUFU.RCP R3, R6 ;  /* 0x0000000600037308 */ /* 0x000e640000001000 */
[----:B-1----:R-:W-:-:S04]  /*c050*/  FFMA R0, R6, R3, -1 ;  /* 0xbf80000006007423 */ /* 0x002fc80000000003 */
[----:B------:R-:W-:-:S04]  /*c060*/  FADD.FTZ R0, -R0, -RZ ;  /* 0x800000ff00007221 */ /* 0x000fc80000010100 */
[----:B------:R-:W-:-:S07]  /*c070*/  FFMA R8, R3, R0, R3 ;  /* 0x0000000003087223 */ /* 0x000fce0000000003 */
.L_x_56:
[----:B------:R-:W-:Y:S05]  /*c080*/  BSYNC B1 ;  /* 0x0000000000017941 */ /* 0x000fea0003800000 */
.L_x_54:
[----:B------:R-:W-:Y:S01]  /*c090*/  FSETP.GEU.AND P0, PT, |R6|, 1.175494350822287508e-38, PT ;  /* 0x008000000600780b */ /* 0x000fe20003f0e200 */
[----:B------:R-:W-:-:S12]  /*c0a0*/  ULDC UR4, c[0x0][0x600] ;  /* 0x0001800000047ab9 */ /* 0x000fd80000000800 */
[----:B------:R-:W-:-:S04]  /*c0b0*/  @!P0 FMUL R6, R6, 16777216 ;  /* 0x4b80000006068820 */ /* 0x000fc80000400000 */
[----:B------:R-:W1:Y:S02]  /*c0c0*/  MUFU.LG2 R0, R6 ;  /* 0x0000000600007308 */ /* 0x000e640000000c00 */
[----:B-1----:R-:W-:-:S04]  /*c0d0*/  @!P0 FADD R0, R0, -24 ;  /* 0xc1c0000000008421 */ /* 0x002fc80000000000 */
[----:B------:R-:W-:-:S04]  /*c0e0*/  FMUL R0, R0, 0.69314718246459960938 ;  /* 0x3f31721800007820 */ /* 0x000fc80000400000 */
[----:B------:R-:W-:-:S07]  /*c0f0*/  FFMA R11, R9, UR4, R0 ;  /* 0x00000004090b7c23 */ /* 0x000fce0008000000 */
.L_x_53:
[----:B------:R-:W-:Y:S05]  /*c100*/  BSYNC B0 ;  /* 0x0000000000007941 */ /* 0x000fea0003800000 */
.L_x_52:
[----:B------:R-:W-:Y:S01]  /*c110*/  UISETP.NE.AND UP0, UPT, UR36, 0x1, UPT ;  /* 0x000000012400788c */ /* 0x000fe2000bf05270 */
[----:B------:R-:W1:Y:S03]  /*c120*/  S2R R17, SR_TID.X ;  /* 0x0000000000117919 */ /* 0x000e660000002100 */
[----:B------:R-:W-:-:S06]  /*c130*/  USEL UR4, URZ, 0x1, UP0 ;  /* 0x000000013f047887 */ /* 0x000fcc0008000000 */
[----:B------:R-:W-:Y:S01]  /*c140*/  IMAD.U32 R0, RZ, RZ, UR4 ;  /* 0x00000004ff007e24 */ /* 0x000fe2000f8e00ff */
[----:B------:R-:W-:Y:S02]  /*c150*/  ULDC UR4, c[0x0][0x608] ;  /* 0x0001820000047ab9 */ /* 0x000fe40000000800 */
[----:B------:R-:W-:Y:S02]  /*c160*/  FMUL R8, R8, UR4 ;  /* 0x0000000408087c20 */ /* 0x000fe40008400000 */
[----:B------:R-:W-:-:S04]  /*c170*/  SHF.L.U32 R0, R0, 0x1f, RZ ;  /* 0x0000001f00007819 */ /* 0x000fc800000006ff */
[----:B------:R-:W2:Y:S01]  /*c180*/  SYNCS.PHASECHK.TRANS64.TRYWAIT P0, [UR15+0x8], R0 ;  /* 0x00000800ff0075a7 */ /* 0x000ea2000800014f */
[C---:B-1----:R-:W-:Y:S02]  /*c190*/  LOP3.LUT P1, RZ, R17.reuse, 0x3, RZ, 0xc0, !PT ;  /* 0x0000000311ff7812 */ /* 0x042fe4000782c0ff */
[----:B------:R-:W-:Y:S01]  /*c1a0*/  LOP3.LUT R16, R17, 0x7f, RZ, 0xc0, !PT ;  /* 0x0000007f11107812 */ /* 0x000fe200078ec0ff */
[----:B--2---:R-:W-:Y:S10]  /*c1b0*/  @!P0 BRA `(.L_x_57) ;  /* 0x0000002000548947 */ /* 0x004ff40003800000 */
.L_x_106:
[----:B------:R-:W-:Y:S01]  /*c1c0*/  ULDC.64 UR10, c[0x0][0x208] ;  /* 0x00008200000a7ab9 */ /* 0x000fe20000000a00 */
[----:B------:R-:W-:Y:S01]  /*c1d0*/  BSSY B0, `(.L_x_58) ;  /* 0x0000019000007945 */ /* 0x000fe20003800000 */
[----:B------:R-:W-:Y:S02]  /*c1e0*/  SHF.R.U32.HI R17, RZ, 0x2, R17 ;  /* 0x00000002ff117819 */ /* 0x000fe40000011611 */
[----:B------:R-:W-:Y:S01]  /*c1f0*/  SHF.R.U32.HI R18, RZ, 0x5, R16 ;  /* 0x00000005ff127819 */ /* 0x000fe20000011610 */
[----:B------:R-:W-:Y:S06]  /*c200*/  @P1 BRA `(.L_x_59) ;  /* 0x0000000000541947 */ /* 0x000fec0003800000 */
[----:B------:R-:W2:Y:S01]  /*c210*/  S2UR UR4, SR_CTAID.Y ;  /* 0x00000000000479c3 */ /* 0x000ea20000002600 */
[----:B-1----:R-:W-:Y:S01]  /*c220*/  IMAD.SHL.U32 R3, R18, 0x10, RZ ;  /* 0x0000001012037824 */ /* 0x002fe200078e00ff */
[----:B------:R-:W-:Y:S01]  /*c230*/  LOP3.LUT R0, R17, 0x7, RZ, 0xc0, !PT ;  /* 0x0000000711007812 */ /* 0x000fe200078ec0ff */
[----:B------:R-:W-:Y:S01]  /*c240*/  USHF.L.U32 UR8, UR37, 0x6, URZ ;  /* 0x0000000625087899 */ /* 0x000fe2000800063f */
[----:B------:R-:W-:Y:S02]  /*c250*/  ULDC.64 UR6, c[0x0][0x688] ;  /* 0x0001a20000067ab9 */ /* 0x000fe40000000a00 */
[----:B------:R-:W-:Y:S02]  /*c260*/  LOP3.LUT R0, R3, 0xfffffff0, R0, 0xe2, !PT ;  /* 0xfffffff003007812 */ /* 0x000fe400078ee200 */
[----:B------:R-:W1:Y:S03]  /*c270*/  S2UR UR5, SR_CTAID.Z ;  /* 0x00000000000579c3 */ /* 0x000e660000002700 */
[----:B------:R-:W-:-:S04]  /*c280*/  VIADD R3, R0, UR8 ;  /* 0x0000000800037c36 */ /* 0x000fc80008000000 */
[----:B------:R-:W-:Y:S01]  /*c290*/  VIADD R2, R3, 0x8 ;  /* 0x0000000803027836 */ /* 0x000fe20000000000 */
[----:B--2---:R-:W-:-:S04]  /*c2a0*/  UIMAD UR4, UR4, UR6, UR8 ;  /* 0x00000006040472a4 */ /* 0x004fc8000f8e0208 */
[----:B-1----:R-:W-:-:S03]  /*c2b0*/  UIMAD UR4, UR5, UR7, UR4 ;  /* 0x00000007050472a4 */ /* 0x002fc6000f8e0204 */
[----:B------:R-:W-:Y:S02]  /*c2c0*/  ULDC UR5, c[0x0][0x288] ;  /* 0x0000a20000057ab9 */ /* 0x000fe40000000800 */
[----:B------:R-:W-:Y:S02]  /*c2d0*/  ISETP.GE.U32.AND P0, PT, R3, UR5, PT ;  /* 0x0000000503007c0c */ /* 0x000fe4000bf06070 */
[----:B------:R-:W-:Y:S02]  /*c2e0*/  IADD3 R0, P2, R0, UR4, RZ ;  /* 0x0000000400007c10 */ /* 0x000fe4000ff5e0ff */
[----:B------:R-:W-:Y:S01]  /*c2f0*/  ISETP.GE.U32.AND P1, PT, R2, UR5, PT ;  /* 0x0000000502007c0c */ /* 0x000fe2000bf26070 */
[----:B------:R-:W-:Y:S02]  /*c300*/  ULDC.64 UR4, c[0x0][0x680] ;  /* 0x0001a00000047ab9 */ /* 0x000fe40000000a00 */
[----:B------:R-:W-:Y:S01]  /*c310*/  IMAD.X R3, RZ, RZ, RZ, P2 ;  /* 0x000000ffff037224 */ /* 0x000fe200010e06ff */
[----:B------:R-:W-:-:S04]  /*c320*/  LEA R2, P2, R0, UR4, 0x2 ;  /* 0x0000000400027c11 */ /* 0x000fc8000f8410ff */
[----:B------:R-:W-:-:S05]  /*c330*/  LEA.HI.X R3, R0, UR5, R3, 0x2, P2 ;  /* 0x0000000500037c11 */ /* 0x000fca00090f1403 */
[----:B------:R2:W-:Y:S04]  /*c340*/  @!P0 STG.E desc[UR10][R2.64], R7 ;  /* 0x0000000702008986 */ /* 0x0005e8000c10190a */
[----:B------:R2:W-:Y:S02]  /*c350*/  @!P1 STG.E desc[UR10][R2.64+0x20], R11 ;  /* 0x0000200b02009986 */ /* 0x0005e4000c10190a */
.L_x_59:
[----:B------:R-:W-:Y:S05]  /*c360*/  BSYNC B0 ;  /* 0x0000000000007941 */ /* 0x000fea0003800000 */
.L_x_58:
[----:B------:R-:W-:Y:S01]  /*c370*/  ULDC.64 UR4, c[0x0][0x730] ;  /* 0x0001cc0000047ab9 */ /* 0x000fe20000000a00 */
[-C--:B------:R-:W-:Y:S01]  /*c380*/  FMUL R90, R90, R8.reuse ;  /* 0x000000085a5a7220 */ /* 0x080fe20000400000 */
[----:B------:R-:W-:Y:S01]  /*c390*/  ISETP.NE.U32.AND P0, PT, RZ, UR4, PT ;  /* 0x00000004ff007c0c */ /* 0x000fe2000bf05070 */
[-C--:B------:R-:W-:Y:S01]  /*c3a0*/  FMUL R38, R91, R8.reuse ;  /* 0x000000085b267220 */ /* 0x080fe20000400000 */
[-C--:B------:R-:W-:Y:S01]  /*c3b0*/  FMUL R94, R94, R8.reuse ;  /* 0x000000085e5e7220 */ /* 0x080fe20000400000 */
[-C--:B------:R-:W-:Y:S01]  /*c3c0*/  FMUL R40, R95, R8.reuse ;  /* 0x000000085f287220 */ /* 0x080fe20000400000 */
[----:B------:R-:W-:Y:S01]  /*c3d0*/  ISETP.NE.AND.EX P0, PT, RZ, UR5, PT, P0 ;  /* 0x00000005ff007c0c */ /* 0x000fe2000bf05300 */
        /* <DEDUP_REMOVED lines=12> */
[----:B------:R-:W-:Y:S06]  /*c4a0*/  @P0 BRA `(.L_x_60) ;  /* 0x0000000000200947 */ /* 0x000fec0003800000 */
[----:B------:R-:W-:Y:S02]  /*c4b0*/  ULDC.64 UR4, c[0x0][0x728] ;  /* 0x0001ca0000047ab9 */ /* 0x000fe40000000a00 */
[----:B------:R-:W-:-:S04]  /*c4c0*/  ISETP.NE.U32.AND P0, PT, RZ, UR4, PT ;  /* 0x00000004ff007c0c */ /* 0x000fc8000bf05070 */
[----:B------:R-:W-:-:S13]  /*c4d0*/  ISETP.NE.AND.EX P0, PT, RZ, UR5, PT, P0 ;  /* 0x00000005ff007c0c */ /* 0x000fda000bf05300 */
[----:B------:R-:W-:Y:S05]  /*c4e0*/  @!P0 BRA `(.L_x_61) ;  /* 0x00000000000c8947 */ /* 0x000fea0003800000 */
[----:B-12---:R-:W1:Y:S02]  /*c4f0*/  LDC.64 R2, c[0x0][0x728] ;  /* 0x0001ca00ff027b82 */ /* 0x006e640000000a00 */
[----:B-1----:R4:W5:Y:S01]  /*c500*/  LDG.E R2, desc[UR10][R2.64] ;  /* 0x0000000a02027981 */ /* 0x002962000c1e1900 */
[----:B------:R-:W-:Y:S05]  /*c510*/  BRA `(.L_x_60) ;  /* 0x0000000000047947 */ /* 0x000fea0003800000 */
.L_x_61:
[----:B--2---:R-:W3:Y:S02]  /*c520*/  LDC R2, c[0x0][0x720] ;  /* 0x0001c800ff027b82 */ /* 0x004ee40000000800 */
.L_x_60:
[----:B-1----:R-:W-:Y:S01]  /*c530*/  MOV R0, RZ ;  /* 0x000000ff00007202 */ /* 0x002fe20000000f00 */
[----:B---3-5:R-:W-:-:S03]  /*c540*/  IMAD.MOV.U32 R35, RZ, RZ, R2 ;  /* 0x000000ffff237224 */ /* 0x028fc600078e0002 */
[----:B------:R-:W-:-:S13]  /*c550*/  LOP3.LUT P0, RZ, R0, 0x1bf, RZ, 0xc0, !PT ;  /* 0x000001bf00ff7812 */ /* 0x000fda000780c0ff */
[----:B------:R-:W-:Y:S05]  /*c560*/  @!P0 BRA `(.L_x_62) ;  /* 0x0000000000408947 */ /* 0x000fea0003800000 */
[----:B------:R-:W-:Y:S01]  /*c570*/  MOV R0, 0x0 ;  /* 0x0000000000007802 */ /* 0x000fe20000000f00 */
[----:B------:R-:W-:Y:S01]  /*c580*/  ULDC.64 UR4, c[0x4][0x68] ;  /* 0x01001a0000047ab9 */ /* 0x000fe20000000a00 */
[----:B------:R-:W-:Y:S01]  /*c590*/  ULDC.64 UR6, c[0x4][0x8] ;  /* 0x0100020000067ab9 */ /* 0x000fe20000000a00 */
[----:B------:R-:W-:Y:S01]  /*c5a0*/  IMAD.U32 R4, RZ, RZ, UR4 ;  /* 0x00000004ff047e24 */ /* 0x000fe2000f8e00ff */
[----:B--2-4-:R1:W2:Y:S01]  /*c5b0*/  LDC.64 R2, c[0x4][R0] ;  /* 0x0100000000027b82 */ /* 0x0142a20000000a00 */
[----:B------:R-:W-:Y:S01]  /*c5c0*/  IMAD.U32 R5, RZ, RZ, UR5 ;  /* 0x00000005ff057e24 */ /* 0x000fe2000f8e00ff */
[----:B------:R-:W-:Y:S01]  /*c5d0*/  ULDC.64 UR4, c[0x4][0x70] ;  /* 0x01001c0000047ab9 */ /* 0x000fe20000000a00 */
[----:B------:R-:W-:Y:S02]  /*c5e0*/  IMAD.U32 R10, RZ, RZ, UR6 ;  /* 0x00000006ff0a7e24 */ /* 0x000fe4000f8e00ff */
[----:B------:R-:W-:Y:S02]  /*c5f0*/  IMAD.U32 R6, RZ, RZ, UR4 ;  /* 0x00000004ff067e24 */ /* 0x000fe4000f8e00ff */
[----:B------:R-:W-:-:S02]  /*c600*/  IMAD.U32 R7, RZ, RZ, UR5 ;  /* 0x00000005ff077e24 */ /* 0x000fc4000f8e00ff */
[----:B------:R-:W-:Y:S02]  /*c610*/  IMAD.U32 R11, RZ, RZ, UR7 ;  /* 0x00000007ff0b7e24 */ /* 0x000fe4000f8e00ff */
[----:B------:R-:W-:Y:S02]  /*c620*/  IMAD.MOV.U32 R8, RZ, RZ, 0x70 ;  /* 0x00000070ff087424 */ /* 0x000fe400078e00ff */
[----:B------:R-:W-:Y:S02]  /*c630*/  IMAD.MOV.U32 R12, RZ, RZ, 0x1 ;  /* 0x00000001ff0c7424 */ /* 0x000fe400078e00ff */
[----:B-1----:R-:W-:-:S07]  /*c640*/  IMAD.MOV.U32 R13, RZ, RZ, RZ ;  /* 0x000000ffff0d7224 */ /* 0x002fce00078e00ff */
[----:B------:R-:W-:-:S07]  /*c650*/  LEPC R20, `(.L_x_62) ;  /* 0x000000001014794e */ /* 0x000fce0000000000 */
[----:B--2---:R-:W-:Y:S05]  /*c660*/  CALL.ABS.NOINC R2 ;  /* 0x0000000002007343 */ /* 0x004fea0003c00000 */
.L_x_62:
[----:B------:R-:W-:Y:S02]  /*c670*/  IMAD.U32 R19, RZ, RZ, UR38 ;  /* 0x00000026ff137e24 */ /* 0x000fe4000f8e00ff */
[----:B------:R-:W-:-:S04]  /*c680*/  IMAD.U32 R0, RZ, RZ, UR36 ;  /* 0x00000024ff007e24 */ /* 0x000fc8000f8e00ff */
[----:B------:R-:W-:-:S04]  /*c690*/  IMAD R19, R0, 0x1200, R19 ;  /* 0x0000120000137824 */ /* 0x000fc800078e0213 */
[----:B------:R-:W-:-:S05]  /*c6a0*/  VIADD R0, R19, 0xffffee00 ;  /* 0xffffee0013007836 */ /* 0x000fca0000000000 */
        /* <DEDUP_REMOVED lines=18> */
.L_x_63:
[----:B------:R-:W1:Y:S01]  /*c7d0*/  S2R R4, SR_TID.X ;  /* 0x0000000000047919 */ /* 0x000e620000002100 */
[----:B------:R-:W-:Y:S01]  /*c7e0*/  ULDC.64 UR4, c[0x0][0x730] ;  /* 0x0001cc0000047ab9 */ /* 0x000fe20000000a00 */
[----:B------:R-:W-:Y:S01]  /*c7f0*/  VIADD R16, R16, 0x1f ;  /* 0x0000001f10107836 */ /* 0x000fe20000000000 */
[----:B------:R-:W-:Y:S01]  /*c800*/  ISETP.NE.U32.AND P0, PT, RZ, UR4, PT ;  /* 0x00000004ff007c0c */ /* 0x000fe2000bf05070 */
[----:B------:R-:W-:Y:S01]  /*c810*/  IMAD.SHL.U32 R17, R17, 0x40, RZ ;  /* 0x0000004011117824 */ /* 0x000fe200078e00ff */
[----:B------:R-:W-:Y:S02]  /*c820*/  BSSY B0, `(.L_x_64) ;  /* 0x000000e000007945 */ /* 0x000fe40003800000 */
[----:B------:R-:W-:-:S13]  /*c830*/  ISETP.NE.AND.EX P0, PT, RZ, UR5, PT, P0 ;  /* 0x00000005ff007c0c */ /* 0x000fda000bf05300 */
[----:B------:R-:W3:Y:S01]  /*c840*/  @P0 LDC R35, c[0x0][0x720] ;  /* 0x0001c800ff230b82 */ /* 0x000ee20000000800 */
[----:B------:R-:W-:Y:S01]  /*c850*/  ISETP.GT.U32.AND P0, PT, R16, 0x3e, PT ;  /* 0x0000003e1000780c */ /* 0x000fe20003f04070 */
[C---:B-1----:R-:W-:Y:S02]  /*c860*/  IMAD.SHL.U32 R0, R4.reuse, 0x2, RZ ;  /* 0x0000000204007824 */ /* 0x042fe400078e00ff */
[----:B--2---:R-:W-:-:S03]  /*c870*/  IMAD.SHL.U32 R2, R4, 0x10, RZ ;  /* 0x0000001004027824 */ /* 0x004fc600078e00ff */
[----:B----4-:R-:W-:Y:S02]  /*c880*/  LOP3.LUT R3, R0, 0x6, RZ, 0xc0, !PT ;  /* 0x0000000600037812 */ /* 0x010fe400078ec0ff */
[----:B------:R-:W-:-:S03]  /*c890*/  LOP3.LUT R5, R2, 0x180, RZ, 0xc0, !PT ;  /* 0x0000018002057812 */ /* 0x000fc600078ec0ff */
[----:B------:R-:W-:Y:S01]  /*c8a0*/  IMAD R3, R18, 0x400, R3 ;  /* 0x0000040012037824 */ /* 0x000fe200078e0203 */
[----:B------:R-:W-:Y:S02]  /*c8b0*/  LOP3.LUT R5, R5, 0x30, R0, 0xf8, !PT ;  /* 0x0000003005057812 */ /* 0x000fe400078ef800 */
[----:B------:R-:W-:-:S04]  /*c8c0*/  LOP3.LUT R0, R17, 0x40, RZ, 0xc0, !PT ;  /* 0x0000004011007812 */ /* 0x000fc800078ec0ff */
[----:B------:R-:W-:Y:S01]  /*c8d0*/  IADD3 R0, R5, R3, R0 ;  /* 0x0000000305007210 */ /* 0x000fe20007ffe000 */
[----:B------:R-:W-:Y:S06]  /*c8e0*/  @P0 BRA `(.L_x_65) ;  /* 0x0000000000040947 */ /* 0x000fec0003800000 */
[----:B------:R-:W-:-:S04]  /*c8f0*/  DEPBAR.LE SB0, 0x0 ;  /* 0x000080000000791a */ /* 0x000fc80000000000 */
.L_x_65:
[----:B------:R-:W-:Y:S05]  /*c900*/  BSYNC B0 ;  /* 0x0000000000007941 */ /* 0x000fea0003800000 */
.L_x_64:
[----:B------:R-:W-:Y:S05]  /*c910*/  WARPSYNC.ALL ;  /* 0x0000000000007948 */ /* 0x000fea0003800000 */
[----:B------:R-:W-:Y:S01]  /*c920*/  R2P PR, R4, 0x18 ;  /* 0x0000001804007804 */ /* 0x000fe20000000000 */
[----:B------:R-:W-:Y:S01]  /*c930*/  BAR.SYNC.DEFER_BLOCKING 0x1, 0x80 ;  /* 0x0042000000007b1d */ /* 0x000fe20000010000 */
[----:B------:R-:W-:Y:S02]  /*c940*/  IMAD.IADD R39, R19, 0x1, R0 ;  /* 0x0000000113277824 */ /* 0x000fe400078e0200 */
[-C--:B---3--:R-:W-:Y:S01]  /*c950*/  FMUL R0, R88, R35.reuse ;  /* 0x0000002358007220 */ /* 0x088fe20000400000 */
[-C--:B------:R-:W-:Y:S01]  /*c960*/  FMUL R3, R22, R35.reuse ;  /* 0x0000002316037220 */ /* 0x080fe20000400000 */
[----:B------:R-:W-:Y:S01]  /*c970*/  FMUL R25, R32, R35 ;  /* 0x0000002320197220 */ /* 0x000fe20000400000 */
[----:B------:R-:W-:-:S02]  /*c980*/  VIADD R2, R39, 0xffffee00 ;  /* 0xffffee0027027836 */ /* 0x000fc40000000000 */
[-C--:B------:R-:W-:Y:S01]  /*c990*/  FMUL R5, R38, R35.reuse ;  /* 0x0000002326057220 */ /* 0x080fe20000400000 */
[----:B------:R-:W-:Y:S01]  /*c9a0*/  VIADD R37, R39, 0xffffee20 ;  /* 0xffffee2027257836 */ /* 0x000fe20000000000 */
[----:B------:R-:W-:Y:S01]  /*c9b0*/  F2FP.SATFINITE.E4M3.F32.PACK_AB_MERGE_C R32, R3, R0, RZ ;  /* 0x000000000320723e */ /* 0x000fe200048070ff */
[----:B------:R-:W-:Y:S02]  /*c9c0*/  IMAD.MOV.U32 R0, RZ, RZ, 0x10 ;  /* 0x00000010ff007424 */ /* 0x000fe400078e00ff */
[-C--:B------:R-:W-:Y:S01]  /*c9d0*/  FMUL R4, R92, R35.reuse ;  /* 0x000000235c047220 */ /* 0x080fe20000400000 */
[-C--:B------:R-:W-:Y:S01]  /*c9e0*/  FMUL R7, R24, R35.reuse ;  /* 0x0000002318077220 */ /* 0x080fe20000400000 */
[----:B------:R-:W-:Y:S02]  /*c9f0*/  @P4 VIADD R37, R2, 0xffffffe0 ;  /* 0xffffffe002254836 */ /* 0x000fe40000000000 */
        /* <DEDUP_REMOVED lines=12> */
[----:B------:R-:W-:Y:S01]  /*cac0*/  SEL R0, R0, 0xfffffff0, !P3 ;  /* 0xfffffff000007807 */ /* 0x000fe20005800000 */
        /* <DEDUP_REMOVED lines=14> */
[----:B------:R-:W-:Y:S01]  /*cbb0*/  F2FP.SATFINITE.E4M3.F32.PACK_AB_MERGE_C R34, R5, R2, RZ ;  /* 0x000000020522723e */ /* 0x000fe200048070ff */
[C---:B------:R-:W-:Y:S01]  /*cbc0*/  IMAD.IADD R2, R0.reuse, 0x1, R39 ;  /* 0x0000000100027824 */ /* 0x040fe200078e0227 */
[----:B------:R-:W-:Y:S01]  /*cbd0*/  F2FP.SATFINITE.E4M3.F32.PACK_AB_MERGE_C R4, R7, R4, RZ ;  /* 0x000000040704723e */ /* 0x000fe200048070ff */
[----:B------:R-:W-:Y:S01]  /*cbe0*/  IMAD.IADD R0, R0, 0x1, R37 ;  /* 0x0000000100007824 */ /* 0x000fe200078e0225 */
[----:B------:R-:W-:Y:S01]  /*cbf0*/  F2FP.SATFINITE.E4M3.F32.PACK_AB_MERGE_C R6, R9, R6, RZ ;  /* 0x000000060906723e */ /* 0x000fe200048070ff */
[----:B------:R1:W-:Y:S01]  /*cc00*/  STS.U16 [R39+-0x1200], R32 ;  /* 0xffee002027007388 */ /* 0x0003e20000000400 */
[----:B------:R-:W-:Y:S01]  /*cc10*/  F2FP.SATFINITE.E4M3.F32.PACK_AB_MERGE_C R11, R11, R8, RZ ;  /* 0x000000080b0b723e */ /* 0x000fe200048070ff */
[----:B------:R-:W-:Y:S01]  /*cc20*/  BSSY B0, `(.L_x_66) ;  /* 0x000002e000007945 */ /* 0x000fe20003800000 */
[----:B------:R-:W-:Y:S01]  /*cc30*/  F2FP.SATFINITE.E4M3.F32.PACK_AB_MERGE_C R13, R13, R10, RZ ;  /* 0x0000000a0d0d723e */ /* 0x000fe200048070ff */
[----:B------:R1:W-:Y:S01]  /*cc40*/  STS.U16 [R39+-0x1000], R34 ;  /* 0xfff0002227007388 */ /* 0x0003e20000000400 */
[----:B------:R-:W-:-:S02]  /*cc50*/  F2FP.SATFINITE.E4M3.F32.PACK_AB_MERGE_C R15, R15, R12, RZ ;  /* 0x0000000c0f0f723e */ /* 0x000fc400048070ff */
[----:B------:R-:W-:Y:S01]  /*cc60*/  F2FP.SATFINITE.E4M3.F32.PACK_AB_MERGE_C R17, R17, R14, RZ ;  /* 0x0000000e1111723e */ /* 0x000fe200048070ff */
[----:B------:R1:W-:Y:S01]  /*cc70*/  STS.U16 [R39+-0x11f8], R4 ;  /* 0xffee080427007388 */ /* 0x0003e20000000400 */
[----:B------:R-:W-:Y:S02]  /*cc80*/  F2FP.SATFINITE.E4M3.F32.PACK_AB_MERGE_C R16, R21, R16, RZ ;  /* 0x000000101510723e */ /* 0x000fe400048070ff */
[----:B------:R-:W-:Y:S01]  /*cc90*/  F2FP.SATFINITE.E4M3.F32.PACK_AB_MERGE_C R18, R23, R18, RZ ;  /* 0x000000121712723e */ /* 0x000fe200048070ff */
[----:B------:R1:W-:Y:S01]  /*cca0*/  STS.U16 [R39+-0xff8], R6 ;  /* 0xfff0080627007388 */ /* 0x0003e20000000400 */
[----:B------:R-:W-:Y:S02]  /*ccb0*/  F2FP.SATFINITE.E4M3.F32.PACK_AB_MERGE_C R20, R25, R20, RZ ;  /* 0x000000141914723e */ /* 0x000fe400048070ff */
[----:B------:R-:W-:Y:S01]  /*ccc0*/  F2FP.SATFINITE.E4M3.F32.PACK_AB_MERGE_C R22, R27, R22, RZ ;  /* 0x000000161b16723e */ /* 0x000fe200048070ff */
[----:B------:R1:W-:Y:S01]  /*ccd0*/  STS.U16 [R2+-0x1200], R11 ;  /* 0xffee000b02007388 */ /* 0x0003e20000000400 */
[----:B------:R-:W-:-:S02]  /*cce0*/  F2FP.SATFINITE.E4M3.F32.PACK_AB_MERGE_C R29, R29, R24, RZ ;  /* 0x000000181d1d723e */ /* 0x000fc400048070ff */
[----:B------:R-:W-:Y:S01]  /*ccf0*/  F2FP.SATFINITE.E4M3.F32.PACK_AB_MERGE_C R31, R31, R26, RZ ;  /* 0x0000001a1f1f723e */ /* 0x000fe200048070ff */
[----:B------:R1:W-:Y:S01]  /*cd00*/  STS.U16 [R2+-0x1000], R13 ;  /* 0xfff0000d02007388 */ /* 0x0003e20000000400 */
[----:B------:R-:W-:Y:S02]  /*cd10*/  F2FP.SATFINITE.E4M3.F32.PACK_AB_MERGE_C R33, R33, R28, RZ ;  /* 0x0000001c2121723e */ /* 0x000fe400048070ff */
[----:B------:R-:W-:Y:S01]  /*cd20*/  F2FP.SATFINITE.E4M3.F32.PACK_AB_MERGE_C R35, R35, R30, RZ ;  /* 0x0000001e2323723e */ /* 0x000fe200048070ff */
[----:B------:R1:W-:Y:S04]  /*cd30*/  STS.U16 [R2+-0x11f8], R15 ;  /* 0xffee080f02007388 */ /* 0x0003e80000000400 */
[----:B------:R1:W-:Y:S04]  /*cd40*/  STS.U16 [R2+-0xff8], R17 ;  /* 0xfff0081102007388 */ /* 0x0003e80000000400 */
[----:B------:R1:W-:Y:S04]  /*cd50*/  STS.U16 [R37], R16 ;  /* 0x0000001025007388 */ /* 0x0003e80000000400 */
[----:B------:R1:W-:Y:S04]  /*cd60*/  STS.U16 [R37+0x200], R18 ;  /* 0x0002001225007388 */ /* 0x0003e80000000400 */
[----:B------:R1:W-:Y:S04]  /*cd70*/  STS.U16 [R37+0x8], R20 ;  /* 0x0000081425007388 */ /* 0x0003e80000000400 */
[----:B------:R1:W-:Y:S04]  /*cd80*/  STS.U16 [R37+0x208], R22 ;  /* 0x0002081625007388 */ /* 0x0003e80000000400 */
[----:B------:R1:W-:Y:S04]  /*cd90*/  STS.U16 [R0], R29 ;  /* 0x0000001d00007388 */ /* 0x0003e80000000400 */
[----:B------:R1:W-:Y:S04]  /*cda0*/  STS.U16 [R0+0x200], R31 ;  /* 0x0002001f00007388 */ /* 0x0003e80000000400 */
[----:B------:R1:W-:Y:S04]  /*cdb0*/  STS.U16 [R0+0x8], R33 ;  /* 0x0000082100007388 */ /* 0x0003e80000000400 */
[----:B------:R1:W-:Y:S01]  /*cdc0*/  STS.U16 [R0+0x208], R35 ;  /* 0x0002082300007388 */ /* 0x0003e20000000400 */
[----:B------:R-:W-:Y:S01]  /*cdd0*/  @!PT LDS RZ, [RZ] ;  /* 0x00000000fffff984 */ /* 0x000fe20000000800 */
[----:B------:R-:W-:Y:S01]  /*cde0*/  @!PT LDS RZ, [RZ] ;  /* 0x00000000fffff984 */ /* 0x000fe20000000800 */
[----:B------:R-:W-:Y:S01]  /*cdf0*/  @!PT LDS RZ, [RZ] ;  /* 0x00000000fffff984 */ /* 0x000fe20000000800 */
[----:B------:R-:W-:Y:S01]  /*ce00*/  @!PT LDS RZ, [RZ] ;  /* 0x00000000fffff984 */ /* 0x000fe20000000800 */
[----:B------:R2:W-:Y:S06]  /*ce10*/  MEMBAR.ALL.CTA ;  /* 0x0000000000007992 */ /* 0x0005ec0000008000 */
[----:B--2---:R-:W2:Y:S02]  /*ce20*/  FENCE.VIEW.ASYNC.S ;  /* 0x00000000000073c6 */ /* 0x004ea40000000000 */
[----:B--2---:R-:W-:Y:S06]  /*ce30*/  BAR.SYNC.DEFER_BLOCKING 0x1, 0x80 ;  /* 0x0042000000007b1d */ /* 0x004fec0000010000 */
[----:B-1----:R-:W-:Y:S05]  /*ce40*/  @P0 BRA `(.L_x_67) ;  /* 0x00000000002c0947 */ /* 0x002fea0003800000 */
[----:B------:R-:W-:Y:S01]  /*ce50*/  S2UR UR12, SR_CTAID.Z ;  /* 0x00000000000c79c3 */ /* 0x000fe20000002700 */
[----:B------:R-:W-:Y:S01]  /*ce60*/  R2UR UR8, R19 ;  /* 0x00000000130872ca */ /* 0x000fe200000e0000 */
[----:B------:R-:W-:Y:S01]  /*ce70*/  ULDC.64 UR4, c[0x0][0x198] ;  /* 0x0000660000047ab9 */ /* 0x000fe20000000a00 */
[----:B------:R-:W-:Y:S02]  /*ce80*/  USHF.L.U32 UR10, UR37, 0x6, URZ ;  /* 0x00000006250a7899 */ /* 0x000fe4000800063f */
[----:B------:R-:W-:Y:S01]  /*ce90*/  UIADD3 UR4, UP0, UR4, 0x670, URZ ;  /* 0x0000067004047890 */ /* 0x000fe2000ff1e03f */
[----:B------:R-:W-:Y:S02]  /*cea0*/  UMOV UR9, URZ ;  /* 0x0000003f00097c82 */ /* 0x000fe40008000000 */
[----:B------:R-:W1:Y:S01]  /*ceb0*/  S2UR UR11, SR_CTAID.Y ;  /* 0x00000000000b79c3 */ /* 0x000e620000002600 */
[----:B------:R-:W-:-:S05]  /*cec0*/  UIADD3.X UR5, URZ, UR5, URZ, UP0, !UPT ;  /* 0x000000053f057290 */ /* 0x000fca00087fe43f */
[----:B------:R-:W-:-:S09]  /*ced0*/  UIADD3 UR8, UR8, -0x1200, URZ ;  /* 0xffffee0008087890 */ /* 0x000fd2000fffe03f */
[----:B-1----:R1:W-:Y:S02]  /*cee0*/  UTMASTG.4D [UR8], [UR4] ;  /* 0x00000008040073b5 */ /* 0x0023e40008018000 */
[----:B-1----:R0:W-:Y:S02]  /*cef0*/  UTMACMDFLUSH ;  /* 0x00000000000079b7 */ /* 0x0021e40000000000 */
.L_x_67:
[----:B------:R-:W-:Y:S05]  /*cf00*/  BSYNC B0 ;  /* 0x0000000000007941 */ /* 0x000fea0003800000 */
.L_x_66:
[----:B------:R-:W-:Y:S01]  /*cf10*/  UIADD3 UR36, UR36, -0x1, URZ ;  /* 0xffffffff24247890 */ /* 0x000fe2000fffe03f */
[----:B------:R-:W-:-:S04]  /*cf20*/  DEPBAR.LE SB0, 0x0 ;  /* 0x000080000000791a */ /* 0x000fc80000000000 */
[----:B------:R-:W-:-:S04]  /*cf30*/  USHF.L.U32 UR4, UR36, 0x3, URZ ;  /* 0x0000000324047899 */ /* 0x000fc8000800063f */
[----:B------:R-:W-:-:S04]  /*cf40*/  ULOP3.LUT UR4, UR4, 0x8, URZ, 0xe2, !UPT ;  /* 0x0000000804047892 */ /* 0x000fc8000f8ee23f */
[----:B------:R-:W-:-:S06]  /*cf50*/  ULOP3.LUT UR4, UR4, 0x18, URZ, 0x3c, !UPT ;  /* 0x0000001804047892 */ /* 0x000fcc000f8e3c3f */
[----:B------:R-:W-:-:S04]  /*cf60*/  IMAD.U32 R0, RZ, RZ, UR4 ;  /* 0x00000004ff007e24 */ /* 0x000fc8000f8e00ff */
[----:B------:R-:W-:Y:S01]  /*cf70*/  SYNCS.ARRIVE.TRANS64.A1T0 RZ, [R0+UR38+0xc090], RZ ;  /* 0x00c090ff00ff79a7 */ /* 0x000fe20008100026 */
[----:B------:R-:W-:Y:S05]  /*cf80*/  EXIT ;  /* 0x000000000000794d */ /* 0x000fea0003800000 */
.L_x_6:
[----:B------:R-:W-:-:S08]  /*cf90*/  UISETP.NE.AND UP0, UPT, UR10, 0x1, UPT ;  /* 0x000000010a00788c */ /* 0x000fd0000bf05270 */
[----:B------:R-:W1:-:S00]  /*cfa0*/  USETMAXREG.DEALLOC.CTAPOOL 0x18 ;  /* 0x00000018000079c8 */ /* 0x000e4000080e0500 */
[----:B------:R-:W-:-:S13]  /*cfb0*/  PLOP3.LUT P0, PT, PT, PT, UP0, 0x80, 0x0 ;  /* 0x000000000000781c */ /* 0x000fda0003f0f008 */
[----:B------:R-:W-:Y:S05]  /*cfc0*/  @P0 EXIT ;  /* 0x000000000000094d */ /* 0x000fea0003800000 */
[----:B------:R-:W2:Y:S01]  /*cfd0*/  S2UR UR11, SR_CTAID.X ;  /* 0x00000000000b79c3 */ /* 0x000ea20000002500 */
[----:B------:R-:W-:Y:S01]  /*cfe0*/  ULDC UR4, c[0x0][0x28c] ;  /* 0x0000a30000047ab9 */ /* 0x000fe20000000800 */
[----:B------:R-:W-:Y:S01]  /*cff0*/  ELECT P3, URZ, PT ;  /* 0x00000000003f782f */ /* 0x000fe20003860000 */
[----:B------:R-:W-:Y:S01]  /*d000*/  BSSY B0, `(.L_x_68) ;  /* 0x0000030000007945 */ /* 0x000fe20003800000 */
[----:B------:R-:W-:Y:S01]  /*d010*/  UIADD3 UR5, UR4, 0x7f, URZ ;  /* 0x0000007f04057890 */ /* 0x000fe2000fffe03f */
[----:B-1----:R-:W-:Y:S01]  /*d020*/  CS2R R2, SRZ ;  /* 0x0000000000027805 */ /* 0x002fe2000001ff00 */
[----:B------:R-:W-:Y:S02]  /*d030*/  IMAD.MOV.U32 R7, RZ, RZ, RZ ;  /* 0x000000ffff077224 */ /* 0x000fe400078e00ff */
[----:B------:R-:W-:Y:S01]  /*d040*/  USHF.R.S32.HI UR7, URZ, 0x1f, UR5 ;  /* 0x0000001f3f077899 */ /* 0x000fe20008011405 */
[----:B------:R-:W1:Y:S03]  /*d050*/  S2UR UR20, SR_CTAID.Y ;  /* 0x00000000001479c3 */ /* 0x000e660000002600 */
[----:B------:R-:W-:-:S04]  /*d060*/  ULEA.HI UR7, UR7, UR5, URZ, 0x7 ;  /* 0x0000000507077291 */ /* 0x000fc8000f8f383f */
[----:B------:R-:W-:Y:S01]  /*d070*/  USHF.R.S32.HI UR7, URZ, 0x7, UR7 ;  /* 0x000000073f077899 */ /* 0x000fe20008011407 */
[----:B------:R-:W3:Y:S01]  /*d080*/  S2UR UR21, SR_CTAID.Z ;  /* 0x00000000001579c3 */ /* 0x000ee20000002700 */
[----:B--2---:R-:W-:-:S04]  /*d090*/  USHF.L.U32 UR11, UR11, 0x7, URZ ;  /* 0x000000070b0b7899 */ /* 0x004fc8000800063f */
[----:B------:R-:W-:-:S04]  /*d0a0*/  UIADD3 UR4, UR11, 0xff, URZ ;  /* 0x000000ff0b047890 */ /* 0x000fc8000fffe03f */
[----:B------:R-:W-:-:S04]  /*d0b0*/  USHF.R.U32.HI UR4, URZ, 0x7, UR4 ;  /* 0x000000073f047899 */ /* 0x000fc80008011604 */
[----:B------:R-:W-:-:S04]  /*d0c0*/  UISETP.LT.AND UP0, UPT, UR4, UR7, UPT ;  /* 0x000000070400728c */ /* 0x000fc8000bf01270 */
[----:B------:R-:W-:Y:S01]  /*d0d0*/  USEL UR4, UR4, UR7, UP0 ;  /* 0x0000000704047287 */ /* 0x000fe20008000000 */
[----:B-1-3--:R-:W-:Y:S11]  /*d0e0*/  @!P3 BRA `(.L_x_69) ;  /* 0x000000000084b947 */ /* 0x00aff60003800000 */
[----:B------:R-:W1:Y:S01]  /*d0f0*/  S2R R4, SR_CgaCtaId ;  /* 0x0000000000047919 */ /* 0x000e620000008800 */
[----:B------:R-:W-:Y:S01]  /*d100*/  MOV R3, 0x400 ;  /* 0x0000040000037802 */ /* 0x000fe20000000f00 */
[----:B------:R-:W-:-:S03]  /*d110*/  IMAD.MOV.U32 R5, RZ, RZ, 0x1 ;  /* 0x00000001ff057424 */ /* 0x000fc600078e00ff */
[----:B-1----:R-:W-:Y:S02]  /*d120*/  LEA R4, R4, R3, 0x18 ;  /* 0x0000000304047211 */ /* 0x002fe400078ec0ff */
[----:B------:R-:W-:-:S04]  /*d130*/  SHF.L.U32 R3, R5, 0x1f, RZ ;  /* 0x0000001f05037819 */ /* 0x000fc800000006ff */
[----:B------:R-:W1:Y:S02]  /*d140*/  SYNCS.PHASECHK.TRANS64.TRYWAIT P0, [R4+URZ+0xc060], R3 ;  /* 0x00c06003040075a7 */ /* 0x000e64000800017f */
[----:B-1----:R-:W-:Y:S05]  /*d150*/  @!P0 BRA `(.L_x_70) ;  /* 0x0000001000848947 */ /* 0x002fea0003800000 */
.L_x_107:
[----:B------:R-:W-:Y:S01]  /*d160*/  ULOP3.LUT UR5, UR6, 0x2, URZ, 0xfc, !UPT ;  /* 0x0000000206057892 */ /* 0x000fe2000f8efc3f */
[----:B-1----:R-:W-:-:S03]  /*d170*/  @P2 IMAD.MOV.U32 R3, RZ, RZ, 0x1000 ;  /* 0x00001000ff032424 */ /* 0x002fc600078e00ff */
[----:B------:R-:W-:Y:S01]  /*d180*/  UPRMT UR5, UR5, 0x9910, URZ ;  /* 0x0000991005057896 */ /* 0x000fe2000800003f */
[----:B------:R1:W-:Y:S03]  /*d190*/  @P2 SYNCS.ARRIVE.TRANS64 RZ, [R4+URZ+0xc050], R3 ;  /* 0x00c0500304ff29a7 */ /* 0x0003e6000800003f */
[----:B------:R-:W-:-:S06]  /*d1a0*/  UISETP.NE.AND UP0, UPT, UR5, 0x2, UPT ;  /* 0x000000020500788c */ /* 0x000fcc000bf05270 */
[----:B------:R-:W-:-:S13]  /*d1b0*/  PLOP3.LUT P0, PT, PT, PT, UP0, 0x80, 0x0 ;  /* 0x000000000000781c */ /* 0x000fda0003f0f008 */
[----:B-1----:R-:W-:Y:S05]  /*d1c0*/  @P0 BRA `(.L_x_71) ;  /* 0x0000000000040947 */ /* 0x002fea0003800000 */
[----:B------:R-:W-:Y:S01]  /*d1d0*/  BPT.TRAP 0x1 ;  /* 0x000000040000795c */ /* 0x000fe20000300000 */
.L_x_71:
[----:B------:R-:W-:-:S04]  /*d1e0*/  LOP3.LUT P0, RZ, R0, 0x1f, RZ, 0xc0, !PT ;  /* 0x0000001f00ff7812 */ /* 0x000fc8000780c0ff */
[----:B------:R-:W-:-:S13]  /*d1f0*/  PLOP3.LUT P0, PT, P0, P2, PT, 0x2a, 0x0 ;  /* 0x000000000000781c */ /* 0x000fda0000704572 */
[----:B------:R-:W-:Y:S05]  /*d200*/  @P0 BRA `(.L_x_72) ;  /* 0x0000000000040947 */ /* 0x000fea0003800000 */
[----:B------:R-:W-:Y:S01]  /*d210*/  BPT.TRAP 0x1 ;  /* 0x000000040000795c */ /* 0x000fe20000300000 */
.L_x_72:
[----:B------:R-:W-:Y:S01]  /*d220*/  R2UR UR8, R4 ;  /* 0x00000000040872ca */ /* 0x000fe200000e0000 */
[----:B------:R-:W-:Y:S01]  /*d230*/  ULDC.64 UR12, c[0x0][0x198] ;  /* 0x00006600000c7ab9 */ /* 0x000fe20000000a00 */
[----:B------:R-:W-:Y:S01]  /*d240*/  UMOV UR16, 0x0 ;  /* 0x0000000000107882 */ /* 0x000fe20000000000 */
[----:B------:R-:W-:Y:S01]  /*d250*/  UIADD3 UR14, UP0, UR12, 0xf0, URZ ;  /* 0x000000f00c0e7890 */ /* 0x000fe2000ff1e03f */
[----:B------:R-:W-:Y:S01]  /*d260*/  IMAD.MOV.U32 R3, RZ, RZ, 0x1 ;  /* 0x00000001ff037424 */ /* 0x000fe200078e00ff */
[----:B------:R-:W-:Y:S01]  /*d270*/  UMOV UR17, 0x10000000 ;  /* 0x1000000000117882 */ /* 0x000fe20000000000 */
[----:B------:R-:W-:Y:S01]  /*d280*/  UMOV UR10, URZ ;  /* 0x0000003f000a7c82 */ /* 0x000fe20008000000 */
[----:B------:R-:W-:Y:S01]  /*d290*/  UIADD3.X UR15, URZ, UR13, URZ, UP0, !UPT ;  /* 0x0000000d3f0f7290 */ /* 0x000fe200087fe43f */
[----:B------:R-:W-:Y:S01]  /*d2a0*/  IMAD.MOV.U32 R7, RZ, RZ, 0x40 ;  /* 0x00000040ff077424 */ /* 0x000fe200078e00ff */
[----:B------:R-:W-:Y:S01]  /*d2b0*/  UMOV UR12, UR20 ;  /* 0x00000014000c7c82 */ /* 0x000fe20008000000 */
[----:B------:R-:W-:-:S03]  /*d2c0*/  UMOV UR13, UR21 ;  /* 0x00000015000d7c82 */ /* 0x000fc60008000000 */
[----:B------:R-:W-:-:S09]  /*d2d0*/  UIADD3 UR9, UR8, 0xc050, URZ ;  /* 0x0000c05008097890 */ /* 0x000fd2000fffe03f */
[----:B------:R1:W-:Y:S02]  /*d2e0*/  UTMALDG.4D [UR8], [UR14], desc[UR16] ;  /* 0x000010080e0075b4 */ /* 0x0003e40008019000 */
[----:B-1----:R-:W-:Y:S01]  /*d2f0*/  NOP ;  /* 0x0000000000007918 */ /* 0x002fe20000000000 */
.L_x_69:
[----:B------:R-:W-:Y:S05]  /*d300*/  BSYNC B0 ;  /* 0x0000000000007941 */ /* 0x000fea0003800000 */
.L_x_68:
[----:B------:R-:W-:Y:S01]  /*d310*/  ISETP.LT.AND P4, PT, RZ, UR4, P3 ;  /* 0x00000004ff007c0c */ /* 0x000fe20009f81270 */
[----:B------:R-:W-:-:S12]  /*d320*/  BSSY B0, `(.L_x_73) ;  /* 0x0000022000007945 */ /* 0x000fd80003800000 */
[----:B------:R-:W-:Y:S05]  /*d330*/  @!P4 BRA `(.L_x_74) ;  /* 0x000000000080c947 */ /* 0x000fea0003800000 */
[----:B------:R-:W1:Y:S01]  /*d340*/  S2R R5, SR_CgaCtaId ;  /* 0x0000000000057919 */ /* 0x000e620000008800 */
[----:B------:R-:W-:-:S04]  /*d350*/  MOV R2, 0x400 ;  /* 0x0000040000027802 */ /* 0x000fc80000000f00 */
[----:B-1----:R-:W-:Y:S01]  /*d360*/  LEA R5, R5, R2, 0x18 ;  /* 0x0000000205057211 */ /* 0x002fe200078ec0ff */
[----:B------:R-:W-:-:S05]  /*d370*/  IMAD.MOV.U32 R2, RZ, RZ, 0x1 ;  /* 0x00000001ff027424 */ /* 0x000fca00078e00ff */
[----:B------:R-:W-:-:S04]  /*d380*/  SHF.L.U32 R2, R2, 0x1f, RZ ;  /* 0x0000001f02027819 */ /* 0x000fc800000006ff */
[----:B------:R-:W1:Y:S02]  /*d390*/  SYNCS.PHASECHK.TRANS64.TRYWAIT P0, [R5+URZ+0xc028], R2 ;  /* 0x00c02802050075a7 */ /* 0x000e64000800017f */
[----:B-1----:R-:W-:Y:S05]  /*d3a0*/  @!P0 BRA `(.L_x_75) ;  /* 0x0000001000048947 */ /* 0x002fea0003800000 */
.L_x_108:
        /* <DEDUP_REMOVED lines=8> */
.L_x_76:
[----:B------:R-:W-:-:S04]  /*d430*/  LOP3.LUT P0, RZ, R0, 0x1f, RZ, 0xc0, !PT ;  /* 0x0000001f00ff7812 */ /* 0x000fc8000780c0ff */
[----:B------:R-:W-:-:S13]  /*d440*/  PLOP3.LUT P0, PT, P0, P2, PT, 0x2a, 0x0 ;  /* 0x000000000000781c */ /* 0x000fda0000704572 */
[----:B------:R-:W-:Y:S05]  /*d450*/  @P0 BRA `(.L_x_77) ;  /* 0x0000000000040947 */ /* 0x000fea0003800000 */
[----:B------:R-:W-:Y:S01]  /*d460*/  BPT.TRAP 0x1 ;  /* 0x000000040000795c */ /* 0x000fe20000300000 */
.L_x_77:
        /* <DEDUP_REMOVED lines=8> */
[----:B------:R-:W-:-:S05]  /*d4f0*/  UMOV UR19, URZ ;  /* 0x0000003f00137c82 */ /* 0x000fca0008000000 */
[----:B------:R-:W-:Y:S02]  /*d500*/  UIADD3 UR16, UR17, 0x2000, URZ ;  /* 0x0000200011107890 */ /* 0x000fe4000fffe03f */
[----:B------:R-:W-:-:S09]  /*d510*/  UIADD3 UR17, UR17, 0xc000, URZ ;  /* 0x0000c00011117890 */ /* 0x000fd2000fffe03f */
[----:B------:R1:W-:Y:S02]  /*d520*/  UTMALDG.4D [UR16], [UR8], desc[UR12] ;  /* 0x00000c10080075b4 */ /* 0x0003e40008019000 */
[----:B-1----:R-:W-:Y:S01]  /*d530*/  NOP ;  /* 0x0000000000007918 */ /* 0x002fe20000000000 */
.L_x_74:
[----:B------:R-:W-:Y:S05]  /*d540*/  BSYNC B0 ;  /* 0x0000000000007941 */ /* 0x000fea0003800000 */
.L_x_73:
[----:B------:R-:W-:Y:S04]  /*d550*/  BSSY B0, `(.L_x_78) ;  /* 0x0000025000007945 */ /* 0x000fe80003800000 */
[----:B------:R-:W-:Y:S05]  /*d560*/  @!P3 BRA `(.L_x_79) ;  /* 0x00000000008cb947 */ /* 0x000fea0003800000 */
[----:B------:R-:W1:Y:S01]  /*d570*/  S2R R5, SR_CgaCtaId ;  /* 0x0000000000057919 */ /* 0x000e620000008800 */
[----:B------:R-:W-:-:S04]  /*d580*/  MOV R4, 0x400 ;  /* 0x0000040000047802 */ /* 0x000fc80000000f00 */
[----:B-1----:R-:W-:Y:S01]  /*d590*/  LEA R6, R5, R4, 0x18 ;  /* 0x0000000405067211 */ /* 0x002fe200078ec0ff */
[----:B------:R-:W-:-:S04]  /*d5a0*/  IMAD.MOV.U32 R5, RZ, RZ, 0x1 ;  /* 0x00000001ff057424 */ /* 0x000fc800078e00ff */
[----:B------:R-:W-:Y:S01]  /*d5b0*/  IMAD R4, R3, 0x8, R6 ;  /* 0x0000000803047824 */ /* 0x000fe200078e0206 */
[----:B------:R-:W-:-:S04]  /*d5c0*/  SHF.L.U32 R5, R5, 0x1f, RZ ;  /* 0x0000001f05057819 */ /* 0x000fc800000006ff */
[----:B------:R-:W1:Y:S02]  /*d5d0*/  SYNCS.PHASECHK.TRANS64.TRYWAIT P0, [R4+URZ+0xc060], R5 ;  /* 0x00c06005040075a7 */ /* 0x000e64000800017f */
[----:B-1----:R-:W-:Y:S05]  /*d5e0*/  @!P0 BRA `(.L_x_80) ;  /* 0x0000000c00888947 */ /* 0x002fea0003800000 */
.L_x_109:
        /* <DEDUP_REMOVED lines=8> */
.L_x_81:
[----:B------:R-:W-:-:S04]  /*d670*/  LOP3.LUT P0, RZ, R0, 0x1f, RZ, 0xc0, !PT ;  /* 0x0000001f00ff7812 */ /* 0x000fc8000780c0ff */
[----:B------:R-:W-:-:S13]  /*d680*/  PLOP3.LUT P0, PT, P0, P2, PT, 0x2a, 0x0 ;  /* 0x000000000000781c */ /* 0x000fda0000704572 */
[----:B------:R-:W-:Y:S05]  /*d690*/  @P0 BRA `(.L_x_82) ;  /* 0x0000000000040947 */ /* 0x000fea0003800000 */
[----:B------:R-:W-:Y:S01]  /*d6a0*/  BPT.TRAP 0x1 ;  /* 0x000000040000795c */ /* 0x000fe20000300000 */
.L_x_82:
[----:B------:R-:W-:Y:S01]  /*d6b0*/  R2UR UR16, R3 ;  /* 0x00000000031072ca */ /* 0x000fe200000e0000 */
[----:B------:R-:W-:Y:S01]  /*d6c0*/  ULDC.64 UR8, c[0x0][0x198] ;  /* 0x0000660000087ab9 */ /* 0x000fe20000000a00 */
[----:B------:R-:W-:Y:S01]  /*d6d0*/  R2UR UR5, R6 ;  /* 0x00000000060572ca */ /* 0x000fe200000e0000 */
[----:B------:R-:W-:Y:S01]  /*d6e0*/  UIADD3 UR8, UP0, UR8, 0xf0, URZ ;  /* 0x000000f008087890 */ /* 0x000fe2000ff1e03f */
[----:B------:R-:W-:Y:S01]  /*d6f0*/  R2UR UR19, R7 ;  /* 0x00000000071372ca */ /* 0x000fe200000e0000 */
[----:B------:R-:W-:Y:S01]  /*d700*/  UMOV UR12, 0x0 ;  /* 0x00000000000c7882 */ /* 0x000fe20000000000 */
[----:B------:R-:W-:Y:S01]  /*d710*/  R2UR UR17, R4 ;  /* 0x00000000041172ca */ /* 0x000fe200000e0000 */
[----:B------:R-:W-:Y:S01]  /*d720*/  UIADD3.X UR9, URZ, UR9, URZ, UP0, !UPT ;  /* 0x000000093f097290 */ /* 0x000fe200087fe43f */
[----:B------:R-:W-:Y:S01]  /*d730*/  UMOV UR13, 0x10000000 ;  /* 0x10000000000d7882 */ /* 0x000fe20000000000 */
[----:B------:R-:W-:-:S06]  /*d740*/  UMOV UR18, URZ ;  /* 0x0000003f00127c82 */ /* 0x000fcc0008000000 */
[----:B------:R-:W-:Y:S02]  /*d750*/  ULEA UR16, UR16, UR5, 0xc ;  /* 0x0000000510107291 */ /* 0x000fe4000f8e603f */
[----:B------:R-:W-:Y:S02]  /*d760*/  UIADD3 UR19, UR11, UR19, URZ ;  /* 0x000000130b137290 */ /* 0x000fe4000fffe03f */
[----:B------:R-:W-:-:S09]  /*d770*/  UIADD3 UR17, UR17, 0xc050, URZ ;  /* 0x0000c05011117890 */ /* 0x000fd2000fffe03f */
[----:B------:R1:W-:Y:S02]  /*d780*/  UTMALDG.4D [UR16], [UR8], desc[UR12] ;  /* 0x00000c10080075b4 */ /* 0x0003e40008019000 */
[----:B-1----:R-:W-:Y:S01]  /*d790*/  NOP ;  /* 0x0000000000007918 */ /* 0x002fe20000000000 */
.L_x_79:
[----:B------:R-:W-:Y:S05]  /*d7a0*/  BSYNC B0 ;  /* 0x0000000000007941 */ /* 0x000fea0003800000 */
.L_x_78:
[----:B------:R-:W-:Y:S01]  /*d7b0*/  BSSY B0, `(.L_x_83) ;  /* 0x0000027000007945 */ /* 0x000fe20003800000 */
[----:B------:R-:W-:-:S03]  /*d7c0*/  IMAD.MOV.U32 R8, RZ, RZ, RZ ;  /* 0x000000ffff087224 */ /* 0x000fc600078e00ff */
        /* <DEDUP_REMOVED lines=9> */
.L_x_110:
        /* <DEDUP_REMOVED lines=8> */
.L_x_86:
[----:B------:R-:W-:-:S04]  /*d8e0*/  LOP3.LUT P0, RZ, R0, 0x1f, RZ, 0xc0, !PT ;  /* 0x0000001f00ff7812 */ /* 0x000fc8000780c0ff */
[----:B------:R-:W-:-:S13]  /*d8f0*/  PLOP3.LUT P0, PT, P0, P2, PT, 0x2a, 0x0 ;  /* 0x000000000000781c */ /* 0x000fda0000704572 */
[----:B------:R-:W-:Y:S05]  /*d900*/  @P0 BRA `(.L_x_87) ;  /* 0x0000000000040947 */ /* 0x000fea0003800000 */
[----:B------:R-:W-:Y:S01]  /*d910*/  BPT.TRAP 0x1 ;  /* 0x000000040000795c */ /* 0x000fe20000300000 */
.L_x_87:
[C---:B------:R-:W-:Y:S01]  /*d920*/  IMAD R5, R2.reuse, 0x2000, R5 ;  /* 0x0000200002057824 */ /* 0x040fe200078e0205 */
[----:B------:R-:W-:Y:S01]  /*d930*/  R2UR UR17, R3 ;  /* 0x00000000031172ca */ /* 0x000fe200000e0000 */
[----:B------:R-:W-:Y:S01]  /*d940*/  ULDC.64 UR8, c[0x0][0x198] ;  /* 0x0000660000087ab9 */ /* 0x000fe20000000a00 */
[----:B------:R-:W-:Y:S01]  /*d950*/  UMOV UR12, 0x0 ;  /* 0x00000000000c7882 */ /* 0x000fe20000000000 */
[----:B------:R-:W-:Y:S01]  /*d960*/  UIADD3 UR8, UP0, UR8, 0x2f0, URZ ;  /* 0x000002f008087890 */ /* 0x000fe2000ff1e03f */
[----:B------:R-:W-:Y:S01]  /*d970*/  R2UR UR16, R5 ;  /* 0x00000000051072ca */ /* 0x000fe200000e0000 */
[----:B------:R-:W-:Y:S01]  /*d980*/  UMOV UR13, 0x10000000 ;  /* 0x10000000000d7882 */ /* 0x000fe20000000000 */
[----:B------:R-:W-:Y:S01]  /*d990*/  UMOV UR18, URZ ;  /* 0x0000003f00127c82 */ /* 0x000fe20008000000 */
[----:B------:R-:W-:Y:S01]  /*d9a0*/  UIADD3.X UR9, URZ, UR9, URZ, UP0, !UPT ;  /* 0x000000093f097290 */ /* 0x000fe200087fe43f */
[----:B------:R-:W-:Y:S01]  /*d9b0*/  IMAD.MOV.U32 R8, RZ, RZ, 0x1 ;  /* 0x00000001ff087424 */ /* 0x000fe200078e00ff */
[----:B------:R-:W-:Y:S01]  /*d9c0*/  UMOV UR19, URZ ;  /* 0x0000003f00137c82 */ /* 0x000fe20008000000 */
[----:B------:R-:W-:-:S03]  /*d9d0*/  VIADD R2, R2, 0x1 ;  /* 0x0000000102027836 */ /* 0x000fc60000000000 */
[----:B------:R-:W-:-:S04]  /*d9e0*/  UIADD3 UR17, UR17, 0xc000, URZ ;  /* 0x0000c00011117890 */ /* 0x000fc8000fffe03f */
[----:B------:R-:W-:-:S09]  /*d9f0*/  UIADD3 UR16, UR16, 0x2000, URZ ;  /* 0x0000200010107890 */ /* 0x000fd2000fffe03f */
[----:B------:R1:W-:Y:S02]  /*da00*/  UTMALDG.4D [UR16], [UR8], desc[UR12] ;  /* 0x00000c10080075b4 */ /* 0x0003e40008019000 */
[----:B-1----:R-:W-:Y:S01]  /*da10*/  NOP ;  /* 0x0000000000007918 */ /* 0x002fe20000000000 */
.L_x_84:
[----:B------:R-:W-:Y:S05]  /*da20*/  BSYNC B0 ;  /* 0x0000000000007941 */ /* 0x000fea0003800000 */
.L_x_83:
[----:B------:R-:W-:-:S05]  /*da30*/  IMAD.U32 R3, RZ, RZ, UR4 ;  /* 0x00000004ff037e24 */ /* 0x000fca000f8e00ff */
[----:B------:R-:W-:-:S13]  /*da40*/  ISETP.GE.AND P0, PT, R3, 0x2, PT ;  /* 0x000000020300780c */ /* 0x000fda0003f06270 */
[----:B------:R-:W-:Y:S05]  /*da50*/  @!P0 EXIT ;  /* 0x000000000000894d */ /* 0x000fea0003800000 */
[----:B------:R-:W-:Y:S01]  /*da60*/  USHF.L.U32 UR5, UR4, 0x1, URZ ;  /* 0x0000000104057899 */ /* 0x000fe2000800063f */
[----:B------:R-:W-:Y:S01]  /*da70*/  IMAD.U32 R3, RZ, RZ, UR6 ;  /* 0x00000006ff037e24 */ /* 0x000fe2000f8e00ff */
[----:B------:R-:W-:Y:S01]  /*da80*/  LOP3.LUT P0, RZ, R0, 0x1f, RZ, 0xc0, !PT ;  /* 0x0000001f00ff7812 */ /* 0x000fe2000780c0ff */
[----:B------:R-:W-:Y:S01]  /*da90*/  BSSY B0, `(.L_x_88) ;  /* 0x0000056000007945 */ /* 0x000fe20003800000 */
[----:B------:R-:W-:Y:S02]  /*daa0*/  IMAD.MOV.U32 R0, RZ, RZ, 0x1 ;  /* 0x00000001ff007424 */ /* 0x000fe400078e00ff */
[----:B------:R-:W-:Y:S01]  /*dab0*/  PLOP3.LUT P0, PT, P0, P2, PT, 0x2a, 0x0 ;  /* 0x000000000000781c */ /* 0x000fe20000704572 */
[----:B------:R-:W-:Y:S01]  /*dac0*/  IMAD.U32 R9, RZ, RZ, UR5 ;  /* 0x00000005ff097e24 */ /* 0x000fe2000f8e00ff */
[----:B------:R-:W-:-:S11]  /*dad0*/  LOP3.LUT R3, R3, 0x2, RZ, 0xfc, !PT ;  /* 0x0000000203037812 */ /* 0x000fd600078efcff */
.L_x_99:
[----:B------:R-:W-:Y:S04]  /*dae0*/  BSSY B1, `(.L_x_89) ;  /* 0x0000025000017945 */ /* 0x000fe80003800000 */
[----:B------:R-:W-:Y:S05]  /*daf0*/  @!P3 BRA `(.L_x_90) ;  /* 0x00000000008cb947 */ /* 0x000fea0003800000 */
[----:B------:R-:W1:Y:S01]  /*db00*/  S2R R5, SR_CgaCtaId ;  /* 0x0000000000057919 */ /* 0x000e620000008800 */
[----:B------:R-:W-:-:S04]  /*db10*/  MOV R4, 0x400 ;  /* 0x0000040000047802 */ /* 0x000fc80000000f00 */
[----:B-1----:R-:W-:Y:S02]  /*db20*/  LEA R5, R5, R4, 0x18 ;  /* 0x0000000405057211 */ /* 0x002fe400078ec0ff */
[----:B------:R-:W-:-:S03]  /*db30*/  SHF.L.U32 R4, R0, 0x1f, RZ ;  /* 0x0000001f00047819 */ /* 0x000fc600000006ff */
[----:B------:R-:W-:-:S04]  /*db40*/  IMAD R7, R2, 0x8, R5 ;  /* 0x0000000802077824 */ /* 0x000fc800078e0205 */
[----:B------:R-:W1:Y:S02]  /*db50*/  SYNCS.PHASECHK.TRANS64.TRYWAIT P4, [R7+URZ+0xc028], R4 ;  /* 0x00c02804070075a7 */ /* 0x000e64000808017f */
[----:B-1----:R-:W-:Y:S05]  /*db60*/  @!P4 BRA `(.L_x_91) ;  /* 0x000000080050c947 */ /* 0x002fea0003800000 */
.L_x_111:
[----:B-1----:R-:W-:-:S04]  /*db70*/  @P2 IMAD.MOV.U32 R4, RZ, RZ, 0x2000 ;  /* 0x00002000ff042424 */ /* 0x002fc800078e00ff */
[----:B------:R1:W-:Y:S02]  /*db80*/  @P2 SYNCS.ARRIVE.TRANS64 RZ, [R7+URZ+0xc000], R4 ;  /* 0x00c0000407ff29a7 */ /* 0x0003e4000800003f */
[----:B-1----:R-:W-:-:S04]  /*db90*/  PRMT R4, R3, 0x9910, RZ ;  /* 0x0000991003047816 */ /* 0x002fc800000000ff */
[----:B------:R-:W-:-:S13]  /*dba0*/  ISETP.NE.AND P4, PT, R4, 0x2, PT ;  /* 0x000000020400780c */ /* 0x000fda0003f85270 */
[----:B------:R-:W-:Y:S05]  /*dbb0*/  @P4 BRA `(.L_x_92) ;  /* 0x0000000000044947 */ /* 0x000fea0003800000 */
[----:B------:R-:W-:Y:S01]  /*dbc0*/  BPT.TRAP 0x1 ;  /* 0x000000040000795c */ /* 0x000fe20000300000 */
.L_x_92:
[----:B------:R-:W-:Y:S05]  /*dbd0*/  @P0 BRA `(.L_x_93) ;  /* 0x0000000000040947 */ /* 0x000fea0003800000 */
[----:B------:R-:W-:Y:S01]  /*dbe0*/  BPT.TRAP 0x1 ;  /* 0x000000040000795c */ /* 0x000fe20000300000 */
.L_x_93:
[----:B------:R-:W-:Y:S01]  /*dbf0*/  IMAD R5, R2, 0x2000, R5 ;  /* 0x0000200002057824 */ /* 0x000fe200078e0205 */
[----:B------:R-:W-:Y:S01]  /*dc00*/  R2UR UR17, R7 ;  /* 0x00000000071172ca */ /* 0x000fe200000e0000 */
[----:B------:R-:W-:Y:S01]  /*dc10*/  ULDC.64 UR8, c[0x0][0x198] ;  /* 0x0000660000087ab9 */ /* 0x000fe20000000a00 */
[----:B------:R-:W-:Y:S01]  /*dc20*/  R2UR UR19, R8 ;  /* 0x00000000081372ca */ /* 0x000fe200000e0000 */
[----:B------:R-:W-:Y:S01]  /*dc30*/  UIADD3 UR8, UP0, UR8, 0x1f0, URZ ;  /* 0x000001f008087890 */ /* 0x000fe2000ff1e03f */
[----:B------:R-:W-:Y:S01]  /*dc40*/  R2UR UR16, R5 ;  /* 0x00000000051072ca */ /* 0x000fe200000e0000 */
[----:B------:R-:W-:Y:S01]  /*dc50*/  UMOV UR12, 0x0 ;  /* 0x00000000000c7882 */ /* 0x000fe20000000000 */
[----:B------:R-:W-:Y:S01]  /*dc60*/  UMOV UR13, 0x10000000 ;  /* 0x10000000000d7882 */ /* 0x000fe20000000000 */
[----:B------:R-:W-:Y:S01]  /*dc70*/  UIADD3.X UR9, URZ, UR9, URZ, UP0, !UPT ;  /* 0x000000093f097290 */ /* 0x000fe200087fe43f */
[----:B------:R-:W-:Y:S01]  /*dc80*/  VIADD R2, R2, 0x1 ;  /* 0x0000000102027836 */ /* 0x000fe20000000000 */
[----:B------:R-:W-:-:S04]  /*dc90*/  UMOV UR18, URZ ;  /* 0x0000003f00127c82 */ /* 0x000fc80008000000 */
[----:B------:R-:W-:Y:S01]  /*dca0*/  UIADD3 UR17, UR17, 0xc000, URZ ;  /* 0x0000c00011117890 */ /* 0x000fe2000fffe03f */
[C---:B------:R-:W-:Y:S01]  /*dcb0*/  ISETP.NE.AND P4, PT, R2.reuse, 0x5, PT ;  /* 0x000000050200780c */ /* 0x040fe20003f85270 */
[----:B------:R-:W-:Y:S02]  /*dcc0*/  USHF.L.U32 UR19, UR19, 0x7, URZ ;  /* 0x0000000713137899 */ /* 0x000fe4000800063f */
[----:B------:R-:W-:Y:S01]  /*dcd0*/  UIADD3 UR16, UR16, 0x2000, URZ ;  /* 0x0000200010107890 */ /* 0x000fe2000fffe03f */
[----:B------:R-:W-:Y:S02]  /*dce0*/  SEL R5, RZ, 0x1, P4 ;  /* 0x00000001ff057807 */ /* 0x000fe40002000000 */
[----:B------:R-:W-:Y:S02]  /*dcf0*/  SEL R2, R2, RZ, P4 ;  /* 0x000000ff02027207 */ /* 0x000fe40002000000 */
[----:B------:R-:W-:-:S04]  /*dd00*/  LOP3.LUT R0, R0, R5, RZ, 0x3c, !PT ;  /* 0x0000000500007212 */ /* 0x000fc800078e3cff */
[----:B------:R1:W-:Y:S02]  /*dd10*/  UTMALDG.4D [UR16], [UR8], desc[UR12] ;  /* 0x00000c10080075b4 */ /* 0x0003e40008019000 */
[----:B-1----:R-:W-:Y:S01]  /*dd20*/  NOP ;  /* 0x0000000000007918 */ /* 0x002fe20000000000 */
.L_x_90:
[----:B------:R-:W-:Y:S05]  /*dd30*/  BSYNC B1 ;  /* 0x0000000000017941 */ /* 0x000fea0003800000 */
.L_x_89:
[----:B------:R-:W-:Y:S01]  /*dd40*/  ISETP.LT.OR P4, PT, R9, 0x4, !P3 ;  /* 0x000000040900780c */ /* 0x000fe20005f81670 */
[----:B------:R-:W-:-:S12]  /*dd50*/  BSSY B1, `(.L_x_94) ;  /* 0x0000026000017945 */ /* 0x000fd80003800000 */
[----:B------:R-:W-:Y:S05]  /*dd60*/  @P4 BRA `(.L_x_95) ;  /* 0x0000000000904947 */ /* 0x000fea0003800000 */
[----:B------:R-:W1:Y:S01]  /*dd70*/  S2R R5, SR_CgaCtaId ;  /* 0x0000000000057919 */ /* 0x000e620000008800 */
[----:B------:R-:W-:Y:S02]  /*dd80*/  MOV R4, 0x400 ;  /* 0x0000040000047802 */ /* 0x000fe40000000f00 */
[----:B------:R-:W-:Y:S02]  /*dd90*/  SHF.L.U32 R7, R0, 0x1f, RZ ;  /* 0x0000001f00077819 */ /* 0x000fe400000006ff */
[----:B-1----:R-:W-:-:S05]  /*dda0*/  LEA R5, R5, R4, 0x18 ;  /* 0x0000000405057211 */ /* 0x002fca00078ec0ff */
[----:B------:R-:W-:-:S04]  /*ddb0*/  IMAD R4, R2, 0x8, R5 ;  /* 0x0000000802047824 */ /* 0x000fc800078e0205 */
[----:B------:R-:W1:Y:S02]  /*ddc0*/  SYNCS.PHASECHK.TRANS64.TRYWAIT P4, [R4+URZ+0xc028], R7 ;  /* 0x00c02807040075a7 */ /* 0x000e64000808017f */
[----:B-1----:R-:W-:Y:S05]  /*ddd0*/  @!P4 BRA `(.L_x_96) ;  /* 0x0000000400c8c947 */ /* 0x002fea0003800000 */
.L_x_112:
[----:B------:R-:W-:Y:S01]  /*dde0*/  PRMT R6, R3, 0x9910, RZ ;  /* 0x0000991003067816 */ /* 0x000fe200000000ff */
[----:B-1----:R-:W-:-:S03]  /*ddf0*/  @P1 IMAD.MOV.U32 R7, RZ, RZ, 0x2000 ;  /* 0x00002000ff071424 */ /* 0x002fc600078e00ff */
[----:B------:R-:W-:Y:S01]  /*de00*/  ISETP.NE.AND P4, PT, R6, 0x2, PT ;  /* 0x000000020600780c */ /* 0x000fe20003f85270 */
[----:B------:R1:W-:-:S12]  /*de10*/  @P1 SYNCS.ARRIVE.TRANS64 RZ, [R4+URZ+0xc000], R7 ;  /* 0x00c0000704ff19a7 */ /* 0x0003d8000800003f */
[----:B-1----:R-:W-:Y:S05]  /*de20*/  @P4 BRA `(.L_x_97) ;  /* 0x0000000000044947 */ /* 0x002fea0003800000 */
[----:B------:R-:W-:Y:S01]  /*de30*/  BPT.TRAP 0x1 ;  /* 0x000000040000795c */ /* 0x000fe20000300000 */
.L_x_97:
[----:B------:R-:W-:Y:S05]  /*de40*/  @P0 BRA `(.L_x_98) ;  /* 0x0000000000040947 */ /* 0x000fea0003800000 */
[----:B------:R-:W-:Y:S01]  /*de50*/  BPT.TRAP 0x1 ;  /* 0x000000040000795c */ /* 0x000fe20000300000 */
.L_x_98:
        /* <DEDUP_REMOVED lines=10> */
[----:B------:R-:W-:Y:S01]  /*df00*/  UMOV UR19, URZ ;  /* 0x0000003f00137c82 */ /* 0x000fe20008000000 */
[----:B------:R-:W-:-:S03]  /*df10*/  VIADD R8, R8, 0x1 ;  /* 0x0000000108087836 */ /* 0x000fc60000000000 */
        /* <DEDUP_REMOVED lines=9> */
.L_x_95:
[----:B------:R-:W-:Y:S05]  /*dfb0*/  BSYNC B1 ;  /* 0x0000000000017941 */ /* 0x000fea0003800000 */
.L_x_94:
[C---:B------:R-:W-:Y:S01]  /*dfc0*/  ISETP.GT.AND P4, PT, R9.reuse, 0x4, PT ;  /* 0x000000040900780c */ /* 0x040fe20003f84270 */
[----:B------:R-:W-:-:S12]  /*dfd0*/  VIADD R9, R9, 0xfffffffe ;  /* 0xfffffffe09097836 */ /* 0x000fd80000000000 */
[----:B------:R-:W-:Y:S05]  /*dfe0*/  @P4 BRA `(.L_x_99) ;  /* 0xfffffff800bc4947 */ /* 0x000fea000383ffff */
[----:B------:R-:W-:Y:S05]  /*dff0*/  BSYNC B0 ;  /* 0x0000000000007941 */ /* 0x000fea0003800000 */
.L_x_88:
[----:B------:R-:W-:Y:S05]  /*e000*/  EXIT ;  /* 0x000000000000794d */ /* 0x000fea0003800000 */
.L_x_15:
[----:B-1----:R-:W-:-:S04]  /*e010*/  IMAD.U32 R4, RZ, RZ, UR6 ;  /* 0x00000006ff047e24 */ /* 0x002fc8000f8e00ff */
[----:B------:R1:W2:Y:S03]  /*e020*/  SYNCS.PHASECHK.TRANS64.TRYWAIT P1, [R4+URZ+0xc050], R9 ;  /* 0x00c05009040075a7 */ /* 0x0002a6000802017f */
[----:B--2---:R-:W-:Y:S05]  /*e030*/  @!P1 NANOSLEEP.SYNCS 0x989680 ;  /* 0x009896800000995d */ /* 0x004fea0003900000 */
[----:B------:R-:W2:Y:S02]  /*e040*/  @!P1 SYNCS.PHASECHK.TRANS64 P1, [R4+URZ+0xc050], R9 ;  /* 0x00c05009040095a7 */ /* 0x000ea4000802007f */
[----:B--2---:R-:W-:Y:S05]  /*e050*/  @!P1 BRA `(.L_x_15) ;  /* 0xfffffffc00ec9947 */ /* 0x004fea000383ffff */
[----:B------:R-:W-:Y:S05]  /*e060*/  BRA `(.L_x_100) ;  /* 0xffffff2c00907947 */ /* 0x000fea000383ffff */
.L_x_17:
[----:B-1----:R-:W-:-:S04]  /*e070*/  IMAD.U32 R4, RZ, RZ, UR38 ;  /* 0x00000026ff047e24 */ /* 0x002fc8000f8e00ff */
[----:B------:R1:W2:Y:S03]  /*e080*/  SYNCS.PHASECHK.TRANS64.TRYWAIT P1, [R4+URZ+0xc000], R13 ;  /* 0x00c0000d040075a7 */ /* 0x0002a6000802017f */
[----:B--2---:R-:W-:Y:S05]  /*e090*/  @!P1 NANOSLEEP.SYNCS 0x989680 ;  /* 0x009896800000995d */ /* 0x004fea0003900000 */
[----:B------:R-:W2:Y:S02]  /*e0a0*/  @!P1 SYNCS.PHASECHK.TRANS64 P1, [R4+URZ+0xc000], R13 ;  /* 0x00c0000d040095a7 */ /* 0x000ea4000802007f */
[----:B--2---:R-:W-:Y:S05]  /*e0b0*/  @!P1 BRA `(.L_x_17) ;  /* 0xfffffffc00ec9947 */ /* 0x004fea000383ffff */
[----:B------:R-:W-:Y:S05]  /*e0c0*/  BRA `(.L_x_101) ;  /* 0xffffff2c009c7947 */ /* 0x000fea000383ffff */
.L_x_18:
[----:B-1----:R-:W-:-:S04]  /*e0d0*/  IMAD.U32 R4, RZ, RZ, UR15 ;  /* 0x0000000fff047e24 */ /* 0x002fc8000f8e00ff */
[----:B------:R1:W2:Y:S03]  /*e0e0*/  SYNCS.PHASECHK.TRANS64.TRYWAIT P1, [R4+URZ+-0x8], R3 ;  /* 0xfffff803040075a7 */ /* 0x0002a6000802017f */
[----:B--2---:R-:W-:Y:S05]  /*e0f0*/  @!P1 NANOSLEEP.SYNCS 0x989680 ;  /* 0x009896800000995d */ /* 0x004fea0003900000 */
[----:B------:R-:W2:Y:S02]  /*e100*/  @!P1 SYNCS.PHASECHK.TRANS64 P1, [R4+URZ+-0x8], R3 ;  /* 0xfffff803040095a7 */ /* 0x000ea4000802007f */
[----:B--2---:R-:W-:Y:S05]  /*e110*/  @!P1 BRA `(.L_x_18) ;  /* 0xfffffffc00ec9947 */ /* 0x004fea000383ffff */
[----:B------:R-:W-:Y:S05]  /*e120*/  BRA `(.L_x_102) ;  /* 0xffffff2c00987947 */ /* 0x000fea000383ffff */
.L_x_20:
[----:B-1----:R-:W-:-:S04]  /*e130*/  IMAD.U32 R16, RZ, RZ, UR38 ;  /* 0x00000026ff107e24 */ /* 0x002fc8000f8e00ff */
[----:B------:R1:W2:Y:S03]  /*e140*/  SYNCS.PHASECHK.TRANS64.TRYWAIT P1, [R16+URZ+0xc008], R13 ;  /* 0x00c0080d100075a7 */ /* 0x0002a6000802017f */
[----:B--2---:R-:W-:Y:S05]  /*e150*/  @!P1 NANOSLEEP.SYNCS 0x989680 ;  /* 0x009896800000995d */ /* 0x004fea0003900000 */
[----:B------:R-:W2:Y:S02]  /*e160*/  @!P1 SYNCS.PHASECHK.TRANS64 P1, [R16+URZ+0xc008], R13 ;  /* 0x00c0080d100095a7 */ /* 0x000ea4000802007f */
[----:B--2---:R-:W-:Y:S05]  /*e170*/  @!P1 BRA `(.L_x_20) ;  /* 0xfffffffc00ec9947 */ /* 0x004fea000383ffff */
[----:B------:R-:W-:Y:S05]  /*e180*/  BRA `(.L_x_103) ;  /* 0xffffff6400487947 */ /* 0x000fea000383ffff */
.L_x_25:
[----:B-1----:R-:W-:-:S04]  /*e190*/  IMAD.U32 R9, RZ, RZ, UR6 ;  /* 0x00000006ff097e24 */ /* 0x002fc8000f8e00ff */
[----:B------:R1:W2:Y:S03]  /*e1a0*/  SYNCS.PHASECHK.TRANS64.TRYWAIT P2, [R9+URZ+0xc000], R4 ;  /* 0x00c00004090075a7 */ /* 0x0002a6000804017f */
[----:B--2---:R-:W-:Y:S05]  /*e1b0*/  @!P2 NANOSLEEP.SYNCS 0x989680 ;  /* 0x009896800000a95d */ /* 0x004fea0003900000 */
[----:B------:R-:W2:Y:S02]  /*e1c0*/  @!P2 SYNCS.PHASECHK.TRANS64 P2, [R9+URZ+0xc000], R4 ;  /* 0x00c000040900a5a7 */ /* 0x000ea4000804007f */
[----:B--2---:R-:W-:Y:S05]  /*e1d0*/  @!P2 BRA `(.L_x_25) ;  /* 0xfffffffc00eca947 */ /* 0x004fea000383ffff */
[----:B------:R-:W-:Y:S05]  /*e1e0*/  BRA `(.L_x_104) ;  /* 0xffffff6800007947 */ /* 0x000fea000383ffff */
.L_x_29:
[----:B-1----:R-:W-:-:S04]  /*e1f0*/  IMAD.U32 R16, RZ, RZ, UR6 ;  /* 0x00000006ff107e24 */ /* 0x002fc8000f8e00ff */
[----:B------:R1:W2:Y:S03]  /*e200*/  SYNCS.PHASECHK.TRANS64.TRYWAIT P2, [R16+URZ+0xc000], R37 ;  /* 0x00c00025100075a7 */ /* 0x0002a6000804017f */
[----:B--2---:R-:W-:Y:S05]  /*e210*/  @!P2 NANOSLEEP.SYNCS 0x989680 ;  /* 0x009896800000a95d */ /* 0x004fea0003900000 */
[----:B------:R-:W2:Y:S02]  /*e220*/  @!P2 SYNCS.PHASECHK.TRANS64 P2, [R16+URZ+0xc000], R37 ;  /* 0x00c000251000a5a7 */ /* 0x000ea4000804007f */
[----:B--2---:R-:W-:Y:S05]  /*e230*/  @!P2 BRA `(.L_x_29) ;  /* 0xfffffffc00eca947 */ /* 0x004fea000383ffff */
[----:B------:R-:W-:Y:S05]  /*e240*/  BRA `(.L_x_28) ;  /* 0xffffff98000c7947 */ /* 0x000fea000383ffff */
.L_x_37:
[----:B--2---:R-:W-:-:S04]  /*e250*/  IMAD.U32 R9, RZ, RZ, UR6 ;  /* 0x00000006ff097e24 */ /* 0x004fc8000f8e00ff */
[----:B------:R2:W3:Y:S03]  /*e260*/  SYNCS.PHASECHK.TRANS64.TRYWAIT P2, [R9+URZ+0xc000], R4 ;  /* 0x00c00004090075a7 */ /* 0x0004e6000804017f */
[----:B---3--:R-:W-:Y:S05]  /*e270*/  @!P2 NANOSLEEP.SYNCS 0x989680 ;  /* 0x009896800000a95d */ /* 0x008fea0003900000 */
[----:B------:R-:W3:Y:S02]  /*e280*/  @!P2 SYNCS.PHASECHK.TRANS64 P2, [R9+URZ+0xc000], R4 ;  /* 0x00c000040900a5a7 */ /* 0x000ee4000804007f */
[----:B---3--:R-:W-:Y:S05]  /*e290*/  @!P2 BRA `(.L_x_37) ;  /* 0xfffffffc00eca947 */ /* 0x008fea000383ffff */
[----:B------:R-:W-:Y:S05]  /*e2a0*/  BRA `(.L_x_105) ;  /* 0xffffff9800f47947 */ /* 0x000fea000383ffff */
.L_x_41:
[----:B-1----:R-:W-:-:S04]  /*e2b0*/  IMAD.U32 R15, RZ, RZ, UR6 ;  /* 0x00000006ff0f7e24 */ /* 0x002fc8000f8e00ff */
[----:B------:R1:W2:Y:S03]  /*e2c0*/  SYNCS.PHASECHK.TRANS64.TRYWAIT P2, [R15+URZ+0xc000], R24 ;  /* 0x00c000180f0075a7 */ /* 0x0002a6000804017f */
[----:B--2---:R-:W-:Y:S05]  /*e2d0*/  @!P2 NANOSLEEP.SYNCS 0x989680 ;  /* 0x009896800000a95d */ /* 0x004fea0003900000 */
[----:B------:R-:W2:Y:S02]  /*e2e0*/  @!P2 SYNCS.PHASECHK.TRANS64 P2, [R15+URZ+0xc000], R24 ;  /* 0x00c000180f00a5a7 */ /* 0x000ea4000804007f */
[----:B--2---:R-:W-:Y:S05]  /*e2f0*/  @!P2 BRA `(.L_x_41) ;  /* 0xfffffffc00eca947 */ /* 0x004fea000383ffff */
[----:B------:R-:W-:Y:S05]  /*e300*/  BRA `(.L_x_40) ;  /* 0xffffffd400247947 */ /* 0x000fea000383ffff */
.L_x_57:
[----:B-1----:R-:W-:-:S04]  /*e310*/  IMAD.U32 R3, RZ, RZ, UR15 ;  /* 0x0000000fff037e24 */ /* 0x002fc8000f8e00ff */
[----:B------:R1:W2:Y:S03]  /*e320*/  SYNCS.PHASECHK.TRANS64.TRYWAIT P0, [R3+URZ+0x8], R0 ;  /* 0x00000800030075a7 */ /* 0x0002a6000800017f */
[----:B--2---:R-:W-:Y:S05]  /*e330*/  @!P0 NANOSLEEP.SYNCS 0x989680 ;  /* 0x009896800000895d */ /* 0x004fea0003900000 */
[----:B------:R-:W2:Y:S02]  /*e340*/  @!P0 SYNCS.PHASECHK.TRANS64 P0, [R3+URZ+0x8], R0 ;  /* 0x00000800030085a7 */ /* 0x000ea4000800007f */
[----:B--2---:R-:W-:Y:S05]  /*e350*/  @!P0 BRA `(.L_x_57) ;  /* 0xfffffffc00ec8947 */ /* 0x004fea000383ffff */
[----:B------:R-:W-:Y:S05]  /*e360*/  BRA `(.L_x_106) ;  /* 0xffffffdc00947947 */ /* 0x000fea000383ffff */
.L_x_70:
[----:B-1----:R1:W2:Y:S02]  /*e370*/  SYNCS.PHASECHK.TRANS64.TRYWAIT P0, [R4+URZ+0xc060], R3 ;  /* 0x00c06003040075a7 */ /* 0x0022a4000800017f */
[----:B--2---:R-:W-:Y:S05]  /*e380*/  @!P0 NANOSLEEP.SYNCS 0x989680 ;  /* 0x009896800000895d */ /* 0x004fea0003900000 */
[----:B------:R-:W2:Y:S02]  /*e390*/  @!P0 SYNCS.PHASECHK.TRANS64 P0, [R4+URZ+0xc060], R3 ;  /* 0x00c06003040085a7 */ /* 0x000ea4000800007f */
[----:B--2---:R-:W-:Y:S05]  /*e3a0*/  @!P0 BRA `(.L_x_70) ;  /* 0xfffffffc00f08947 */ /* 0x004fea000383ffff */
[----:B------:R-:W-:Y:S05]  /*e3b0*/  BRA `(.L_x_107) ;  /* 0xffffffec00687947 */ /* 0x000fea000383ffff */
.L_x_75:
[----:B-1----:R1:W2:Y:S02]  /*e3c0*/  SYNCS.PHASECHK.TRANS64.TRYWAIT P0, [R5+URZ+0xc028], R2 ;  /* 0x00c02802050075a7 */ /* 0x0022a4000800017f */
[----:B--2---:R-:W-:Y:S05]  /*e3d0*/  @!P0 NANOSLEEP.SYNCS 0x989680 ;  /* 0x009896800000895d */ /* 0x004fea0003900000 */
[----:B------:R-:W2:Y:S02]  /*e3e0*/  @!P0 SYNCS.PHASECHK.TRANS64 P0, [R5+URZ+0xc028], R2 ;  /* 0x00c02802050085a7 */ /* 0x000ea4000800007f */
[----:B--2---:R-:W-:Y:S05]  /*e3f0*/  @!P0 BRA `(.L_x_75) ;  /* 0xfffffffc00f08947 */ /* 0x004fea000383ffff */
[----:B------:R-:W-:Y:S05]  /*e400*/  BRA `(.L_x_108) ;  /* 0xffffffec00e87947 */ /* 0x000fea000383ffff */
.L_x_80:
[----:B-1----:R1:W2:Y:S02]  /*e410*/  SYNCS.PHASECHK.TRANS64.TRYWAIT P0, [R4+URZ+0xc060], R5 ;  /* 0x00c06005040075a7 */ /* 0x0022a4000800017f */
[----:B--2---:R-:W-:Y:S05]  /*e420*/  @!P0 NANOSLEEP.SYNCS 0x989680 ;  /* 0x009896800000895d */ /* 0x004fea0003900000 */
[----:B------:R-:W2:Y:S02]  /*e430*/  @!P0 SYNCS.PHASECHK.TRANS64 P0, [R4+URZ+0xc060], R5 ;  /* 0x00c06005040085a7 */ /* 0x000ea4000800007f */
[----:B--2---:R-:W-:Y:S05]  /*e440*/  @!P0 BRA `(.L_x_80) ;  /* 0xfffffffc00f08947 */ /* 0x004fea000383ffff */
[----:B------:R-:W-:Y:S05]  /*e450*/  BRA `(.L_x_109) ;  /* 0xfffffff000647947 */ /* 0x000fea000383ffff */
.L_x_85:
[----:B-1----:R1:W2:Y:S02]  /*e460*/  SYNCS.PHASECHK.TRANS64.TRYWAIT P0, [R3+URZ+0xc028], R4 ;  /* 0x00c02804030075a7 */ /* 0x0022a4000800017f */
[----:B--2---:R-:W-:Y:S05]  /*e470*/  @!P0 NANOSLEEP.SYNCS 0x989680 ;  /* 0x009896800000895d */ /* 0x004fea0003900000 */
[----:B------:R-:W2:Y:S02]  /*e480*/  @!P0 SYNCS.PHASECHK.TRANS64 P0, [R3+URZ+0xc028], R4 ;  /* 0x00c02804030085a7 */ /* 0x000ea4000800007f */
[----:B--2---:R-:W-:Y:S05]  /*e490*/  @!P0 BRA `(.L_x_85) ;  /* 0xfffffffc00f08947 */ /* 0x004fea000383ffff */
[----:B------:R-:W-:Y:S05]  /*e4a0*/  BRA `(.L_x_110) ;  /* 0xfffffff000ec7947 */ /* 0x000fea000383ffff */
.L_x_91:
[----:B-1----:R1:W2:Y:S02]  /*e4b0*/  SYNCS.PHASECHK.TRANS64.TRYWAIT P4, [R7+URZ+0xc028], R4 ;  /* 0x00c02804070075a7 */ /* 0x0022a4000808017f */
[----:B--2---:R-:W-:Y:S05]  /*e4c0*/  @!P4 NANOSLEEP.SYNCS 0x989680 ;  /* 0x009896800000c95d */ /* 0x004fea0003900000 */
[----:B------:R-:W2:Y:S02]  /*e4d0*/  @!P4 SYNCS.PHASECHK.TRANS64 P4, [R7+URZ+0xc028], R4 ;  /* 0x00c028040700c5a7 */ /* 0x000ea4000808007f */
[----:B--2---:R-:W-:Y:S05]  /*e4e0*/  @!P4 BRA `(.L_x_91) ;  /* 0xfffffffc00f0c947 */ /* 0x004fea000383ffff */
[----:B------:R-:W-:Y:S05]  /*e4f0*/  BRA `(.L_x_111) ;  /* 0xfffffff4009c7947 */ /* 0x000fea000383ffff */
.L_x_96:
[----:B-1----:R1:W2:Y:S02]  /*e500*/  SYNCS.PHASECHK.TRANS64.TRYWAIT P4, [R4+URZ+0xc028], R7 ;  /* 0x00c02807040075a7 */ /* 0x0022a4000808017f */
[----:B--2---:R-:W-:Y:S05]  /*e510*/  @!P4 NANOSLEEP.SYNCS 0x989680 ;  /* 0x009896800000c95d */ /* 0x004fea0003900000 */
[----:B------:R-:W2:Y:S02]  /*e520*/  @!P4 SYNCS.PHASECHK.TRANS64 P4, [R4+URZ+0xc028], R7 ;  /* 0x00c028070400c5a7 */ /* 0x000ea4000808007f */
[----:B--2---:R-:W-:Y:S05]  /*e530*/  @!P4 BRA `(.L_x_96) ;  /* 0xfffffffc00f0c947 */ /* 0x004fea000383ffff */
[----:B------:R-:W-:Y:S05]  /*e540*/  BRA `(.L_x_112) ;  /* 0xfffffff800247947 */ /* 0x000fea000383ffff */
        .weak           $__internal_0_$__cuda_sm20_rcp_rn_f32_slowpath
        .type           $__internal_0_$__cuda_sm20_rcp_rn_f32_slowpath,@function
        .size           $__internal_0_$__cuda_sm20_rcp_rn_f32_slowpath,(.L_x_118 - $__internal_0_$__cuda_sm20_rcp_rn_f32_slowpath)
$__internal_0_$__cuda_sm20_rcp_rn_f32_slowpath:
[----:B------:R-:W-:Y:S01]  /*e550*/  IMAD.SHL.U32 R0, R2, 0x2, RZ ;  /* 0x0000000202007824 */ /* 0x000fe200078e00ff */
[----:B------:R-:W-:Y:S04]  /*e560*/  BSSY B2, `(.L_x_113) ;  /* 0x0000030000027945 */ /* 0x000fe80003800000 */
[----:B------:R-:W-:-:S04]  /*e570*/  SHF.R.U32.HI R18, RZ, 0x18, R0 ;  /* 0x00000018ff127819 */ /* 0x000fc80000011600 */
[----:B------:R-:W-:-:S13]  /*e580*/  ISETP.NE.U32.AND P0, PT, R18, RZ, PT ;  /* 0x000000ff1200720c */ /* 0x000fda0003f05070 */
[----:B------:R-:W-:Y:S05]  /*e590*/  @P0 BRA `(.L_x_114) ;  /* 0x0000000000280947 */ /* 0x000fea0003800000 */
[----:B------:R-:W-:-:S05]  /*e5a0*/  IMAD.SHL.U32 R0, R2, 0x2, RZ ;  /* 0x0000000202007824 */ /* 0x000fca00078e00ff */
[----:B------:R-:W-:-:S13]  /*e5b0*/  ISETP.NE.AND P0, PT, R0, RZ, PT ;  /* 0x000000ff0000720c */ /* 0x000fda0003f05270 */
[----:B------:R-:W-:Y:S01]  /*e5c0*/  @P0 FFMA R10, R2, 1.84467440737095516160e+19, RZ ;  /* 0x5f800000020a0823 */ /* 0x000fe200000000ff */
[----:B------:R-:W-:Y:S08]  /*e5d0*/  @!P0 MUFU.RCP R3, R2 ;  /* 0x0000000200038308 */ /* 0x000ff00000001000 */
[----:B------:R-:W1:Y:S02]  /*e5e0*/  @P0 MUFU.RCP R13, R10 ;  /* 0x0000000a000d0308 */ /* 0x000e640000001000 */
[----:B-1----:R-:W-:-:S04]  /*e5f0*/  @P0 FFMA R0, R10, R13, -1 ;  /* 0xbf8000000a000423 */ /* 0x002fc8000000000d */
[----:B------:R-:W-:-:S04]  /*e600*/  @P0 FADD.FTZ R0, -R0, -RZ ;  /* 0x800000ff00000221 */ /* 0x000fc80000010100 */
[----:B------:R-:W-:-:S04]  /*e610*/  @P0 FFMA R0, R13, R0, R13 ;  /* 0x000000000d000223 */ /* 0x000fc8000000000d */
[----:B------:R-:W-:Y:S01]  /*e620*/  @P0 FFMA R3, R0, 1.84467440737095516160e+19, RZ ;  /* 0x5f80000000030823 */ /* 0x000fe200000000ff */
[----:B------:R-:W-:Y:S06]  /*e630*/  BRA `(.L_x_115) ;  /* 0x0000000000887947 */ /* 0x000fec0003800000 */
.L_x_114:
[----:B------:R-:W-:-:S05]  /*e640*/  VIADD R19, R18, 0xffffff03 ;  /* 0xffffff0312137836 */ /* 0x000fca0000000000 */
[----:B------:R-:W-:-:S13]  /*e650*/  ISETP.GT.U32.AND P0, PT, R19, 0x1, PT ;  /* 0x000000011300780c */ /* 0x000fda0003f04070 */
[----:B------:R-:W-:Y:S05]  /*e660*/  @P0 BRA `(.L_x_116) ;  /* 0x0000000000780947 */ /* 0x000fea0003800000 */
[----:B------:R-:W-:Y:S01]  /*e670*/  LOP3.LUT R0, R2, 0x7fffff, RZ, 0xc0, !PT ;  /* 0x007fffff02007812 */ /* 0x000fe200078ec0ff */
[----:B------:R-:W-:-:S03]  /*e680*/  IMAD.MOV.U32 R14, RZ, RZ, 0x3 ;  /* 0x00000003ff0e7424 */ /* 0x000fc600078e00ff */
[----:B------:R-:W-:Y:S02]  /*e690*/  LOP3.LUT R0, R0, 0x3f800000, RZ, 0xfc, !PT ;  /* 0x3f80000000007812 */ /* 0x000fe400078efcff */
[----:B------:R-:W-:Y:S02]  /*e6a0*/  SHF.L.U32 R14, R14, R19, RZ ;  /* 0x000000130e0e7219 */ /* 0x000fe400000006ff */
[----:B------:R-:W1:Y:S02]  /*e6b0*/  MUFU.RCP R3, R0 ;  /* 0x0000000000037308 */ /* 0x000e640000001000 */
[----:B-1----:R-:W-:-:S04]  /*e6c0*/  FFMA R10, R0, R3, -1 ;  /* 0xbf800000000a7423 */ /* 0x002fc80000000003 */
[----:B------:R-:W-:-:S04]  /*e6d0*/  FADD.FTZ R10, -R10, -RZ ;  /* 0x800000ff0a0a7221 */ /* 0x000fc80000010100 */
[CCC-:B------:R-:W-:Y:S01]  /*e6e0*/  FFMA.RM R12, R3.reuse, R10.reuse, R3.reuse ;  /* 0x0000000a030c7223 */ /* 0x1c0fe20000004003 */
[----:B------:R-:W-:-:S04]  /*e6f0*/  FFMA.RP R13, R3, R10, R3 ;  /* 0x0000000a030d7223 */ /* 0x000fc80000008003 */
[C---:B------:R-:W-:Y:S02]  /*e700*/  LOP3.LUT R3, R12.reuse, 0x7fffff, RZ, 0xc0, !PT ;  /* 0x007fffff0c037812 */ /* 0x040fe400078ec0ff */
[----:B------:R-:W-:Y:S02]  /*e710*/  FSETP.NEU.FTZ.AND P0, PT, R12, R13, PT ;  /* 0x0000000d0c00720b */ /* 0x000fe40003f1d000 */
[----:B------:R-:W-:Y:S02]  /*e720*/  LOP3.LUT R3, R3, 0x800000, RZ, 0xfc, !PT ;  /* 0x0080000003037812 */ /* 0x000fe400078efcff */
[----:B------:R-:W-:Y:S02]  /*e730*/  SEL R10, RZ, 0xffffffff, !P0 ;  /* 0xffffffffff0a7807 */ /* 0x000fe40004000000 */
[----:B------:R-:W-:-:S03]  /*e740*/  LOP3.LUT R14, R14, R3, RZ, 0xc0, !PT ;  /* 0x000000030e0e7212 */ /* 0x000fc600078ec0ff */
[----:B------:R-:W-:Y:S01]  /*e750*/  IMAD.MOV R10, RZ, RZ, -R10 ;  /* 0x000000ffff0a7224 */ /* 0x000fe200078e0a0a */
[----:B------:R-:W-:-:S04]  /*e760*/  SHF.R.U32.HI R14, RZ, R19, R14 ;  /* 0x00000013ff0e7219 */ /* 0x000fc8000001160e */
[----:B------:R-:W-:Y:S02]  /*e770*/  LOP3.LUT P1, RZ, R10, R19, R3, 0xf8, !PT ;  /* 0x000000130aff7212 */ /* 0x000fe4000782f803 */
[C---:B------:R-:W-:Y:S02]  /*e780*/  LOP3.LUT P0, RZ, R14.reuse, 0x1, RZ, 0xc0, !PT ;  /* 0x000000010eff7812 */ /* 0x040fe4000780c0ff */
[----:B------:R-:W-:-:S04]  /*e790*/  LOP3.LUT P2, RZ, R14, 0x2, RZ, 0xc0, !PT ;  /* 0x000000020eff7812 */ /* 0x000fc8000784c0ff */
[----:B------:R-:W-:Y:S02]  /*e7a0*/  PLOP3.LUT P0, PT, P0, P1, P2, 0xe0, 0x0 ;  /* 0x000000000000781c */ /* 0x000fe40000703c20 */
[----:B------:R-:W-:Y:S02]  /*e7b0*/  LOP3.LUT P1, RZ, R2, 0x7fffff, RZ, 0xc0, !PT ;  /* 0x007fffff02ff7812 */ /* 0x000fe4000782c0ff */
[----:B------:R-:W-:-:S05]  /*e7c0*/  SEL R0, RZ, 0x1, !P0 ;  /* 0x00000001ff007807 */ /* 0x000fca0004000000 */
[----:B------:R-:W-:-:S05]  /*e7d0*/  IMAD.MOV R0, RZ, RZ, -R0 ;  /* 0x000000ffff007224 */ /* 0x000fca00078e0a00 */
[----:B------:R-:W-:Y:S01]  /*e7e0*/  ISETP.GE.AND P0, PT, R0, RZ, PT ;  /* 0x000000ff0000720c */ /* 0x000fe20003f06270 */
[----:B------:R-:W-:-:S05]  /*e7f0*/  VIADD R0, R18, 0xffffff04 ;  /* 0xffffff0412007836 */ /* 0x000fca0000000000 */
[----:B------:R-:W-:-:S07]  /*e800*/  SHF.R.U32.HI R3, RZ, R0, R3 ;  /* 0x00000000ff037219 */ /* 0x000fce0000011603 */
[----:B------:R-:W-:-:S04]  /*e810*/  @!P0 VIADD R3, R3, 0x1 ;  /* 0x0000000103038836 */ /* 0x000fc80000000000 */
[----:B------:R-:W-:-:S05]  /*e820*/  @!P1 IMAD.SHL.U32 R3, R3, 0x2, RZ ;  /* 0x0000000203039824 */ /* 0x000fca00078e00ff */
[----:B------:R-:W-:Y:S01]  /*e830*/  LOP3.LUT R3, R3, 0x80000000, R2, 0xf8, !PT ;  /* 0x8000000003037812 */ /* 0x000fe200078ef802 */
[----:B------:R-:W-:Y:S06]  /*e840*/  BRA `(.L_x_115) ;  /* 0x0000000000047947 */ /* 0x000fec0003800000 */
.L_x_116:
[----:B------:R1:W2:Y:S02]  /*e850*/  MUFU.RCP R3, R2 ;  /* 0x0000000200037308 */ /* 0x0002a40000001000 */
.L_x_115:
[----:B------:R-:W-:Y:S05]  /*e860*/  BSYNC B2 ;  /* 0x0000000000027941 */ /* 0x000fea0003800000 */
.L_x_113:
[----:B--2---:R-:W-:Y:S02]  /*e870*/  IMAD.MOV.U32 R0, RZ, RZ, R3 ;  /* 0x000000ffff007224 */ /* 0x004fe400078e0003 */
[----:B-1----:R-:W-:Y:S02]  /*e880*/  IMAD.MOV.U32 R2, RZ, RZ, R15 ;  /* 0x000000ffff027224 */ /* 0x002fe400078e000f */
[----:B------:R-:W-:-:S04]  /*e890*/  IMAD.MOV.U32 R3, RZ, RZ, 0x0 ;  /* 0x00000000ff037424 */ /* 0x000fc800078e00ff */
[----:B------:R-:W-:Y:S05]  /*e8a0*/  RET.REL.NODEC R2 `(_ZN7cutlass13device_kernelINS_4fmha6kernel28FmhaKernelTmaWarpSpecializedINS1_10collective30FmhaMainloopTmaWarpSpecializedINS_12float_e4m3_tEffN4cute5tupleIJNS7_1CILi128EEESA_NS9_ILi64EEEEEENS8_IJiNS9_ILi1EEENS8_IJiiEEEEEESF_NS8_IJSD_iSE_EEENS4_12CausalFusionEJEEENS4_15FmhaFwdEpilogueIS6_fNS8_IJSB_SB_SA_EEEEENS2_23IndividualTileSchedulerEJEEEEEvNT_6ParamsE) ;  /* 0xffffff1402d47950 */ /* 0x000fea0003c3ffff */
.L_x_117:
[----:B------:R-:W-:-:S00]  /*e8b0*/  BRA `(.L_x_117) ;  /* 0xfffffffc00fc7947 */ /* 0x000fc0000383ffff */
[----:B------:R-:W-:-:S00]  /*e8c0*/  NOP ;  /* 0x0000000000007918 */ /* 0x000fc00000000000 */
        /* <DEDUP_REMOVED lines=11> */
.L_x_118:


//--------------------- .nv.global.init           --------------------------
	.section	.nv.global.init,"aw",@progbits
.nv.global.init:
	.type		$str$24,@object
	.size		$str$24,($str$25 - $str$24)
$str$24:
        /*0000*/ 	.byte	0x28, 0x61, 0x64, 0x64, 0x72, 0x65, 0x73, 0x73, 0x20, 0x26, 0x20, 0x6d, 0x61, 0x73, 0x6b, 0x29
        /*0010*/ 	.byte	0x20, 0x3d, 0x3d, 0x20, 0x30, 0x00
	.type		$str$25,@object
	.size		$str$25,(__unnamed_1 - $str$25)
$str$25:
        /*0016*/ 	.byte	0x2f, 0x74, 0x6d, 0x70, 0x2f, 0x63, 0x75, 0x74, 0x6c, 0x61, 0x73, 0x73, 0x5f, 0x73, 0x77, 0x65
        /*0026*/ 	.byte	0x65, 0x70, 0x5f, 0x73, 0x72, 0x63, 0x2f, 0x69, 0x6e, 0x63, 0x6c, 0x75, 0x64, 0x65, 0x2f, 0x63
        /*0036*/ 	.byte	0x75, 0x74, 0x65, 0x2f, 0x70, 0x6f, 0x69, 0x6e, 0x74, 0x65, 0x72, 0x5f, 0x66, 0x6c, 0x61, 0x67
        /*0046*/ 	.byte	0x67, 0x65, 0x64, 0x2e, 0x68, 0x70, 0x70, 0x00
	.type		__unnamed_1,@object
	.size		__unnamed_1,(.L_0 - __unnamed_1)
__unnamed_1:
        /*004e*/ 	.byte	0x61, 0x75, 0x74, 0x6f, 0x20, 0x63, 0x75, 0x74, 0x65, 0x3a, 0x3a, 0x61, 0x73, 0x5f, 0x70, 0x6f
        /* <DEDUP_REMOVED lines=27> */
        /*020e*/ 	.byte	0x43, 0x3c, 0x30, 0x3e, 0x3e, 0x3e, 0x3e, 0x3e, 0x5d, 0x00
.L_0:


//--------------------- .nv.shared._ZN7cutlass13device_kernelINS_4fmha6kernel28FmhaKernelTmaWarpSpecializedINS1_10collective30FmhaMainloopTmaWarpSpecializedINS_12float_e4m3_tEffN4cute5tupleIJNS7_1CILi128EEESA_NS9_ILi64EEEEEENS8_IJiNS9_ILi1EEENS8_IJiiEEEEEESF_NS8_IJSD_iSE_EEENS4_12CausalFusionEJEEENS4_15FmhaFwdEpilogueIS6_fNS8_IJSB_SB_SA_EEEEENS2_23IndividualTileSchedulerEJEEEEEvNT_6ParamsE --------------------------
	.section	.nv.shared._ZN7cutlass13device_kernelINS_4fmha6kernel28FmhaKernelTmaWarpSpecializedINS1_10collective30FmhaMainloopTmaWarpSpecializedINS_12float_e4m3_tEffN4cute5tupleIJNS7_1CILi128EEESA_NS9_ILi64EEEEEENS8_IJiNS9_ILi1EEENS8_IJiiEEEEEESF_NS8_IJSD_iSE_EEENS4_12CausalFusionEJEEENS4_15FmhaFwdEpilogueIS6_fNS8_IJSB_SB_SA_EEEEENS2_23IndividualTileSchedulerEJEEEEEvNT_6ParamsE,"aw",@nobits
	.sectionflags	@""
	.align	16
	.zero		1024


//--------------------- .nv.shared.reserved.0     --------------------------
	.section	.nv.shared.reserved.0,"aw",@nobits
	.weak		__nv_reservedSMEM_offset_0_alias
	.size		__nv_reservedSMEM_offset_0_alias, 0, 0
	.other		__nv_reservedSMEM_offset_0_alias,@"STO_CUDA_RESERVED_SHARED STV_DEFAULT"
__nv_reservedSMEM_offset_0_alias:
	.zero		0


//--------------------- .nv.global                --------------------------
	.section	.nv.global,"aw",@nobits
.nv.global:
	.type		_ZN39_INTERNAL_92c3b760_4_k_cu_de5cf69a_29144cute1_E,@object
	.size		_ZN39_INTERNAL_92c3b760_4_k_cu_de5cf69a_29144cute1_E,(_ZN39_INTERNAL_92c3b760_4_k_cu_de5cf69a_29144cuda3std3__45__cpo6cbeginE - _ZN39_INTERNAL_92c3b760_4_k_cu_de5cf69a_29144cute1_E)
_ZN39_INTERNAL_92c3b760_4_k_cu_de5cf69a_29144cute1_E:
	.zero		1
	.type		_ZN39_INTERNAL_92c3b760_4_k_cu_de5cf69a_29144cuda3std3__45__cpo6cbeginE,@object
	.size		_ZN39_INTERNAL_92c3b760_4_k_cu_de5cf69a_29144cuda3std3__45__cpo6cbeginE,(_ZN39_INTERNAL_92c3b760_4_k_cu_de5cf69a_29144cuda3std3__48in_placeE - _ZN39_INTERNAL_92c3b760_4_k_cu_de5cf69a_29144cuda3std3__45__cpo6cbeginE)
_ZN39_INTERNAL_92c3b760_4_k_cu_de5cf69a_29144cuda3std3__45__cpo6cbeginE:
	.zero		1
	.type		_ZN39_INTERNAL_92c3b760_4_k_cu_de5cf69a_29144cuda3std3__48in_placeE,@object
	.size		_ZN39_INTERNAL_92c3b760_4_k_cu_de5cf69a_29144cuda3std3__48in_placeE,(_ZN39_INTERNAL_92c3b760_4_k_cu_de5cf69a_29144cuda3std6ranges3__45__cpo9iter_moveE - _ZN39_INTERNAL_92c3b760_4_k_cu_de5cf69a_29144cuda3std3__48in_placeE)
_ZN39_INTERNAL_92c3b760_4_k_cu_de5cf69a_29144cuda3std3__48in_placeE:
	.zero		1
	.type		_ZN39_INTERNAL_92c3b760_4_k_cu_de5cf69a_29144cuda3std6ranges3__45__cpo9iter_moveE,@object
	.size		_ZN39_INTERNAL_92c3b760_4_k_cu_de5cf69a_29144cuda3std6ranges3__45__cpo9iter_moveE,(_ZN39_INTERNAL_92c3b760_4_k_cu_de5cf69a_29144cuda3std3__45__cpo5beginE - _ZN39_INTERNAL_92c3b760_4_k_cu_de5cf69a_29144cuda3std6ranges3__45__cpo9iter_moveE)
_ZN39_INTERNAL_92c3b760_4_k_cu_de5cf69a_29144cuda3std6ranges3__45__cpo9iter_moveE:
	.zero		1
	.type		_ZN39_INTERNAL_92c3b760_4_k_cu_de5cf69a_29144cuda3std3__45__cpo5beginE,@object
	.size		_ZN39_INTERNAL_92c3b760_4_k_cu_de5cf69a_29144cuda3std3__45__cpo5beginE,(_ZN39_INTERNAL_92c3b760_4_k_cu_de5cf69a_29144cuda3std3__441_GLOBAL__N__92c3b760_4_k_cu_de5cf69a_29146ignoreE - _ZN39_INTERNAL_92c3b760_4_k_cu_de5cf69a_29144cuda3std3__45__cpo5beginE)
_ZN39_INTERNAL_92c3b760_4_k_cu_de5cf69a_29144cuda3std3__45__cpo5beginE:
	.zero		1
	.type		_ZN39_INTERNAL_92c3b760_4_k_cu_de5cf69a_29144cuda3std3__441_GLOBAL__N__92c3b760_4_k_cu_de5cf69a_29146ignoreE,@object
	.size		_ZN39_INTERNAL_92c3b760_4_k_cu_de5cf69a_29144cuda3std3__441_GLOBAL__N__92c3b760_4_k_cu_de5cf69a_29146ignoreE,(_ZN39_INTERNAL_92c3b760_4_k_cu_de5cf69a_29144cute7productE - _ZN39_INTERNAL_92c3b760_4_k_cu_de5cf69a_29144cuda3std3__441_GLOBAL__N__92c3b760_4_k_cu_de5cf69a_29146ignoreE)
_ZN39_INTERNAL_92c3b760_4_k_cu_de5cf69a_29144cuda3std3__441_GLOBAL__N__92c3b760_4_k_cu_de5cf69a_29146ignoreE:
	.zero		1
	.type		_ZN39_INTERNAL_92c3b760_4_k_cu_de5cf69a_29144cute7productE,@object
	.size		_ZN39_INTERNAL_92c3b760_4_k_cu_de5cf69a_29144cute7productE,(_ZN39_INTERNAL_92c3b760_4_k_cu_de5cf69a_29144cuda3std3__45__cpo3endE - _ZN39_INTERNAL_92c3b760_4_k_cu_de5cf69a_29144cute7productE)
_ZN39_INTERNAL_92c3b760_4_k_cu_de5cf69a_29144cute7productE:
	.zero		1
	.type		_ZN39_INTERNAL_92c3b760_4_k_cu_de5cf69a_29144cuda3std3__45__cpo3endE,@object
	.size		_ZN39_INTERNAL_92c3b760_4_k_cu_de5cf69a_29144cuda3std3__45__cpo3endE,(_ZN39_INTERNAL_92c3b760_4_k_cu_de5cf69a_29144cuda3std3__419piecewise_constructE - _ZN39_INTERNAL_92c3b760_4_k_cu_de5cf69a_29144cuda3std3__45__cpo3endE)
_ZN39_INTERNAL_92c3b760_4_k_cu_de5cf69a_29144cuda3std3__45__cpo3endE:
	.zero		1
	.type		_ZN39_INTERNAL_92c3b760_4_k_cu_de5cf69a_29144cuda3std3__419piecewise_constructE,@object
	.size		_ZN39_INTERNAL_92c3b760_4_k_cu_de5cf69a_29144cuda3std3__419piecewise_constructE,(_ZN39_INTERNAL_92c3b760_4_k_cu_de5cf69a_29144cuda3std3__45__cpo4cendE - _ZN39_INTERNAL_92c3b760_4_k_cu_de5cf69a_29144cuda3std3__419piecewise_constructE)
_ZN39_INTERNAL_92c3b760_4_k_cu_de5cf69a_29144cuda3std3__419piecewise_constructE:
	.zero		1
	.type		_ZN39_INTERNAL_92c3b760_4_k_cu_de5cf69a_29144cuda3std3__45__cpo4cendE,@object
	.size		_ZN39_INTERNAL_92c3b760_4_k_cu_de5cf69a_29144cuda3std3__45__cpo4cendE,(_ZN39_INTERNAL_92c3b760_4_k_cu_de5cf69a_29144cuda3std6ranges3__45__cpo4swapE - _ZN39_INTERNAL_92c3b760_4_k_cu_de5cf69a_29144cuda3std3__45__cpo4cendE)
_ZN39_INTERNAL_92c3b760_4_k_cu_de5cf69a_29144cuda3std3__45__cpo4cendE:
	.zero		1
	.type		_ZN39_INTERNAL_92c3b760_4_k_cu_de5cf69a_29144cuda3std6ranges3__45__cpo4swapE,@object
	.size		_ZN39_INTERNAL_92c3b760_4_k_cu_de5cf69a_29144cuda3std6ranges3__45__cpo4swapE,(.L_8 - _ZN39_INTERNAL_92c3b760_4_k_cu_de5cf69a_29144cuda3std6ranges3__45__cpo4swapE)
_ZN39_INTERNAL_92c3b760_4_k_cu_de5cf69a_29144cuda3std6ranges3__45__cpo4swapE:
	.zero		1
.L_8:


//--------------------- .nv.constant0._ZN7cutlass13device_kernelINS_4fmha6kernel28FmhaKernelTmaWarpSpecializedINS1_10collective30FmhaMainloopTmaWarpSpecializedINS_12float_e4m3_tEffN4cute5tupleIJNS7_1CILi128EEESA_NS9_ILi64EEEEEENS8_IJiNS9_ILi1EEENS8_IJiiEEEEEESF_NS8_IJSD_iSE_EEENS4_12CausalFusionEJEEENS4_15FmhaFwdEpilogueIS6_fNS8_IJSB_SB_SA_EEEEENS2_23IndividualTileSchedulerEJEEEEEvNT_6ParamsE --------------------------
	.section	.nv.constant0._ZN7cutlass13device_kernelINS_4fmha6kernel28FmhaKernelTmaWarpSpecializedINS1_10collective30FmhaMainloopTmaWarpSpecializedINS_12float_e4m3_tEffN4cute5tupleIJNS7_1CILi128EEESA_NS9_ILi64EEEEEENS8_IJiNS9_ILi1EEENS8_IJiiEEEEEESF_NS8_IJSD_iSE_EEENS4_12CausalFusionEJEEENS4_15FmhaFwdEpilogueIS6_fNS8_IJSB_SB_SA_EEEEENS2_23IndividualTileSchedulerEJEEEEEvNT_6ParamsE,"a",@progbits
	.sectionflags	@""
	.align	4
.nv.constant0._ZN7cutlass13device_kernelINS_4fmha6kernel28FmhaKernelTmaWarpSpecializedINS1_10collective30FmhaMainloopTmaWarpSpecializedINS_12float_e4m3_tEffN4cute5tupleIJNS7_1CILi128EEESA_NS9_ILi64EEEEEENS8_IJiNS9_ILi1EEENS8_IJiiEEEEEESF_NS8_IJSD_iSE_EEENS4_12CausalFusionEJEEENS4_15FmhaFwdEpilogueIS6_fNS8_IJSB_SB_SA_EEEEENS2_23IndividualTileSchedulerEJEEEEEvNT_6ParamsE:
	.zero		2688


//--------------------- SYMBOLS --------------------------

	.type		.nv.reservedSmem.offset0,@object
	.size		.nv.reservedSmem.offset0,0x4
	.type		__assertfail,@function
